	.target	sm_90a

	.elftype	@"ET_EXEC"


//--------------------- .note.nv.tkinfo           --------------------------
	.section	.note.nv.tkinfo,"",@"SHT_NOTE"
	.sectionflags	@"SHF_NOTE_NV_TKINFO"
	.tkinfo
        /*0018*/ 	.word	0x00000002
        /*0030*/ 	.string	""
        /*0030*/ 	.string	"ptxas"
        /*0030*/ 	.string	"Cuda compilation tools, release 13.0, V13.0.88"
        /*0030*/ 	.string	"Build cuda_13.0.r13.0/compiler.36424714_0"
        /*0030*/ 	.string	"-v  -suppress-debug-info  -lineinfo  -arch sm_90a "



//--------------------- .note.nv.cuinfo           --------------------------
	.section	.note.nv.cuinfo,"",@"SHT_NOTE"
	.sectionflags	@"SHF_NOTE_NV_CUINFO"
        /*0018*/ 	.short	0x0002
        /*001a*/ 	.short	0x005a
        /*001c*/ 	.short	0x0082
	.zero		2


//--------------------- .nv.info                  --------------------------
	.section	.nv.info,"",@"SHT_CUDA_INFO"
	.align	4


	//----- nvinfo : EIATTR_REGCOUNT
	.align		4
        /*0000*/ 	.byte	0x04, 0x2f
        /*0002*/ 	.short	(.L_1 - .L_0)
	.align		4
.L_0:
        /*0004*/ 	.word	index@(matmul_kernel)
        /*0008*/ 	.word	0x000000ff


	//----- nvinfo : EIATTR_FRAME_SIZE
	.align		4
.L_1:
        /*000c*/ 	.byte	0x04, 0x11
        /*000e*/ 	.short	(.L_3 - .L_2)
	.align		4
.L_2:
        /*0010*/ 	.word	index@(matmul_kernel)
        /*0014*/ 	.word	0x000002b0


	//----- nvinfo : EIATTR_MIN_STACK_SIZE
	.align		4
.L_3:
        /*0018*/ 	.byte	0x04, 0x12
        /*001a*/ 	.short	(.L_5 - .L_4)
	.align		4
.L_4:
        /*001c*/ 	.word	index@(matmul_kernel)
        /*0020*/ 	.word	0x000002b0
.L_5:


//--------------------- .nv.compat                --------------------------
	.section	.nv.compat,"",@"SHT_CUDA_COMPAT_INFO"
	.align	4
        /*0000*/ 	.byte	0x02, 0x09, 0x01, 0x00, 0x02, 0x02, 0x01, 0x00, 0x02, 0x05, 0x05, 0x00, 0x03, 0x07, 0x01, 0x01
        /*0010*/ 	.byte	0x02, 0x03, 0x00, 0x00, 0x02, 0x06, 0x01, 0x00, 0x04, 0x0b, 0x08, 0x00, 0x00, 0x00, 0x00, 0x00
        /*0020*/ 	.byte	0x00, 0x00, 0x00, 0x00


//--------------------- .nv.info.matmul_kernel    --------------------------
	.section	.nv.info.matmul_kernel,"",@"SHT_CUDA_INFO"
	.sectionflags	@""
	.align	4


	//----- nvinfo : EIATTR_CUDA_API_VERSION
	.align		4
        /*0000*/ 	.byte	0x04, 0x37
        /*0002*/ 	.short	(.L_7 - .L_6)
.L_6:
        /*0004*/ 	.word	0x00000082


	//----- nvinfo : EIATTR_KPARAM_INFO
	.align		4
.L_7:
        /*0008*/ 	.byte	0x04, 0x17
        /*000a*/ 	.short	(.L_9 - .L_8)
.L_8:
        /*000c*/ 	.word	0x00000000
        /*0010*/ 	.short	0x000d
        /*0012*/ 	.short	0x0048
        /*0014*/ 	.byte	0x00, 0xf4, 0x21, 0x00


	//----- nvinfo : EIATTR_KPARAM_INFO
	.align		4
.L_9:
        /*0018*/ 	.byte	0x04, 0x17
        /*001a*/ 	.short	(.L_11 - .L_10)
.L_10:
        /*001c*/ 	.word	0x00000000
        /*0020*/ 	.short	0x000c
        /*0022*/ 	.short	0x0040
        /*0024*/ 	.byte	0x00, 0xf4, 0x21, 0x00


	//----- nvinfo : EIATTR_KPARAM_INFO
	.align		4
.L_11:
        /*0028*/ 	.byte	0x04, 0x17
        /*002a*/ 	.short	(.L_13 - .L_12)
.L_12:
        /*002c*/ 	.word	0x00000000
        /*0030*/ 	.short	0x000b
        /*0032*/ 	.short	0x0038
        /*0034*/ 	.byte	0x00, 0xf0, 0x11, 0x00


	//----- nvinfo : EIATTR_KPARAM_INFO
	.align		4
.L_13:
        /*0038*/ 	.byte	0x04, 0x17
        /*003a*/ 	.short	(.L_15 - .L_14)
.L_14:
        /*003c*/ 	.word	0x00000000
        /*0040*/ 	.short	0x000a
        /*0042*/ 	.short	0x0034
        /*0044*/ 	.byte	0x00, 0xf0, 0x11, 0x00


	//----- nvinfo : EIATTR_KPARAM_INFO
	.align		4
.L_15:
        /*0048*/ 	.byte	0x04, 0x17
        /*004a*/ 	.short	(.L_17 - .L_16)
.L_16:
        /*004c*/ 	.word	0x00000000
        /*0050*/ 	.short	0x0009
        /*0052*/ 	.short	0x0030
        /*0054*/ 	.byte	0x00, 0xf0, 0x11, 0x00


	//----- nvinfo : EIATTR_KPARAM_INFO
	.align		4
.L_17:
        /*0058*/ 	.byte	0x04, 0x17
        /*005a*/ 	.short	(.L_19 - .L_18)
.L_18:
        /*005c*/ 	.word	0x00000000
        /*0060*/ 	.short	0x0008
        /*0062*/ 	.short	0x002c
        /*0064*/ 	.byte	0x00, 0xf0, 0x11, 0x00


	//----- nvinfo : EIATTR_KPARAM_INFO
	.align		4
.L_19:
        /*0068*/ 	.byte	0x04, 0x17
        /*006a*/ 	.short	(.L_21 - .L_20)
.L_20:
        /*006c*/ 	.word	0x00000000
        /*0070*/ 	.short	0x0007
        /*0072*/ 	.short	0x0028
        /*0074*/ 	.byte	0x00, 0xf0, 0x11, 0x00


	//----- nvinfo : EIATTR_KPARAM_INFO
	.align		4
.L_21:
        /*0078*/ 	.byte	0x04, 0x17
        /*007a*/ 	.short	(.L_23 - .L_22)
.L_22:
        /*007c*/ 	.word	0x00000000
        /*0080*/ 	.short	0x0006
        /*0082*/ 	.short	0x0024
        /*0084*/ 	.byte	0x00, 0xf0, 0x11, 0x00


	//----- nvinfo : EIATTR_KPARAM_INFO
	.align		4
.L_23:
        /*0088*/ 	.byte	0x04, 0x17
        /*008a*/ 	.short	(.L_25 - .L_24)
.L_24:
        /*008c*/ 	.word	0x00000000
        /*0090*/ 	.short	0x0005
        /*0092*/ 	.short	0x0020
        /*0094*/ 	.byte	0x00, 0xf0, 0x11, 0x00


	//----- nvinfo : EIATTR_KPARAM_INFO
	.align		4
.L_25:
        /*0098*/ 	.byte	0x04, 0x17
        /*009a*/ 	.short	(.L_27 - .L_26)
.L_26:
        /*009c*/ 	.word	0x00000000
        /*00a0*/ 	.short	0x0004
        /*00a2*/ 	.short	0x001c
        /*00a4*/ 	.byte	0x00, 0xf0, 0x11, 0x00


	//----- nvinfo : EIATTR_KPARAM_INFO
	.align		4
.L_27:
        /*00a8*/ 	.byte	0x04, 0x17
        /*00aa*/ 	.short	(.L_29 - .L_28)
.L_28:
        /*00ac*/ 	.word	0x00000000
        /*00b0*/ 	.short	0x0003
        /*00b2*/ 	.short	0x0018
        /*00b4*/ 	.byte	0x00, 0xf0, 0x11, 0x00


	//----- nvinfo : EIATTR_KPARAM_INFO
	.align		4
.L_29:
        /*00b8*/ 	.byte	0x04, 0x17
        /*00ba*/ 	.short	(.L_31 - .L_30)
.L_30:
        /*00bc*/ 	.word	0x00000000
        /*00c0*/ 	.short	0x0002
        /*00c2*/ 	.short	0x0010
        /*00c4*/ 	.byte	0x00, 0xf4, 0x21, 0x00


	//----- nvinfo : EIATTR_KPARAM_INFO
	.align		4
.L_31:
        /*00c8*/ 	.byte	0x04, 0x17
        /*00ca*/ 	.short	(.L_33 - .L_32)
.L_32:
        /*00cc*/ 	.word	0x00000000
        /*00d0*/ 	.short	0x0001
        /*00d2*/ 	.short	0x0008
        /*00d4*/ 	.byte	0x00, 0xf4, 0x21, 0x00


	//----- nvinfo : EIATTR_KPARAM_INFO
	.align		4
.L_33:
        /*00d8*/ 	.byte	0x04, 0x17
        /*00da*/ 	.short	(.L_35 - .L_34)
.L_34:
        /*00dc*/ 	.word	0x00000000
        /*00e0*/ 	.short	0x0000
        /*00e2*/ 	.short	0x0000
        /*00e4*/ 	.byte	0x00, 0xf4, 0x21, 0x00


	//----- nvinfo : EIATTR_SPARSE_MMA_MASK
	.align		4
.L_35:
        /*00e8*/ 	.byte	0x03, 0x50
        /*00ea*/ 	.short	0x0000


	//----- nvinfo : EIATTR_MAXREG_COUNT
	.align		4
        /*00ec*/ 	.byte	0x03, 0x1b
        /*00ee*/ 	.short	0x00ff


	//----- nvinfo : EIATTR_NUM_BARRIERS
	.align		4
        /*00f0*/ 	.byte	0x02, 0x4c
        /*00f2*/ 	.byte	0x01
	.zero		1


	//----- nvinfo : EIATTR_ANNOTATIONS
	.align		4
        /*00f4*/ 	.byte	0x04, 0x55
        /*00f6*/ 	.short	(.L_37 - .L_36)


	//   ....[0]....
.L_36:
        /*00f8*/ 	.word	0x00000001
        /*00fc*/ 	.byte	0xc0, 0x00, 0x00, 0x00, 0x01, 0x00, 0x00, 0x00, 0xb0, 0x08, 0x00, 0x00, 0x01, 0x00, 0x00, 0x00
        /* <DEDUP_REMOVED lines=235> */
        /*0fbc*/ 	.byte	0x70, 0xec, 0x00, 0x00


	//----- nvinfo : EIATTR_MERCURY_ISA_VERSION
	.align		4
.L_37:
        /*0fc0*/ 	.byte	0x03, 0x5f
        /*0fc2*/ 	.short	0x0101


	//----- nvinfo : EIATTR_EXIT_INSTR_OFFSETS
	.align		4
        /*0fc4*/ 	.byte	0x04, 0x1c
        /*0fc6*/ 	.short	(.L_39 - .L_38)


	//   ....[0]....
.L_38:
        /*0fc8*/ 	.word	0x000139e0


	//   ....[1]....
        /*0fcc*/ 	.word	0x00013a00


	//----- nvinfo : EIATTR_REQNTID
	.align		4
.L_39:
        /*0fd0*/ 	.byte	0x04, 0x10
        /*0fd2*/ 	.short	(.L_41 - .L_40)
.L_40:
        /*0fd4*/ 	.word	0x00000040
        /*0fd8*/ 	.word	0x00000001
        /*0fdc*/ 	.word	0x00000001


	//----- nvinfo : EIATTR_CBANK_PARAM_SIZE
	.align		4
.L_41:
        /*0fe0*/ 	.byte	0x03, 0x19
        /*0fe2*/ 	.short	0x0050


	//----- nvinfo : EIATTR_PARAM_CBANK
	.align		4
        /*0fe4*/ 	.byte	0x04, 0x0a
        /*0fe6*/ 	.short	(.L_43 - .L_42)
	.align		4
.L_42:
        /*0fe8*/ 	.word	index@(.nv.constant0.matmul_kernel)
        /*0fec*/ 	.short	0x0210
        /*0fee*/ 	.short	0x0050


	//----- nvinfo : EIATTR_SW_WAR
	.align		4
.L_43:
        /*0ff0*/ 	.byte	0x04, 0x36
        /*0ff2*/ 	.short	(.L_45 - .L_44)
.L_44:
        /*0ff4*/ 	.word	0x00000008
.L_45:


//--------------------- .nv.callgraph             --------------------------
	.section	.nv.callgraph,"",@"SHT_CUDA_CALLGRAPH"
	.align	4
	.sectionentsize	8
	.align		4
        /*0000*/ 	.word	0x00000000
	.align		4
        /*0004*/ 	.word	0xffffffff
	.align		4
        /*0008*/ 	.word	0x00000000
	.align		4
        /*000c*/ 	.word	0xfffffffe
	.align		4
        /*0010*/ 	.word	0x00000000
	.align		4
        /*0014*/ 	.word	0xfffffffd
	.align		4
        /*0018*/ 	.word	0x00000000
	.align		4
        /*001c*/ 	.word	0xfffffffc


//--------------------- .text.matmul_kernel       --------------------------
	.section	.text.matmul_kernel,"ax",@progbits
	.align	128
        .global         matmul_kernel
        .type           matmul_kernel,@function
        .size           matmul_kernel,(.L_x_4 - matmul_kernel)
        .other          matmul_kernel,@"STO_CUDA_ENTRY STV_DEFAULT"
matmul_kernel:
.text.matmul_kernel:
[----:B------:R-:W1:Y:S08]  /*0000*/  LDC R1, c[0x0][0x28] ;  /* 0x00000a00ff017b82 */ /* 0x000e700000000800 */
[----:B------:R-:W2:Y:S01]  /*0010*/  LDC.64 R2, c[0x0][0x228] ;  /* 0x00008a00ff027b82 */ /* 0x000ea20000000a00 */
[----:B-1----:R-:W-:Y:S01]  /*0020*/  VIADD R1, R1, 0xfffffd50 ;  /* 0xfffffd5001017836 */ /* 0x002fe20000000000 */
[----:B------:R-:W1:Y:S01]  /*0030*/  S2R R5, SR_CTAID.X ;  /* 0x0000000000057919 */ /* 0x000e620000002500 */
[----:B------:R-:W-:Y:S01]  /*0040*/  ULDC.64 UR6, c[0x0][0x210] ;  /* 0x0000840000067ab9 */ /* 0x000fe20000000a00 */
[----:B------:R-:W-:Y:S01]  /*0050*/  UMOV UR4, 0x400 ;  /* 0x0000040000047882 */ /* 0x000fe20000000000 */
[----:B------:R-:W-:Y:S01]  /*0060*/  ULDC.64 UR8, c[0x0][0x208] ;  /* 0x0000820000087ab9 */ /* 0x000fe20000000a00 */
[----:B------:R-:W3:Y:S01]  /*0070*/  S2R R52, SR_TID.X ;  /* 0x0000000000347919 */ /* 0x000ee20000002100 */
[----:B------:R-:W-:Y:S01]  /*0080*/  ULDC.64 UR10, c[0x0][0x218] ;  /* 0x00008600000a7ab9 */ /* 0x000fe20000000a00 */
[----:B------:R-:W4:Y:S08]  /*0090*/  LDC.64 R168, c[0x0][0x238] ;  /* 0x00008e00ffa87b82 */ /* 0x000f300000000a00 */
[----:B------:R-:W3:Y:S01]  /*00a0*/  S2UR UR5, SR_CgaCtaId ;  /* 0x00000000000579c3 */ /* 0x000ee20000008800 */
[----:B--2---:R-:W-:Y:S01]  /*00b0*/  IMAD.MOV.U32 R51, RZ, RZ, R3 ;  /* 0x000000ffff337224 */ /* 0x004fe200078e0003 */
[----:B------:R2:W-:Y:S01]  /*00c0*/  STL.64 [R1+0x230], R2 ;  /* 0x0002300201007387 */ /* 0x0005e20000100a00 */
[----:B------:R-:W-:-:S02]  /*00d0*/  IMAD.MOV.U32 R48, RZ, RZ, R2 ;  /* 0x000000ffff307224 */ /* 0x000fc400078e0002 */
[----:B------:R-:W-:Y:S02]  /*00e0*/  VIADD R0, R51, 0x7f ;  /* 0x0000007f33007836 */ /* 0x000fe40000000000 */
[C---:B----4-:R-:W-:Y:S01]  /*00f0*/  IMAD.SHL.U32 R250, R168.reuse, 0x8, RZ ;  /* 0x00000008a8fa7824 */ /* 0x050fe200078e00ff */
[----:B-1----:R-:W-:Y:S01]  /*0100*/  IABS R8, R5 ;  /* 0x0000000500087213 */ /* 0x002fe20000000000 */
[C---:B------:R-:W-:Y:S01]  /*0110*/  IMAD R206, R168.reuse, 0xc, RZ ;  /* 0x0000000ca8ce7824 */ /* 0x040fe200078e02ff */
[----:B--2---:R-:W-:Y:S01]  /*0120*/  SHF.R.S32.HI R3, RZ, 0x1f, R0 ;  /* 0x0000001fff037819 */ /* 0x004fe20000011400 */
[----:B------:R-:W-:Y:S01]  /*0130*/  IMAD R75, R168, 0x14, RZ ;  /* 0x00000014a84b7824 */ /* 0x000fe200078e02ff */
[----:B---3--:R-:W-:Y:S01]  /*0140*/  LOP3.LUT R46, R52, 0x3f, RZ, 0xc0, !PT ;  /* 0x0000003f342e7812 */ /* 0x008fe200078ec0ff */
[----:B------:R-:W-:Y:S01]  /*0150*/  ULEA UR4, UR5, UR4, 0x18 ;  /* 0x0000000405047291 */ /* 0x000fe2000f8ec03f */
[----:B------:R-:W-:Y:S01]  /*0160*/  LEA.HI R3, R3, R0, RZ, 0x7 ;  /* 0x0000000003037211 */ /* 0x000fe200078f38ff */
[----:B------:R-:W-:Y:S01]  /*0170*/  IMAD R201, R168, 0x18, RZ ;  /* 0x00000018a8c97824 */ /* 0x000fe200078e02ff */
[----:B------:R-:W-:Y:S01]  /*0180*/  LOP3.LUT R78, R52, 0x1f, RZ, 0xc0, !PT ;  /* 0x0000001f344e7812 */ /* 0x000fe200078ec0ff */
[----:B------:R-:W-:Y:S01]  /*0190*/  IMAD.SHL.U32 R74, R46, 0x4, RZ ;  /* 0x000000042e4a7824 */ /* 0x000fe200078e00ff */
[----:B------:R-:W-:Y:S01]  /*01a0*/  SHF.R.S32.HI R3, RZ, 0x7, R3 ;  /* 0x00000007ff037819 */ /* 0x000fe20000011403 */
[----:B------:R-:W-:Y:S01]  /*01b0*/  IMAD R77, R168, 0x1c, RZ ;  /* 0x0000001ca84d7824 */ /* 0x000fe200078e02ff */
[----:B------:R-:W-:Y:S01]  /*01c0*/  ULDC UR5, c[0x0][0x230] ;  /* 0x00008c0000057ab9 */ /* 0x000fe20000000800 */
[----:B------:R-:W-:-:S02]  /*01d0*/  VIADD R248, R74, UR4 ;  /* 0x000000044af87c36 */ /* 0x000fc40008000000 */
[----:B------:R-:W-:Y:S02]  /*01e0*/  IMAD.SHL.U32 R4, R3, 0x8, RZ ;  /* 0x0000000803047824 */ /* 0x000fe400078e00ff */
[C---:B------:R-:W-:Y:S02]  /*01f0*/  IMAD R53, R168.reuse, 0x24, RZ ;  /* 0x00000024a8357824 */ /* 0x040fe400078e02ff */
[C---:B------:R-:W-:Y:S01]  /*0200*/  IMAD R251, R168.reuse, 0x7, RZ ;  /* 0x00000007a8fb7824 */ /* 0x040fe200078e02ff */
[-C--:B------:R-:W-:Y:S01]  /*0210*/  IABS R7, R4.reuse ;  /* 0x0000000400077213 */ /* 0x080fe20000000000 */
[C---:B------:R-:W-:Y:S01]  /*0220*/  IMAD R245, R168.reuse, 0x9, RZ ;  /* 0x00000009a8f57824 */ /* 0x040fe200078e02ff */
[----:B------:R-:W-:Y:S01]  /*0230*/  IABS R10, R4 ;  /* 0x00000004000a7213 */ /* 0x000fe20000000000 */
[C---:B------:R-:W-:Y:S01]  /*0240*/  IMAD R244, R168.reuse, 0xa, RZ ;  /* 0x0000000aa8f47824 */ /* 0x040fe200078e02ff */
[----:B------:R-:W1:Y:S01]  /*0250*/  I2F.RP R0, R7 ;  /* 0x0000000700007306 */ /* 0x000e620000209400 */
[----:B------:R-:W-:-:S02]  /*0260*/  IMAD R208, R168, 0xb, RZ ;  /* 0x0000000ba8d07824 */ /* 0x000fc400078e02ff */
[C---:B------:R-:W-:Y:S02]  /*0270*/  IMAD R55, R168.reuse, 0x34, RZ ;  /* 0x00000034a8377824 */ /* 0x040fe400078e02ff */
[C---:B------:R-:W-:Y:S02]  /*0280*/  IMAD R207, R168.reuse, 0xd, RZ ;  /* 0x0000000da8cf7824 */ /* 0x040fe400078e02ff */
[C---:B------:R-:W-:Y:S02]  /*0290*/  IMAD R209, R168.reuse, 0xe, RZ ;  /* 0x0000000ea8d17824 */ /* 0x040fe400078e02ff */
[C---:B------:R-:W-:Y:S02]  /*02a0*/  IMAD R211, R168.reuse, 0xf, RZ ;  /* 0x0000000fa8d37824 */ /* 0x040fe400078e02ff */
[C---:B------:R-:W-:Y:S02]  /*02b0*/  IMAD.SHL.U32 R76, R168.reuse, 0x10, RZ ;  /* 0x00000010a84c7824 */ /* 0x040fe400078e00ff */
[C---:B------:R-:W-:Y:S01]  /*02c0*/  IMAD R171, R168.reuse, 0x44, RZ ;  /* 0x00000044a8ab7824 */ /* 0x040fe200078e02ff */
[----:B-1----:R-:W1:Y:S01]  /*02d0*/  MUFU.RCP R0, R0 ;  /* 0x0000000000007308 */ /* 0x002e620000001000 */
[----:B------:R-:W-:-:S02]  /*02e0*/  IMAD R173, R168, 0x48, RZ ;  /* 0x00000048a8ad7824 */ /* 0x000fc400078e02ff */
[C---:B------:R-:W-:Y:S02]  /*02f0*/  IMAD R83, R168.reuse, 0x11, RZ ;  /* 0x00000011a8537824 */ /* 0x040fe400078e02ff */
[C---:B------:R-:W-:Y:S02]  /*0300*/  IMAD R82, R168.reuse, 0x12, RZ ;  /* 0x00000012a8527824 */ /* 0x040fe400078e02ff */
[C---:B------:R-:W-:Y:S02]  /*0310*/  IMAD R175, R168.reuse, 0x4c, RZ ;  /* 0x0000004ca8af7824 */ /* 0x040fe400078e02ff */
[C---:B------:R-:W-:Y:S02]  /*0320*/  IMAD R177, R168.reuse, 0x50, RZ ;  /* 0x00000050a8b17824 */ /* 0x040fe400078e02ff */
[C---:B------:R-:W-:Y:S02]  /*0330*/  IMAD R81, R168.reuse, 0x13, RZ ;  /* 0x00000013a8517824 */ /* 0x040fe400078e02ff */
[----:B------:R-:W-:-:S02]  /*0340*/  IMAD R179, R168, 0x54, RZ ;  /* 0x00000054a8b37824 */ /* 0x000fc400078e02ff */
[----:B------:R-:W-:Y:S02]  /*0350*/  IMAD R181, R168, 0x58, RZ ;  /* 0x00000058a8b57824 */ /* 0x000fe400078e02ff */
[----:B-1----:R-:W-:Y:S02]  /*0360*/  VIADD R2, R0, 0xffffffe ;  /* 0x0ffffffe00027836 */ /* 0x002fe40000000000 */
[----:B------:R-:W-:Y:S02]  /*0370*/  IMAD.MOV R0, RZ, RZ, -R10 ;  /* 0x000000ffff007224 */ /* 0x000fe400078e0a0a */
[----:B------:R1:W2:Y:S01]  /*0380*/  F2I.FTZ.U32.TRUNC.NTZ R3, R2 ;  /* 0x0000000200037305 */ /* 0x0002a2000021f000 */
[C---:B------:R-:W-:Y:S02]  /*0390*/  IMAD R80, R168.reuse, 0x15, RZ ;  /* 0x00000015a8507824 */ /* 0x040fe400078e02ff */
[C---:B------:R-:W-:Y:S02]  /*03a0*/  IMAD R79, R168.reuse, 0x16, RZ ;  /* 0x00000016a84f7824 */ /* 0x040fe400078e02ff */
[----:B------:R-:W-:-:S02]  /*03b0*/  IMAD R183, R168, 0x60, RZ ;  /* 0x00000060a8b77824 */ /* 0x000fc400078e02ff */
[C---:B------:R-:W-:Y:S02]  /*03c0*/  IMAD R185, R168.reuse, 0x64, RZ ;  /* 0x00000064a8b97824 */ /* 0x040fe400078e02ff */
[----:B-1----:R-:W-:Y:S02]  /*03d0*/  IMAD.MOV.U32 R2, RZ, RZ, RZ ;  /* 0x000000ffff027224 */ /* 0x002fe400078e00ff */
[C---:B------:R-:W-:Y:S02]  /*03e0*/  IMAD R73, R168.reuse, 0x19, RZ ;  /* 0x00000019a8497824 */ /* 0x040fe400078e02ff */
[C---:B------:R-:W-:Y:S02]  /*03f0*/  IMAD R187, R168.reuse, 0x68, RZ ;  /* 0x00000068a8bb7824 */ /* 0x040fe400078e02ff */
[----:B--2---:R-:W-:Y:S02]  /*0400*/  IMAD.MOV R6, RZ, RZ, -R3 ;  /* 0x000000ffff067224 */ /* 0x004fe400078e0a03 */
[----:B------:R-:W-:-:S02]  /*0410*/  IMAD R189, R168, 0x70, RZ ;  /* 0x00000070a8bd7824 */ /* 0x000fc400078e02ff */
[----:B------:R-:W-:Y:S02]  /*0420*/  IMAD R9, R6, R7, RZ ;  /* 0x0000000706097224 */ /* 0x000fe400078e02ff */
[----:B------:R-:W-:Y:S02]  /*0430*/  IMAD.MOV.U32 R6, RZ, RZ, R8 ;  /* 0x000000ffff067224 */ /* 0x000fe400078e0008 */
[----:B------:R-:W-:-:S04]  /*0440*/  IMAD.HI.U32 R3, R3, R9, R2 ;  /* 0x0000000903037227 */ /* 0x000fc800078e0002 */
[----:B------:R-:W-:Y:S02]  /*0450*/  IMAD R191, R168, 0x74, RZ ;  /* 0x00000074a8bf7824 */ /* 0x000fe400078e02ff */
[----:B------:R-:W-:-:S04]  /*0460*/  IMAD.HI.U32 R3, R3, R6, RZ ;  /* 0x0000000603037227 */ /* 0x000fc800078e00ff */
[----:B------:R-:W-:Y:S02]  /*0470*/  IMAD R0, R3, R0, R6 ;  /* 0x0000000003007224 */ /* 0x000fe400078e0206 */
[C---:B------:R-:W-:Y:S02]  /*0480*/  IMAD R193, R168.reuse, 0x78, RZ ;  /* 0x00000078a8c17824 */ /* 0x040fe400078e02ff */
[C---:B------:R-:W-:Y:S01]  /*0490*/  IMAD R195, R168.reuse, 0x5c, RZ ;  /* 0x0000005ca8c37824 */ /* 0x040fe200078e02ff */
[----:B------:R-:W-:Y:S01]  /*04a0*/  ISETP.GT.U32.AND P1, PT, R7, R0, PT ;  /* 0x000000000700720c */ /* 0x000fe20003f24070 */
[----:B------:R-:W-:-:S12]  /*04b0*/  IMAD R199, R168, 0x6c, RZ ;  /* 0x0000006ca8c77824 */ /* 0x000fd800078e02ff */
[----:B------:R-:W-:Y:S02]  /*04c0*/  @!P1 IMAD.IADD R0, R0, 0x1, -R7 ;  /* 0x0000000100009824 */ /* 0x000fe400078e0a07 */
[----:B------:R-:W-:Y:S01]  /*04d0*/  @!P1 VIADD R3, R3, 0x1 ;  /* 0x0000000103039836 */ /* 0x000fe20000000000 */
[----:B------:R-:W-:Y:S02]  /*04e0*/  ISETP.NE.AND P1, PT, R4, RZ, PT ;  /* 0x000000ff0400720c */ /* 0x000fe40003f25270 */
[----:B------:R-:W-:Y:S02]  /*04f0*/  ISETP.GE.U32.AND P0, PT, R0, R7, PT ;  /* 0x000000070000720c */ /* 0x000fe40003f06070 */
[----:B------:R-:W-:-:S04]  /*0500*/  LOP3.LUT R0, R5, R4, RZ, 0x3c, !PT ;  /* 0x0000000405007212 */ /* 0x000fc800078e3cff */
[----:B------:R-:W-:Y:S01]  /*0510*/  ISETP.GE.AND P2, PT, R0, RZ, PT ;  /* 0x000000ff0000720c */ /* 0x000fe20003f46270 */
[----:B------:R-:W-:-:S06]  /*0520*/  VIADD R0, R48, 0x3f ;  /* 0x0000003f30007836 */ /* 0x000fcc0000000000 */
[----:B------:R-:W-:-:S04]  /*0530*/  @P0 VIADD R3, R3, 0x1 ;  /* 0x0000000103030836 */ /* 0x000fc80000000000 */
[----:B------:R-:W-:Y:S01]  /*0540*/  IMAD.MOV.U32 R2, RZ, RZ, R3 ;  /* 0x000000ffff027224 */ /* 0x000fe200078e0003 */
[----:B------:R-:W-:-:S03]  /*0550*/  SHF.R.S32.HI R3, RZ, 0x1f, R0 ;  /* 0x0000001fff037819 */ /* 0x000fc60000011400 */
[----:B------:R-:W-:Y:S01]  /*0560*/  @!P2 IMAD.MOV R2, RZ, RZ, -R2 ;  /* 0x000000ffff02a224 */ /* 0x000fe200078e0a02 */
[----:B------:R-:W-:Y:S02]  /*0570*/  @!P1 LOP3.LUT R2, RZ, R4, RZ, 0x33, !PT ;  /* 0x00000004ff029212 */ /* 0x000fe400078e33ff */
[----:B------:R-:W-:-:S03]  /*0580*/  LEA.HI R3, R3, R0, RZ, 0x6 ;  /* 0x0000000003037211 */ /* 0x000fc600078f30ff */
[----:B------:R-:W-:Y:S02]  /*0590*/  IMAD.SHL.U32 R12, R2, 0x8, RZ ;  /* 0x00000008020c7824 */ /* 0x000fe400078e00ff */
[----:B------:R-:W-:-:S03]  /*05a0*/  IMAD.MOV R2, RZ, RZ, -R2 ;  /* 0x000000ffff027224 */ /* 0x000fc600078e0a02 */
[----:B------:R-:W-:Y:S01]  /*05b0*/  LEA.HI.SX32 R3, R3, -R12, 0x1a ;  /* 0x8000000c03037211 */ /* 0x000fe200078fd2ff */
[----:B------:R-:W-:Y:S02]  /*05c0*/  IMAD R11, R4, R2, R5 ;  /* 0x00000002040b7224 */ /* 0x000fe400078e0205 */
[----:B------:R-:W-:Y:S01]  /*05d0*/  IMAD.MOV.U32 R2, RZ, RZ, RZ ;  /* 0x000000ffff027224 */ /* 0x000fe200078e00ff */
[----:B------:R-:W-:Y:S02]  /*05e0*/  VIMNMX R14, R3, 0x8, PT ;  /* 0x00000008030e7848 */ /* 0x000fe40003fe0100 */
[----:B------:R-:W-:Y:S02]  /*05f0*/  IABS R4, R11 ;  /* 0x0000000b00047213 */ /* 0x000fe40000000000 */
[----:B------:R-:W-:-:S04]  /*0600*/  IABS R9, R14 ;  /* 0x0000000e00097213 */ /* 0x000fc80000000000 */
[----:B------:R-:W1:Y:S08]  /*0610*/  I2F.RP R0, R9 ;  /* 0x0000000900007306 */ /* 0x000e700000209400 */
[----:B-1----:R-:W1:Y:S02]  /*0620*/  MUFU.RCP R0, R0 ;  /* 0x0000000000007308 */ /* 0x002e640000001000 */
[----:B-1----:R-:W-:Y:S01]  /*0630*/  VIADD R3, R0, 0xffffffe ;  /* 0x0ffffffe00037836 */ /* 0x002fe20000000000 */
[----:B------:R-:W-:-:S05]  /*0640*/  IABS R0, R51 ;  /* 0x0000003300007213 */ /* 0x000fca0000000000 */
[----:B------:R-:W1:Y:S08]  /*0650*/  I2F.RP R7, R0 ;  /* 0x0000000000077306 */ /* 0x000e700000209400 */
[----:B------:R-:W2:Y:S08]  /*0660*/  F2I.FTZ.U32.TRUNC.NTZ R3, R3 ;  /* 0x0000000300037305 */ /* 0x000eb0000021f000 */
[----:B-1----:R-:W1:Y:S01]  /*0670*/  MUFU.RCP R7, R7 ;  /* 0x0000000700077308 */ /* 0x002e620000001000 */
[----:B--2---:R-:W-:-:S04]  /*0680*/  IMAD.MOV R6, RZ, RZ, -R3 ;  /* 0x000000ffff067224 */ /* 0x004fc800078e0a03 */
[----:B------:R-:W-:Y:S01]  /*0690*/  IMAD R5, R6, R9, RZ ;  /* 0x0000000906057224 */ /* 0x000fe200078e02ff */
[----:B------:R-:W-:-:S03]  /*06a0*/  IABS R6, R14 ;  /* 0x0000000e00067213 */ /* 0x000fc60000000000 */
[----:B------:R-:W-:-:S04]  /*06b0*/  IMAD.HI.U32 R2, R3, R5, R2 ;  /* 0x0000000503027227 */ /* 0x000fc800078e0002 */
[----:B------:R-:W-:Y:S01]  /*06c0*/  IMAD.MOV R5, RZ, RZ, -R6 ;  /* 0x000000ffff057224 */ /* 0x000fe200078e0a06 */
[----:B------:R-:W-:Y:S01]  /*06d0*/  IABS R6, R48 ;  /* 0x0000003000067213 */ /* 0x000fe20000000000 */
[----:B------:R-:W-:-:S04]  /*06e0*/  IMAD.HI.U32 R3, R2, R4, RZ ;  /* 0x0000000402037227 */ /* 0x000fc800078e00ff */
[----:B------:R-:W-:Y:S02]  /*06f0*/  IMAD R4, R3, R5, R4 ;  /* 0x0000000503047224 */ /* 0x000fe400078e0204 */
[----:B------:R-:W-:Y:S02]  /*0700*/  IMAD.MOV.U32 R2, RZ, RZ, R6 ;  /* 0x000000ffff027224 */ /* 0x000fe400078e0006 */
[----:B-1----:R-:W-:Y:S01]  /*0710*/  VIADD R5, R7, 0xffffffe ;  /* 0x0ffffffe07057836 */ /* 0x002fe20000000000 */
[----:B------:R-:W-:Y:S01]  /*0720*/  ISETP.GT.U32.AND P1, PT, R9, R4, PT ;  /* 0x000000040900720c */ /* 0x000fe20003f24070 */
[----:B------:R-:W1:Y:S08]  /*0730*/  I2F.RP R6, R2 ;  /* 0x0000000200067306 */ /* 0x000e700000209400 */
[----:B------:R-:W-:Y:S04]  /*0740*/  F2I.FTZ.U32.TRUNC.NTZ R5, R5 ;  /* 0x0000000500057305 */ /* 0x000fe8000021f000 */
[----:B------:R-:W-:-:S02]  /*0750*/  @!P1 IMAD.IADD R4, R4, 0x1, -R9 ;  /* 0x0000000104049824 */ /* 0x000fc400078e0a09 */
[----:B------:R-:W-:Y:S01]  /*0760*/  @!P1 VIADD R3, R3, 0x1 ;  /* 0x0000000103039836 */ /* 0x000fe20000000000 */
[----:B------:R-:W-:Y:S01]  /*0770*/  ISETP.NE.AND P1, PT, R14, RZ, PT ;  /* 0x000000ff0e00720c */ /* 0x000fe20003f25270 */
[----:B-1----:R-:W1:Y:S01]  /*0780*/  MUFU.RCP R6, R6 ;  /* 0x0000000600067308 */ /* 0x002e620000001000 */
[----:B------:R-:W-:Y:S02]  /*0790*/  ISETP.GE.U32.AND P0, PT, R4, R9, PT ;  /* 0x000000090400720c */ /* 0x000fe40003f06070 */
[----:B------:R-:W-:-:S04]  /*07a0*/  LOP3.LUT R4, R11, R14, RZ, 0x3c, !PT ;  /* 0x0000000e0b047212 */ /* 0x000fc800078e3cff */
[----:B------:R-:W-:Y:S01]  /*07b0*/  ISETP.GE.AND P2, PT, R4, RZ, PT ;  /* 0x000000ff0400720c */ /* 0x000fe20003f46270 */
[----:B------:R-:W-:-:S06]  /*07c0*/  IMAD.MOV.U32 R4, RZ, RZ, RZ ;  /* 0x000000ffff047224 */ /* 0x000fcc00078e00ff */
[----:B------:R-:W-:Y:S02]  /*07d0*/  @P0 VIADD R3, R3, 0x1 ;  /* 0x0000000103030836 */ /* 0x000fe40000000000 */
[----:B-1----:R-:W-:Y:S02]  /*07e0*/  VIADD R8, R6, 0xffffffe ;  /* 0x0ffffffe06087836 */ /* 0x002fe40000000000 */
[----:B------:R-:W-:Y:S01]  /*07f0*/  IMAD.MOV.U32 R7, RZ, RZ, R3 ;  /* 0x000000ffff077224 */ /* 0x000fe200078e0003 */
[----:B------:R-:W-:Y:S01]  /*0800*/  SHF.R.U32.HI R3, RZ, 0x5, R52 ;  /* 0x00000005ff037819 */ /* 0x000fe20000011634 */
[----:B------:R-:W1:Y:S02]  /*0810*/  F2I.FTZ.U32.TRUNC.NTZ R9, R8 ;  /* 0x0000000800097305 */ /* 0x000e64000021f000 */
[----:B------:R-:W-:Y:S01]  /*0820*/  @!P2 IMAD.MOV R7, RZ, RZ, -R7 ;  /* 0x000000ffff07a224 */ /* 0x000fe200078e0a07 */
[----:B------:R-:W-:Y:S02]  /*0830*/  @!P1 LOP3.LUT R7, RZ, R14, RZ, 0x33, !PT ;  /* 0x0000000eff079212 */ /* 0x000fe400078e33ff */
[----:B------:R-:W-:Y:S01]  /*0840*/  SGXT.U32 R6, R3, 0x1 ;  /* 0x000000010306781a */ /* 0x000fe20000000000 */
[----:B------:R-:W-:-:S02]  /*0850*/  IMAD.MOV R3, RZ, RZ, -R5 ;  /* 0x000000ffff037224 */ /* 0x000fc400078e0a05 */
[----:B------:R-:W-:Y:S02]  /*0860*/  IMAD.SHL.U32 R197, R7, 0x80, RZ ;  /* 0x0000008007c57824 */ /* 0x000fe400078e00ff */
[----:B------:R-:W-:Y:S02]  /*0870*/  IMAD R3, R3, R0, RZ ;  /* 0x0000000003037224 */ /* 0x000fe400078e02ff */
[----:B------:R-:W-:Y:S01]  /*0880*/  IMAD.MOV R7, RZ, RZ, -R7 ;  /* 0x000000ffff077224 */ /* 0x000fe200078e0a07 */
[----:B------:R-:W-:Y:S01]  /*0890*/  LOP3.LUT R6, R197, R6, RZ, 0xfc, !PT ;  /* 0x00000006c5067212 */ /* 0x000fe200078efcff */
[----:B------:R-:W-:Y:S01]  /*08a0*/  IMAD.HI.U32 R5, R5, R3, R4 ;  /* 0x0000000305057227 */ /* 0x000fe200078e0004 */
[----:B------:R-:W-:Y:S02]  /*08b0*/  STL [R1+0x2a0], R197 ;  /* 0x0002a0c501007387 */ /* 0x000fe40000100800 */
[----:B------:R-:W-:Y:S01]  /*08c0*/  LOP3.LUT R15, R6, 0x7e, RZ, 0xfc, !PT ;  /* 0x0000007e060f7812 */ /* 0x000fe200078efcff */
[----:B-1----:R-:W-:Y:S01]  /*08d0*/  IMAD.MOV R13, RZ, RZ, -R9 ;  /* 0x000000ffff0d7224 */ /* 0x002fe200078e0a09 */
[----:B------:R-:W-:Y:S01]  /*08e0*/  IABS R223, R6 ;  /* 0x0000000600df7213 */ /* 0x000fe20000000000 */
[----:B------:R-:W-:Y:S01]  /*08f0*/  IMAD R7, R14, R7, R11 ;  /* 0x000000070e077224 */ /* 0x000fe200078e020b */
[----:B------:R-:W-:Y:S01]  /*0900*/  IABS R10, R15 ;  /* 0x0000000f000a7213 */ /* 0x000fe20000000000 */
[----:B------:R-:W-:Y:S01]  /*0910*/  IMAD R11, R13, R2, RZ ;  /* 0x000000020d0b7224 */ /* 0x000fe200078e02ff */
[C---:B------:R-:W-:Y:S01]  /*0920*/  LOP3.LUT R16, R6.reuse, 0x2, RZ, 0xfc, !PT ;  /* 0x0000000206107812 */ /* 0x040fe200078efcff */
[----:B------:R-:W-:Y:S01]  /*0930*/  IMAD.HI.U32 R3, R5, R223, RZ ;  /* 0x000000df05037227 */ /* 0x000fe200078e00ff */
[----:B------:R-:W-:-:S02]  /*0940*/  LOP3.LUT R14, R6, 0x8, RZ, 0xfc, !PT ;  /* 0x00000008060e7812 */ /* 0x000fc400078efcff */
[----:B------:R-:W-:Y:S01]  /*0950*/  IABS R222, R16 ;  /* 0x0000001000de7213 */ /* 0x000fe20000000000 */
[----:B------:R-:W-:Y:S01]  /*0960*/  IMAD.HI.U32 R4, R5, R10, RZ ;  /* 0x0000000a05047227 */ /* 0x000fe200078e00ff */
[----:B------:R-:W-:Y:S02]  /*0970*/  IABS R224, R14 ;  /* 0x0000000e00e07213 */ /* 0x000fe40000000000 */
[----:B------:R-:W-:Y:S01]  /*0980*/  ISETP.GE.AND P3, PT, R15, RZ, PT ;  /* 0x000000ff0f00720c */ /* 0x000fe20003f66270 */
[----:B------:R-:W-:Y:S01]  /*0990*/  IMAD.MOV R13, RZ, RZ, -R4 ;  /* 0x000000ffff0d7224 */ /* 0x000fe200078e0a04 */
[----:B------:R-:W-:Y:S01]  /*09a0*/  ISETP.GE.AND P6, PT, R16, RZ, PT ;  /* 0x000000ff1000720c */ /* 0x000fe20003fc6270 */
[----:B------:R-:W-:Y:S01]  /*09b0*/  IMAD.MOV R4, RZ, RZ, -R3 ;  /* 0x000000ffff047224 */ /* 0x000fe200078e0a03 */
[C---:B------:R-:W-:Y:S01]  /*09c0*/  LOP3.LUT R15, R6.reuse, 0x1e, RZ, 0xfc, !PT ;  /* 0x0000001e060f7812 */ /* 0x040fe200078efcff */
[----:B------:R-:W-:Y:S01]  /*09d0*/  IMAD.MOV.U32 R8, RZ, RZ, RZ ;  /* 0x000000ffff087224 */ /* 0x000fe200078e00ff */
[----:B------:R-:W-:Y:S01]  /*09e0*/  LOP3.LUT R16, R6, 0x20, RZ, 0xfc, !PT ;  /* 0x0000002006107812 */ /* 0x000fe200078efcff */
[----:B------:R-:W-:Y:S01]  /*09f0*/  IMAD R223, R0, R4, R223 ;  /* 0x0000000400df7224 */ /* 0x000fe200078e02df */
[----:B------:R-:W-:Y:S01]  /*0a00*/  IABS R200, R15 ;  /* 0x0000000f00c87213 */ /* 0x000fe20000000000 */
[----:B------:R-:W-:Y:S01]  /*0a10*/  IMAD.HI.U32 R3, R9, R11, R8 ;  /* 0x0000000b09037227 */ /* 0x000fe200078e0008 */
[----:B------:R-:W-:-:S02]  /*0a20*/  IABS R227, R16 ;  /* 0x0000001000e37213 */ /* 0x000fc40000000000 */
[C---:B------:R-:W-:Y:S01]  /*0a30*/  ISETP.GT.U32.AND P0, PT, R0.reuse, R223, PT ;  /* 0x000000df0000720c */ /* 0x040fe20003f04070 */
[----:B------:R-:W-:Y:S01]  /*0a40*/  IMAD R11, R0, R13, R10 ;  /* 0x0000000d000b7224 */ /* 0x000fe200078e020a */
[C---:B------:R-:W-:Y:S01]  /*0a50*/  LOP3.LUT R10, R6.reuse, 0x4, RZ, 0xfc, !PT ;  /* 0x00000004060a7812 */ /* 0x040fe200078efcff */
[----:B------:R-:W-:Y:S01]  /*0a60*/  IMAD.HI.U32 R4, R5, R222, RZ ;  /* 0x000000de05047227 */ /* 0x000fe200078e00ff */
[----:B------:R-:W-:Y:S02]  /*0a70*/  LOP3.LUT R17, R6, 0x24, RZ, 0xfc, !PT ;  /* 0x0000002406117812 */ /* 0x000fe400078efcff */
[----:B------:R-:W-:Y:S01]  /*0a80*/  ISETP.GT.U32.AND P1, PT, R0, R11, PT ;  /* 0x0000000b0000720c */ /* 0x000fe20003f24070 */
[----:B------:R-:W-:Y:S01]  /*0a90*/  IMAD.MOV R9, RZ, RZ, -R4 ;  /* 0x000000ffff097224 */ /* 0x000fe200078e0a04 */
[----:B------:R-:W-:Y:S01]  /*0aa0*/  IABS R221, R10 ;  /* 0x0000000a00dd7213 */ /* 0x000fe20000000000 */
[----:B------:R-:W-:Y:S01]  /*0ab0*/  IMAD.IADD R7, R12, 0x1, R7 ;  /* 0x000000010c077824 */ /* 0x000fe200078e0207 */
[----:B------:R-:W-:Y:S01]  /*0ac0*/  LOP3.LUT R12, R6, 0x6, RZ, 0xfc, !PT ;  /* 0x00000006060c7812 */ /* 0x000fe200078efcff */
[----:B------:R-:W-:Y:S01]  /*0ad0*/  IMAD R222, R0, R9, R222 ;  /* 0x0000000900de7224 */ /* 0x000fe200078e02de */
[----:B------:R-:W-:Y:S01]  /*0ae0*/  ISETP.GE.AND P4, PT, R10, RZ, PT ;  /* 0x000000ff0a00720c */ /* 0x000fe20003f86270 */
[----:B------:R-:W-:Y:S01]  /*0af0*/  @!P0 IMAD.IADD R223, R223, 0x1, -R0 ;  /* 0x00000001dfdf8824 */ /* 0x000fe200078e0a00 */
[----:B------:R-:W-:Y:S01]  /*0b00*/  IABS R220, R12 ;  /* 0x0000000c00dc7213 */ /* 0x000fe20000000000 */
[----:B------:R-:W-:Y:S01]  /*0b10*/  IMAD.HI.U32 R4, R5, R221, RZ ;  /* 0x000000dd05047227 */ /* 0x000fe200078e00ff */
[----:B------:R-:W-:-:S02]  /*0b20*/  LOP3.LUT R10, R6, 0xa, RZ, 0xfc, !PT ;  /* 0x0000000a060a7812 */ /* 0x000fc400078efcff */
[C---:B------:R-:W-:Y:S01]  /*0b30*/  ISETP.GT.U32.AND P2, PT, R0.reuse, R223, PT ;  /* 0x000000df0000720c */ /* 0x040fe20003f44070 */
[----:B------:R-:W-:Y:S01]  /*0b40*/  @!P1 IMAD.IADD R11, R11, 0x1, -R0 ;  /* 0x000000010b0b9824 */ /* 0x000fe200078e0a00 */
[C---:B------:R-:W-:Y:S01]  /*0b50*/  ISETP.GT.U32.AND P1, PT, R0.reuse, R222, PT ;  /* 0x000000de0000720c */ /* 0x040fe20003f24070 */
[----:B------:R-:W-:Y:S01]  /*0b60*/  IMAD.HI.U32 R9, R5, R224, RZ ;  /* 0x000000e005097227 */ /* 0x000fe200078e00ff */
[----:B------:R-:W-:Y:S02]  /*0b70*/  IABS R219, R10 ;  /* 0x0000000a00db7213 */ /* 0x000fe40000000000 */
[----:B------:R-:W-:Y:S01]  /*0b80*/  ISETP.GT.U32.AND P0, PT, R0, R11, PT ;  /* 0x0000000b0000720c */ /* 0x000fe20003f04070 */
[----:B------:R-:W-:Y:S01]  /*0b90*/  IMAD.MOV R4, RZ, RZ, -R4 ;  /* 0x000000ffff047224 */ /* 0x000fe200078e0a04 */
[----:B------:R-:W-:Y:S01]  /*0ba0*/  ISETP.GE.AND P5, PT, R12, RZ, PT ;  /* 0x000000ff0c00720c */ /* 0x000fe20003fa6270 */
[----:B------:R-:W-:Y:S01]  /*0bb0*/  IMAD.MOV R9, RZ, RZ, -R9 ;  /* 0x000000ffff097224 */ /* 0x000fe200078e0a09 */
[----:B------:R-:W-:Y:S01]  /*0bc0*/  LOP3.LUT R12, R6, 0xc, RZ, 0xfc, !PT ;  /* 0x0000000c060c7812 */ /* 0x000fe200078efcff */
[----:B------:R-:W-:Y:S01]  /*0bd0*/  IMAD R221, R0, R4, R221 ;  /* 0x0000000400dd7224 */ /* 0x000fe200078e02dd */
[----:B------:R-:W-:Y:S01]  /*0be0*/  IABS R64, R17 ;  /* 0x0000001100407213 */ /* 0x000fe20000000000 */
[----:B------:R-:W-:Y:S01]  /*0bf0*/  @!P2 IMAD.IADD R223, R223, 0x1, -R0 ;  /* 0x00000001dfdfa824 */ /* 0x000fe200078e0a00 */
[----:B------:R-:W-:Y:S01]  /*0c00*/  ISETP.GE.AND P2, PT, R6, RZ, PT ;  /* 0x000000ff0600720c */ /* 0x000fe20003f46270 */
[----:B------:R-:W-:Y:S01]  /*0c10*/  IMAD R224, R0, R9, R224 ;  /* 0x0000000900e07224 */ /* 0x000fe200078e02e0 */
[----:B------:R-:W-:Y:S01]  /*0c20*/  IABS R218, R12 ;  /* 0x0000000c00da7213 */ /* 0x000fe20000000000 */
[----:B------:R-:W-:Y:S01]  /*0c30*/  IMAD.HI.U32 R8, R5, R220, RZ ;  /* 0x000000dc05087227 */ /* 0x000fe200078e00ff */
[----:B------:R-:W-:-:S02]  /*0c40*/  LOP3.LUT R18, R6, 0x54, RZ, 0xfc, !PT ;  /* 0x0000005406127812 */ /* 0x000fc400078efcff */
[----:B------:R-:W-:Y:S01]  /*0c50*/  LOP3.LUT R22, R6, 0x58, RZ, 0xfc, !PT ;  /* 0x0000005806167812 */ /* 0x000fe200078efcff */
[----:B------:R-:W-:Y:S01]  /*0c60*/  @!P0 IMAD.IADD R11, R11, 0x1, -R0 ;  /* 0x000000010b0b8824 */ /* 0x000fe200078e0a00 */
[----:B------:R-:W-:Y:S01]  /*0c70*/  ISETP.GT.U32.AND P0, PT, R0, R221, PT ;  /* 0x000000dd0000720c */ /* 0x000fe20003f04070 */
[----:B------:R-:W-:Y:S01]  /*0c80*/  IMAD.MOV R13, RZ, RZ, -R8 ;  /* 0x000000ffff0d7224 */ /* 0x000fe200078e0a08 */
[C---:B------:R-:W-:Y:S01]  /*0c90*/  LOP3.LUT R24, R6.reuse, 0x60, RZ, 0xfc, !PT ;  /* 0x0000006006187812 */ /* 0x040fe200078efcff */
[----:B------:R-:W-:Y:S01]  /*0ca0*/  IMAD.HI.U32 R8, R5, R219, RZ ;  /* 0x000000db05087227 */ /* 0x000fe200078e00ff */
[C---:B------:R-:W-:Y:S02]  /*0cb0*/  LOP3.LUT R28, R6.reuse, 0x64, RZ, 0xfc, !PT ;  /* 0x00000064061c7812 */ /* 0x040fe400078efcff */
[----:B------:R-:W-:Y:S01]  /*0cc0*/  LOP3.LUT R26, R6, 0x62, RZ, 0xfc, !PT ;  /* 0x00000062061a7812 */ /* 0x000fe200078efcff */
[----:B------:R-:W-:Y:S01]  /*0cd0*/  @!P2 IMAD.MOV R223, RZ, RZ, -R223 ;  /* 0x000000ffffdfa224 */ /* 0x000fe200078e0adf */
[C---:B------:R-:W-:Y:S01]  /*0ce0*/  ISETP.GT.U32.AND P2, PT, R0.reuse, R224, PT ;  /* 0x000000e00000720c */ /* 0x040fe20003f44070 */
[----:B------:R-:W-:Y:S01]  /*0cf0*/  IMAD R220, R0, R13, R220 ;  /* 0x0000000d00dc7224 */ /* 0x000fe200078e02dc */
[----:B------:R-:W-:Y:S01]  /*0d00*/  LOP3.LUT R13, R6, 0xe, RZ, 0xfc, !PT ;  /* 0x0000000e060d7812 */ /* 0x000fe200078efcff */
[--C-:B------:R-:W-:Y:S01]  /*0d10*/  @!P1 IMAD.IADD R222, R222, 0x1, -R0.reuse ;  /* 0x00000001dede9824 */ /* 0x100fe200078e0a00 */
[----:B------:R-:W-:Y:S01]  /*0d20*/  IABS R29, R28 ;  /* 0x0000001c001d7213 */ /* 0x000fe20000000000 */
[----:B------:R-:W-:Y:S01]  /*0d30*/  @!P0 IMAD.IADD R221, R221, 0x1, -R0 ;  /* 0x00000001dddd8824 */ /* 0x000fe200078e0a00 */
[C---:B------:R-:W-:Y:S01]  /*0d40*/  ISETP.GT.U32.AND P1, PT, R0.reuse, R220, PT ;  /* 0x000000dc0000720c */ /* 0x040fe20003f24070 */
[----:B------:R-:W-:Y:S01]  /*0d50*/  IMAD.MOV R8, RZ, RZ, -R8 ;  /* 0x000000ffff087224 */ /* 0x000fe200078e0a08 */
[----:B------:R-:W-:Y:S01]  /*0d60*/  IABS R217, R13 ;  /* 0x0000000d00d97213 */ /* 0x000fe20000000000 */
[----:B------:R-:W-:Y:S01]  /*0d70*/  IMAD.MOV.U32 R4, RZ, RZ, R11 ;  /* 0x000000ffff047224 */ /* 0x000fe200078e000b */
[C---:B------:R-:W-:Y:S01]  /*0d80*/  ISETP.GT.U32.AND P0, PT, R0.reuse, R221, PT ;  /* 0x000000dd0000720c */ /* 0x040fe20003f04070 */
[----:B------:R-:W-:Y:S01]  /*0d90*/  IMAD R219, R0, R8, R219 ;  /* 0x0000000800db7224 */ /* 0x000fe200078e02db */
[----:B------:R-:W-:Y:S01]  /*0da0*/  LOP3.LUT R30, R6, 0x68, RZ, 0xfc, !PT ;  /* 0x00000068061e7812 */ /* 0x000fe200078efcff */
[----:B------:R-:W-:Y:S01]  /*0db0*/  @!P2 IMAD.IADD R224, R224, 0x1, -R0 ;  /* 0x00000001e0e0a824 */ /* 0x000fe200078e0a00 */
[----:B------:R-:W-:Y:S01]  /*0dc0*/  LOP3.LUT R32, R6, 0x6a, RZ, 0xfc, !PT ;  /* 0x0000006a06207812 */ /* 0x000fe200078efcff */
[----:B------:R-:W-:Y:S01]  /*0dd0*/  IMAD.HI.U32 R8, R5, R218, RZ ;  /* 0x000000da05087227 */ /* 0x000fe200078e00ff */
[----:B------:R-:W-:-:S02]  /*0de0*/  IABS R33, R30 ;  /* 0x0000001e00217213 */ /* 0x000fc40000000000 */
[----:B------:R-:W-:Y:S01]  /*0df0*/  ISETP.GT.U32.AND P2, PT, R0, R224, PT ;  /* 0x000000e00000720c */ /* 0x000fe20003f44070 */
[----:B------:R-:W-:Y:S01]  /*0e00*/  IMAD.MOV R11, RZ, RZ, -R8 ;  /* 0x000000ffff0b7224 */ /* 0x000fe200078e0a08 */
[----:B------:R-:W-:Y:S01]  /*0e10*/  LOP3.LUT R8, R6, 0x10, RZ, 0xfc, !PT ;  /* 0x0000001006087812 */ /* 0x000fe200078efcff */
[----:B------:R-:W-:Y:S01]  /*0e20*/  @!P3 IMAD.MOV R4, RZ, RZ, -R4 ;  /* 0x000000ffff04b224 */ /* 0x000fe200078e0a04 */
[----:B------:R-:W-:Y:S01]  /*0e30*/  ISETP.GT.U32.AND P3, PT, R0, R222, PT ;  /* 0x000000de0000720c */ /* 0x000fe20003f64070 */
[----:B------:R-:W-:Y:S01]  /*0e40*/  @!P1 IMAD.IADD R220, R220, 0x1, -R0 ;  /* 0x00000001dcdc9824 */ /* 0x000fe200078e0a00 */
[----:B------:R-:W-:Y:S01]  /*0e50*/  IABS R225, R8 ;  /* 0x0000000800e17213 */ /* 0x000fe20000000000 */
[----:B------:R-:W-:Y:S01]  /*0e60*/  IMAD R218, R0, R11, R218 ;  /* 0x0000000b00da7224 */ /* 0x000fe200078e02da */
[----:B------:R-:W-:Y:S01]  /*0e70*/  LOP3.LUT R11, R6, 0x16, RZ, 0xfc, !PT ;  /* 0x00000016060b7812 */ /* 0x000fe200078efcff */
[----:B------:R-:W-:Y:S01]  /*0e80*/  @!P0 IMAD.IADD R221, R221, 0x1, -R0 ;  /* 0x00000001dddd8824 */ /* 0x000fe200078e0a00 */
[C---:B------:R-:W-:Y:S01]  /*0e90*/  ISETP.GT.U32.AND P1, PT, R0.reuse, R220, PT ;  /* 0x000000dc0000720c */ /* 0x040fe20003f24070 */
[----:B------:R-:W-:Y:S01]  /*0ea0*/  IMAD.HI.U32 R9, R5, R217, RZ ;  /* 0x000000d905097227 */ /* 0x000fe200078e00ff */
[----:B------:R-:W-:-:S02]  /*0eb0*/  ISETP.GT.U32.AND P0, PT, R0, R219, PT ;  /* 0x000000db0000720c */ /* 0x000fc40003f04070 */
[----:B------:R-:W-:Y:S01]  /*0ec0*/  IABS R214, R11 ;  /* 0x0000000b00d67213 */ /* 0x000fe20000000000 */
[--C-:B------:R-:W-:Y:S01]  /*0ed0*/  @!P2 IMAD.IADD R224, R224, 0x1, -R0.reuse ;  /* 0x00000001e0e0a824 */ /* 0x100fe200078e0a00 */
[----:B------:R-:W-:Y:S01]  /*0ee0*/  ISETP.GT.U32.AND P2, PT, R0, R218, PT ;  /* 0x000000da0000720c */ /* 0x000fe20003f44070 */
[----:B------:R-:W-:Y:S01]  /*0ef0*/  @!P3 IMAD.IADD R222, R222, 0x1, -R0 ;  /* 0x00000001dedeb824 */ /* 0x000fe200078e0a00 */
[----:B------:R-:W-:Y:S01]  /*0f00*/  ISETP.GE.AND P3, PT, R14, RZ, PT ;  /* 0x000000ff0e00720c */ /* 0x000fe20003f66270 */
[----:B------:R-:W-:Y:S01]  /*0f10*/  IMAD.MOV R9, RZ, RZ, -R9 ;  /* 0x000000ffff097224 */ /* 0x000fe200078e0a09 */
[----:B------:R-:W-:Y:S01]  /*0f20*/  LOP3.LUT R14, R6, 0x1c, RZ, 0xfc, !PT ;  /* 0x0000001c060e7812 */ /* 0x000fe200078efcff */
[----:B------:R-:W-:Y:S01]  /*0f30*/  @!P6 IMAD.MOV R222, RZ, RZ, -R222 ;  /* 0x000000ffffdee224 */ /* 0x000fe200078e0ade */
[----:B------:R-:W-:Y:S01]  /*0f40*/  ISETP.GE.AND P6, PT, R10, RZ, PT ;  /* 0x000000ff0a00720c */ /* 0x000fe20003fc6270 */
[--C-:B------:R-:W-:Y:S01]  /*0f50*/  @!P1 IMAD.IADD R220, R220, 0x1, -R0.reuse ;  /* 0x00000001dcdc9824 */ /* 0x100fe200078e0a00 */
[----:B------:R-:W-:Y:S01]  /*0f60*/  LOP3.LUT R10, R6, 0x14, RZ, 0xfc, !PT ;  /* 0x00000014060a7812 */ /* 0x000fe200078efcff */
[--C-:B------:R-:W-:Y:S01]  /*0f70*/  @!P0 IMAD.IADD R219, R219, 0x1, -R0.reuse ;  /* 0x00000001dbdb8824 */ /* 0x100fe200078e0a00 */
[----:B------:R-:W-:Y:S01]  /*0f80*/  ISETP.GE.AND P1, PT, R13, RZ, PT ;  /* 0x000000ff0d00720c */ /* 0x000fe20003f26270 */
[----:B------:R-:W-:Y:S01]  /*0f90*/  IMAD R217, R0, R9, R217 ;  /* 0x0000000900d97224 */ /* 0x000fe200078e02d9 */
[----:B------:R-:W-:Y:S01]  /*0fa0*/  LOP3.LUT R9, R6, 0x12, RZ, 0xfc, !PT ;  /* 0x0000001206097812 */ /* 0x000fe200078efcff */
[----:B------:R-:W-:Y:S01]  /*0fb0*/  @!P2 IMAD.IADD R218, R218, 0x1, -R0 ;  /* 0x00000001dadaa824 */ /* 0x000fe200078e0a00 */
[----:B------:R-:W-:Y:S01]  /*0fc0*/  ISETP.GT.U32.AND P0, PT, R0, R219, PT ;  /* 0x000000db0000720c */ /* 0x000fe20003f04070 */
[----:B------:R-:W-:Y:S01]  /*0fd0*/  @!P5 IMAD.MOV R220, RZ, RZ, -R220 ;  /* 0x000000ffffdcd224 */ /* 0x000fe200078e0adc */
[----:B------:R-:W-:Y:S01]  /*0fe0*/  ISETP.GE.AND P5, PT, R8, RZ, PT ;  /* 0x000000ff0800720c */ /* 0x000fe20003fa6270 */
[----:B------:R-:W-:Y:S01]  /*0ff0*/  IMAD.HI.U32 R8, R5, R225, RZ ;  /* 0x000000e105087227 */ /* 0x000fe200078e00ff */
[----:B------:R-:W-:-:S02]  /*1000*/  IABS R216, R9 ;  /* 0x0000000900d87213 */ /* 0x000fc40000000000 */
[----:B------:R-:W-:Y:S01]  /*1010*/  ISETP.GT.U32.AND P2, PT, R0, R218, PT ;  /* 0x000000da0000720c */ /* 0x000fe20003f44070 */
[----:B------:R-:W-:Y:S01]  /*1020*/  @!P3 IMAD.MOV R224, RZ, RZ, -R224 ;  /* 0x000000ffffe0b224 */ /* 0x000fe200078e0ae0 */
[----:B------:R-:W-:Y:S01]  /*1030*/  ISETP.GE.AND P3, PT, R9, RZ, PT ;  /* 0x000000ff0900720c */ /* 0x000fe20003f66270 */
[----:B------:R-:W-:Y:S01]  /*1040*/  IMAD.HI.U32 R9, R5, R216, RZ ;  /* 0x000000d805097227 */ /* 0x000fe200078e00ff */
[----:B------:R-:W-:Y:S02]  /*1050*/  IABS R215, R10 ;  /* 0x0000000a00d77213 */ /* 0x000fe40000000000 */
[----:B------:R-:W-:Y:S01]  /*1060*/  LOP3.LUT R13, R6, 0x1a, RZ, 0xfc, !PT ;  /* 0x0000001a060d7812 */ /* 0x000fe200078efcff */
[----:B------:R-:W-:Y:S01]  /*1070*/  IMAD.MOV R8, RZ, RZ, -R8 ;  /* 0x000000ffff087224 */ /* 0x000fe200078e0a08 */
[----:B------:R-:W-:Y:S01]  /*1080*/  IABS R212, R14 ;  /* 0x0000000e00d47213 */ /* 0x000fe20000000000 */
[----:B------:R-:W-:Y:S01]  /*1090*/  IMAD.MOV R9, RZ, RZ, -R9 ;  /* 0x000000ffff097224 */ /* 0x000fe200078e0a09 */
[----:B------:R-:W-:Y:S01]  /*10a0*/  IABS R213, R13 ;  /* 0x0000000d00d57213 */ /* 0x000fe20000000000 */
[C---:B------:R-:W-:Y:S01]  /*10b0*/  IMAD R225, R0.reuse, R8, R225 ;  /* 0x0000000800e17224 */ /* 0x040fe200078e02e1 */
[----:B------:R-:W-:Y:S01]  /*10c0*/  IABS R35, R32 ;  /* 0x0000002000237213 */ /* 0x000fe20000000000 */
[----:B------:R-:W-:Y:S01]  /*10d0*/  @!P0 IMAD.IADD R219, R219, 0x1, -R0 ;  /* 0x00000001dbdb8824 */ /* 0x000fe200078e0a00 */
[C---:B------:R-:W-:Y:S01]  /*10e0*/  ISETP.GT.U32.AND P0, PT, R0.reuse, R217, PT ;  /* 0x000000d90000720c */ /* 0x040fe20003f04070 */
[----:B------:R-:W-:Y:S01]  /*10f0*/  IMAD R216, R0, R9, R216 ;  /* 0x0000000900d87224 */ /* 0x000fe200078e02d8 */
[----:B------:R-:W-:Y:S01]  /*1100*/  LOP3.LUT R34, R6, 0x70, RZ, 0xfc, !PT ;  /* 0x0000007006227812 */ /* 0x000fe200078efcff */
[----:B------:R-:W-:Y:S01]  /*1110*/  @!P2 IMAD.IADD R218, R218, 0x1, -R0 ;  /* 0x00000001dadaa824 */ /* 0x000fe200078e0a00 */
[C---:B------:R-:W-:Y:S01]  /*1120*/  ISETP.GT.U32.AND P2, PT, R0.reuse, R225, PT ;  /* 0x000000e10000720c */ /* 0x040fe20003f44070 */
[----:B------:R-:W-:Y:S01]  /*1130*/  @!P6 IMAD.MOV R219, RZ, RZ, -R219 ;  /* 0x000000ffffdbe224 */ /* 0x000fe200078e0adb */
[----:B------:R-:W-:Y:S01]  /*1140*/  ISETP.GT.U32.AND P6, PT, R0, R216, PT ;  /* 0x000000d80000720c */ /* 0x000fe20003fc4070 */
[----:B------:R-:W-:Y:S01]  /*1150*/  IMAD.HI.U32 R8, R5, R215, RZ ;  /* 0x000000d705087227 */ /* 0x000fe200078e00ff */
[----:B------:R-:W-:-:S02]  /*1160*/  LOP3.LUT R36, R6, 0x72, RZ, 0xfc, !PT ;  /* 0x0000007206247812 */ /* 0x000fc400078efcff */
[----:B------:R-:W-:Y:S01]  /*1170*/  IABS R41, R34 ;  /* 0x0000002200297213 */ /* 0x000fe20000000000 */
[----:B------:R-:W-:Y:S01]  /*1180*/  @!P4 IMAD.MOV R221, RZ, RZ, -R221 ;  /* 0x000000ffffddc224 */ /* 0x000fe200078e0add */
[----:B------:R-:W-:Y:S01]  /*1190*/  ISETP.GE.AND P4, PT, R12, RZ, PT ;  /* 0x000000ff0c00720c */ /* 0x000fe20003f86270 */
[--C-:B------:R-:W-:Y:S01]  /*11a0*/  @!P0 IMAD.IADD R217, R217, 0x1, -R0.reuse ;  /* 0x00000001d9d98824 */ /* 0x100fe200078e0a00 */
[----:B------:R-:W-:Y:S01]  /*11b0*/  LOP3.LUT R12, R6, 0x18, RZ, 0xfc, !PT ;  /* 0x00000018060c7812 */ /* 0x000fe200078efcff */
[----:B------:R-:W-:Y:S01]  /*11c0*/  IMAD.HI.U32 R9, R5, R214, RZ ;  /* 0x000000d605097227 */ /* 0x000fe200078e00ff */
[----:B------:R-:W-:Y:S02]  /*11d0*/  IABS R43, R36 ;  /* 0x00000024002b7213 */ /* 0x000fe40000000000 */
[----:B------:R-:W-:Y:S01]  /*11e0*/  ISETP.GT.U32.AND P0, PT, R0, R217, PT ;  /* 0x000000d90000720c */ /* 0x000fe20003f04070 */
[--C-:B------:R-:W-:Y:S01]  /*11f0*/  @!P2 IMAD.IADD R225, R225, 0x1, -R0.reuse ;  /* 0x00000001e1e1a824 */ /* 0x100fe200078e0a00 */
[----:B------:R-:W-:Y:S01]  /*1200*/  IABS R226, R12 ;  /* 0x0000000c00e27213 */ /* 0x000fe20000000000 */
[----:B------:R-:W-:Y:S01]  /*1210*/  @!P6 IMAD.IADD R216, R216, 0x1, -R0 ;  /* 0x00000001d8d8e824 */ /* 0x000fe200078e0a00 */
[----:B------:R-:W-:Y:S01]  /*1220*/  LOP3.LUT R40, R6, 0x76, RZ, 0xfc, !PT ;  /* 0x0000007606287812 */ /* 0x000fe200078efcff */
[----:B------:R-:W-:Y:S01]  /*1230*/  IMAD.MOV R8, RZ, RZ, -R8 ;  /* 0x000000ffff087224 */ /* 0x000fe200078e0a08 */
[C---:B------:R-:W-:Y:S01]  /*1240*/  ISETP.GT.U32.AND P2, PT, R0.reuse, R225, PT ;  /* 0x000000e10000720c */ /* 0x040fe20003f44070 */
[----:B------:R-:W-:Y:S01]  /*1250*/  IMAD.MOV R9, RZ, RZ, -R9 ;  /* 0x000000ffff097224 */ /* 0x000fe200078e0a09 */
[C---:B------:R-:W-:Y:S01]  /*1260*/  ISETP.GT.U32.AND P6, PT, R0.reuse, R216, PT ;  /* 0x000000d80000720c */ /* 0x040fe20003fc4070 */
[C---:B------:R-:W-:Y:S01]  /*1270*/  IMAD R215, R0.reuse, R8, R215 ;  /* 0x0000000800d77224 */ /* 0x040fe200078e02d7 */
[----:B------:R-:W-:Y:S01]  /*1280*/  IABS R47, R40 ;  /* 0x00000028002f7213 */ /* 0x000fe20000000000 */
[----:B------:R-:W-:Y:S01]  /*1290*/  IMAD R214, R0, R9, R214 ;  /* 0x0000000900d67224 */ /* 0x000fe200078e02d6 */
[C---:B------:R-:W-:Y:S01]  /*12a0*/  LOP3.LUT R38, R6.reuse, 0x74, RZ, 0xfc, !PT ;  /* 0x0000007406267812 */ /* 0x040fe200078efcff */
[----:B------:R-:W-:Y:S01]  /*12b0*/  IMAD.HI.U32 R8, R5, R226, RZ ;  /* 0x000000e205087227 */ /* 0x000fe200078e00ff */
[----:B------:R-:W-:-:S02]  /*12c0*/  LOP3.LUT R42, R6, 0x78, RZ, 0xfc, !PT ;  /* 0x00000078062a7812 */ /* 0x000fc400078efcff */
[----:B------:R-:W-:Y:S01]  /*12d0*/  LOP3.LUT R44, R6, 0x7a, RZ, 0xfc, !PT ;  /* 0x0000007a062c7812 */ /* 0x000fe200078efcff */
[--C-:B------:R-:W-:Y:S01]  /*12e0*/  @!P0 IMAD.IADD R217, R217, 0x1, -R0.reuse ;  /* 0x00000001d9d98824 */ /* 0x100fe200078e0a00 */
[----:B------:R-:W-:Y:S01]  /*12f0*/  ISETP.GE.AND P0, PT, R11, RZ, PT ;  /* 0x000000ff0b00720c */ /* 0x000fe20003f06270 */
[--C-:B------:R-:W-:Y:S01]  /*1300*/  @!P2 IMAD.IADD R225, R225, 0x1, -R0.reuse ;  /* 0x00000001e1e1a824 */ /* 0x100fe200078e0a00 */
[----:B------:R-:W-:Y:S01]  /*1310*/  ISETP.GT.U32.AND P2, PT, R0, R215, PT ;  /* 0x000000d70000720c */ /* 0x000fe20003f44070 */
[----:B------:R-:W-:Y:S01]  /*1320*/  @!P6 IMAD.IADD R216, R216, 0x1, -R0 ;  /* 0x00000001d8d8e824 */ /* 0x000fe200078e0a00 */
[----:B------:R-:W-:Y:S01]  /*1330*/  ISETP.GT.U32.AND P6, PT, R0, R214, PT ;  /* 0x000000d60000720c */ /* 0x000fe20003fc4070 */
[----:B------:R-:W-:Y:S01]  /*1340*/  IMAD.MOV R11, RZ, RZ, -R8 ;  /* 0x000000ffff0b7224 */ /* 0x000fe200078e0a08 */
[----:B------:R-:W-:Y:S01]  /*1350*/  IABS R45, R38 ;  /* 0x00000026002d7213 */ /* 0x000fe20000000000 */
[----:B------:R-:W-:Y:S01]  /*1360*/  IMAD.HI.U32 R8, R5, R213, RZ ;  /* 0x000000d505087227 */ /* 0x000fe200078e00ff */
[----:B------:R-:W-:-:S03]  /*1370*/  IABS R49, R42 ;  /* 0x0000002a00317213 */ /* 0x000fc60000000000 */
[----:B------:R-:W-:Y:S02]  /*1380*/  IMAD R226, R0, R11, R226 ;  /* 0x0000000b00e27224 */ /* 0x000fe400078e02e2 */
[----:B------:R-:W-:Y:S02]  /*1390*/  IMAD.MOV R11, RZ, RZ, -R8 ;  /* 0x000000ffff0b7224 */ /* 0x000fe400078e0a08 */
[----:B------:R-:W-:-:S04]  /*13a0*/  IMAD.HI.U32 R9, R5, R212, RZ ;  /* 0x000000d405097227 */ /* 0x000fc800078e00ff */
[--C-:B------:R-:W-:Y:S01]  /*13b0*/  @!P2 IMAD.IADD R215, R215, 0x1, -R0.reuse ;  /* 0x00000001d7d7a824 */ /* 0x100fe200078e0a00 */
[C---:B------:R-:W-:Y:S01]  /*13c0*/  ISETP.GT.U32.AND P2, PT, R0.reuse, R226, PT ;  /* 0x000000e20000720c */ /* 0x040fe20003f44070 */
[----:B------:R-:W-:Y:S02]  /*13d0*/  IMAD R213, R0, R11, R213 ;  /* 0x0000000b00d57224 */ /* 0x000fe400078e02d5 */
[----:B------:R-:W-:Y:S02]  /*13e0*/  IMAD.MOV R9, RZ, RZ, -R9 ;  /* 0x000000ffff097224 */ /* 0x000fe400078e0a09 */
[----:B------:R-:W-:Y:S01]  /*13f0*/  @!P6 IMAD.IADD R214, R214, 0x1, -R0 ;  /* 0x00000001d6d6e824 */ /* 0x000fe200078e0a00 */
[C---:B------:R-:W-:Y:S01]  /*1400*/  ISETP.GT.U32.AND P6, PT, R0.reuse, R213, PT ;  /* 0x000000d50000720c */ /* 0x040fe20003fc4070 */
[----:B------:R-:W-:Y:S02]  /*1410*/  IMAD R212, R0, R9, R212 ;  /* 0x0000000900d47224 */ /* 0x000fe400078e02d4 */
[----:B------:R-:W-:Y:S01]  /*1420*/  @!P4 IMAD.MOV R218, RZ, RZ, -R218 ;  /* 0x000000ffffdac224 */ /* 0x000fe200078e0ada */
[----:B------:R-:W-:Y:S01]  /*1430*/  ISETP.GE.AND P4, PT, R10, RZ, PT ;  /* 0x000000ff0a00720c */ /* 0x000fe20003f86270 */
[----:B------:R-:W-:Y:S01]  /*1440*/  @!P1 IMAD.MOV R217, RZ, RZ, -R217 ;  /* 0x000000ffffd99224 */ /* 0x000fe200078e0ad9 */
[C---:B------:R-:W-:Y:S01]  /*1450*/  ISETP.GT.U32.AND P1, PT, R0.reuse, R215, PT ;  /* 0x000000d70000720c */ /* 0x040fe20003f24070 */
[----:B------:R-:W-:Y:S01]  /*1460*/  @!P3 IMAD.MOV R216, RZ, RZ, -R216 ;  /* 0x000000ffffd8b224 */ /* 0x000fe200078e0ad8 */
[----:B------:R-:W-:Y:S01]  /*1470*/  ISETP.GT.U32.AND P3, PT, R0, R212, PT ;  /* 0x000000d40000720c */ /* 0x000fe20003f64070 */
[----:B------:R-:W-:-:S04]  /*1480*/  IMAD.HI.U32 R10, R5, R200, RZ ;  /* 0x000000c8050a7227 */ /* 0x000fc800078e00ff */
[----:B------:R-:W-:Y:S01]  /*1490*/  @!P2 IMAD.IADD R226, R226, 0x1, -R0 ;  /* 0x00000001e2e2a824 */ /* 0x000fe200078e0a00 */
[----:B------:R-:W-:Y:S01]  /*14a0*/  ISETP.GT.U32.AND P2, PT, R0, R214, PT ;  /* 0x000000d60000720c */ /* 0x000fe20003f44070 */
[----:B------:R-:W-:Y:S01]  /*14b0*/  IMAD.MOV R11, RZ, RZ, -R10 ;  /* 0x000000ffff0b7224 */ /* 0x000fe200078e0a0a */
[----:B------:R-:W-:Y:S01]  /*14c0*/  LOP3.LUT R10, R6, 0x22, RZ, 0xfc, !PT ;  /* 0x00000022060a7812 */ /* 0x000fe200078efcff */
[----:B------:R-:W-:Y:S01]  /*14d0*/  @!P6 IMAD.IADD R213, R213, 0x1, -R0 ;  /* 0x00000001d5d5e824 */ /* 0x000fe200078e0a00 */
[C---:B------:R-:W-:Y:S01]  /*14e0*/  ISETP.GT.U32.AND P6, PT, R0.reuse, R226, PT ;  /* 0x000000e20000720c */ /* 0x040fe20003fc4070 */
[----:B------:R-:W-:Y:S01]  /*14f0*/  IMAD R200, R0, R11, R200 ;  /* 0x0000000b00c87224 */ /* 0x000fe200078e02c8 */
[----:B------:R-:W-:Y:S01]  /*1500*/  IABS R196, R10 ;  /* 0x0000000a00c47213 */ /* 0x000fe20000000000 */
[----:B------:R-:W-:-:S04]  /*1510*/  IMAD.HI.U32 R8, R5, R227, RZ ;  /* 0x000000e305087227 */ /* 0x000fc800078e00ff */
[--C-:B------:R-:W-:Y:S01]  /*1520*/  @!P1 IMAD.IADD R215, R215, 0x1, -R0.reuse ;  /* 0x00000001d7d79824 */ /* 0x100fe200078e0a00 */
[----:B------:R-:W-:Y:S01]  /*1530*/  ISETP.GT.U32.AND P1, PT, R0, R200, PT ;  /* 0x000000c80000720c */ /* 0x000fe20003f24070 */
[----:B------:R-:W-:Y:S01]  /*1540*/  @!P3 IMAD.IADD R212, R212, 0x1, -R0 ;  /* 0x00000001d4d4b824 */ /* 0x000fe200078e0a00 */
[----:B------:R-:W-:Y:S01]  /*1550*/  ISETP.GE.AND P3, PT, R14, RZ, PT ;  /* 0x000000ff0e00720c */ /* 0x000fe20003f66270 */
[----:B------:R-:W-:Y:S01]  /*1560*/  IMAD.MOV R8, RZ, RZ, -R8 ;  /* 0x000000ffff087224 */ /* 0x000fe200078e0a08 */
[----:B------:R-:W-:Y:S01]  /*1570*/  LOP3.LUT R14, R6, 0x40, RZ, 0xfc, !PT ;  /* 0x00000040060e7812 */ /* 0x000fe200078efcff */
[----:B------:R-:W-:Y:S01]  /*1580*/  @!P5 IMAD.MOV R225, RZ, RZ, -R225 ;  /* 0x000000ffffe1d224 */ /* 0x000fe200078e0ae1 */
[C---:B------:R-:W-:Y:S01]  /*1590*/  ISETP.GT.U32.AND P5, PT, R0.reuse, R213, PT ;  /* 0x000000d50000720c */ /* 0x040fe20003fa4070 */
[----:B------:R-:W-:Y:S01]  /*15a0*/  @!P4 IMAD.MOV R215, RZ, RZ, -R215 ;  /* 0x000000ffffd7c224 */ /* 0x000fe200078e0ad7 */
[C---:B------:R-:W-:Y:S01]  /*15b0*/  ISETP.GT.U32.AND P4, PT, R0.reuse, R212, PT ;  /* 0x000000d40000720c */ /* 0x040fe20003f84070 */
[----:B------:R-:W-:Y:S01]  /*15c0*/  IMAD R227, R0, R8, R227 ;  /* 0x0000000800e37224 */ /* 0x000fe200078e02e3 */
[----:B------:R-:W-:Y:S01]  /*15d0*/  IABS R231, R14 ;  /* 0x0000000e00e77213 */ /* 0x000fe20000000000 */
[----:B------:R-:W-:-:S04]  /*15e0*/  IMAD.HI.U32 R9, R5, R64, RZ ;  /* 0x0000004005097227 */ /* 0x000fc800078e00ff */
[--C-:B------:R-:W-:Y:S01]  /*15f0*/  @!P2 IMAD.IADD R214, R214, 0x1, -R0.reuse ;  /* 0x00000001d6d6a824 */ /* 0x100fe200078e0a00 */
[----:B------:R-:W-:Y:S01]  /*1600*/  ISETP.GE.AND P2, PT, R12, RZ, PT ;  /* 0x000000ff0c00720c */ /* 0x000fe20003f46270 */
[----:B------:R-:W-:Y:S01]  /*1610*/  @!P6 IMAD.IADD R226, R226, 0x1, -R0 ;  /* 0x00000001e2e2e824 */ /* 0x000fe200078e0a00 */
[----:B------:R-:W-:Y:S01]  /*1620*/  ISETP.GT.U32.AND P6, PT, R0, R227, PT ;  /* 0x000000e30000720c */ /* 0x000fe20003fc4070 */
[----:B------:R-:W-:Y:S01]  /*1630*/  IMAD.HI.U32 R8, R5, R196, RZ ;  /* 0x000000c405087227 */ /* 0x000fe200078e00ff */
[----:B------:R-:W-:-:S03]  /*1640*/  LOP3.LUT R12, R6, 0x2e, RZ, 0xfc, !PT ;  /* 0x0000002e060c7812 */ /* 0x000fc600078efcff */
[----:B------:R-:W-:Y:S01]  /*1650*/  IMAD.MOV R9, RZ, RZ, -R9 ;  /* 0x000000ffff097224 */ /* 0x000fe200078e0a09 */
[----:B------:R-:W-:Y:S01]  /*1660*/  IABS R68, R12 ;  /* 0x0000000c00447213 */ /* 0x000fe20000000000 */
[----:B------:R-:W-:Y:S02]  /*1670*/  IMAD.MOV R11, RZ, RZ, -R8 ;  /* 0x000000ffff0b7224 */ /* 0x000fe400078e0a08 */
[----:B------:R-:W-:Y:S01]  /*1680*/  @!P1 IMAD.IADD R200, R200, 0x1, -R0 ;  /* 0x00000001c8c89824 */ /* 0x000fe200078e0a00 */
[----:B------:R-:W-:Y:S01]  /*1690*/  ISETP.GE.AND P1, PT, R15, RZ, PT ;  /* 0x000000ff0f00720c */ /* 0x000fe20003f26270 */
[----:B------:R-:W-:Y:S01]  /*16a0*/  IMAD R64, R0, R9, R64 ;  /* 0x0000000900407224 */ /* 0x000fe200078e0240 */
[----:B------:R-:W-:Y:S01]  /*16b0*/  LOP3.LUT R9, R6, 0x26, RZ, 0xfc, !PT ;  /* 0x0000002606097812 */ /* 0x000fe200078efcff */
[----:B------:R-:W-:Y:S01]  /*16c0*/  @!P5 IMAD.IADD R213, R213, 0x1, -R0 ;  /* 0x00000001d5d5d824 */ /* 0x000fe200078e0a00 */
[----:B------:R-:W-:Y:S01]  /*16d0*/  ISETP.GE.AND P5, PT, R13, RZ, PT ;  /* 0x000000ff0d00720c */ /* 0x000fe20003fa6270 */
[C---:B------:R-:W-:Y:S01]  /*16e0*/  IMAD R196, R0.reuse, R11, R196 ;  /* 0x0000000b00c47224 */ /* 0x040fe200078e02c4 */
[----:B------:R-:W-:Y:S01]  /*16f0*/  IABS R65, R9 ;  /* 0x0000000900417213 */ /* 0x000fe20000000000 */
[----:B------:R-:W-:Y:S01]  /*1700*/  @!P0 IMAD.MOV R214, RZ, RZ, -R214 ;  /* 0x000000ffffd68224 */ /* 0x000fe200078e0ad6 */
[----:B------:R-:W-:Y:S01]  /*1710*/  ISETP.GT.U32.AND P0, PT, R0, R200, PT ;  /* 0x000000c80000720c */ /* 0x000fe20003f04070 */
[----:B------:R-:W-:Y:S01]  /*1720*/  @!P4 IMAD.IADD R212, R212, 0x1, -R0 ;  /* 0x00000001d4d4c824 */ /* 0x000fe200078e0a00 */
[C---:B------:R-:W-:Y:S01]  /*1730*/  ISETP.GT.U32.AND P4, PT, R0.reuse, R64, PT ;  /* 0x000000400000720c */ /* 0x040fe20003f84070 */
[----:B------:R-:W-:Y:S01]  /*1740*/  @!P2 IMAD.MOV R226, RZ, RZ, -R226 ;  /* 0x000000ffffe2a224 */ /* 0x000fe200078e0ae2 */
[----:B------:R-:W-:Y:S01]  /*1750*/  ISETP.GT.U32.AND P2, PT, R0, R196, PT ;  /* 0x000000c40000720c */ /* 0x000fe20003f44070 */
[----:B------:R-:W-:Y:S01]  /*1760*/  @!P6 IMAD.IADD R227, R227, 0x1, -R0 ;  /* 0x00000001e3e3e824 */ /* 0x000fe200078e0a00 */
[C---:B------:R-:W-:Y:S01]  /*1770*/  LOP3.LUT R11, R6.reuse, 0x28, RZ, 0xfc, !PT ;  /* 0x00000028060b7812 */ /* 0x040fe200078efcff */
[----:B------:R-:W-:Y:S01]  /*1780*/  IMAD.HI.U32 R8, R5, R65, RZ ;  /* 0x0000004105087227 */ /* 0x000fe200078e00ff */
[----:B------:R-:W-:-:S02]  /*1790*/  LOP3.LUT R13, R6, 0x36, RZ, 0xfc, !PT ;  /* 0x00000036060d7812 */ /* 0x000fc400078efcff */
[----:B------:R-:W-:Y:S01]  /*17a0*/  ISETP.GT.U32.AND P6, PT, R0, R227, PT ;  /* 0x000000e30000720c */ /* 0x000fe20003fc4070 */
[----:B------:R-:W-:Y:S01]  /*17b0*/  @!P5 IMAD.MOV R213, RZ, RZ, -R213 ;  /* 0x000000ffffd5d224 */ /* 0x000fe200078e0ad5 */
[----:B------:R-:W-:Y:S01]  /*17c0*/  ISETP.GE.AND P5, PT, R16, RZ, PT ;  /* 0x000000ff1000720c */ /* 0x000fe20003fa6270 */
[--C-:B------:R-:W-:Y:S01]  /*17d0*/  @!P0 IMAD.IADD R200, R200, 0x1, -R0.reuse ;  /* 0x00000001c8c88824 */ /* 0x100fe200078e0a00 */
[----:B------:R-:W-:Y:S01]  /*17e0*/  IABS R228, R11 ;  /* 0x0000000b00e47213 */ /* 0x000fe20000000000 */
[--C-:B------:R-:W-:Y:S01]  /*17f0*/  @!P4 IMAD.IADD R64, R64, 0x1, -R0.reuse ;  /* 0x000000014040c824 */ /* 0x100fe200078e0a00 */
[----:B------:R-:W-:Y:S01]  /*1800*/  ISETP.GE.AND P0, PT, R10, RZ, PT ;  /* 0x000000ff0a00720c */ /* 0x000fe20003f06270 */
[----:B------:R-:W-:Y:S01]  /*1810*/  @!P2 IMAD.IADD R196, R196, 0x1, -R0 ;  /* 0x00000001c4c4a824 */ /* 0x000fe200078e0a00 */
[----:B------:R-:W-:Y:S01]  /*1820*/  ISETP.GE.AND P2, PT, R9, RZ, PT ;  /* 0x000000ff0900720c */ /* 0x000fe20003f46270 */
[----:B------:R-:W-:Y:S01]  /*1830*/  @!P1 IMAD.MOV R200, RZ, RZ, -R200 ;  /* 0x000000ffffc89224 */ /* 0x000fe200078e0ac8 */
[C---:B------:R-:W-:Y:S01]  /*1840*/  ISETP.GT.U32.AND P1, PT, R0.reuse, R64, PT ;  /* 0x000000400000720c */ /* 0x040fe20003f24070 */
[----:B------:R-:W-:Y:S01]  /*1850*/  IMAD.MOV R8, RZ, RZ, -R8 ;  /* 0x000000ffff087224 */ /* 0x000fe200078e0a08 */
[----:B------:R-:W-:Y:S01]  /*1860*/  ISETP.GT.U32.AND P4, PT, R0, R196, PT ;  /* 0x000000c40000720c */ /* 0x000fe20003f84070 */
[----:B------:R-:W-:Y:S01]  /*1870*/  IMAD.HI.U32 R9, R5, R228, RZ ;  /* 0x000000e405097227 */ /* 0x000fe200078e00ff */
[----:B------:R-:W-:-:S02]  /*1880*/  IABS R62, R13 ;  /* 0x0000000d003e7213 */ /* 0x000fc40000000000 */
[----:B------:R-:W-:Y:S01]  /*1890*/  LOP3.LUT R15, R6, 0x48, RZ, 0xfc, !PT ;  /* 0x00000048060f7812 */ /* 0x000fe200078efcff */
[----:B------:R-:W-:Y:S01]  /*18a0*/  @!P6 IMAD.IADD R227, R227, 0x1, -R0 ;  /* 0x00000001e3e3e824 */ /* 0x000fe200078e0a00 */
[----:B------:R-:W-:Y:S01]  /*18b0*/  ISETP.GE.AND P6, PT, R17, RZ, PT ;  /* 0x000000ff1100720c */ /* 0x000fe20003fc6270 */
[----:B------:R-:W-:Y:S01]  /*18c0*/  IMAD R65, R0, R8, R65 ;  /* 0x0000000800417224 */ /* 0x000fe200078e0241 */
[----:B------:R-:W-:Y:S01]  /*18d0*/  LOP3.LUT R8, R6, 0x2a, RZ, 0xfc, !PT ;  /* 0x0000002a06087812 */ /* 0x000fe200078efcff */
[----:B------:R-:W-:Y:S01]  /*18e0*/  IMAD.MOV R9, RZ, RZ, -R9 ;  /* 0x000000ffff097224 */ /* 0x000fe200078e0a09 */
[----:B------:R-:W-:Y:S01]  /*18f0*/  IABS R232, R15 ;  /* 0x0000000f00e87213 */ /* 0x000fe20000000000 */
[----:B------:R-:W-:Y:S01]  /*1900*/  @!P5 IMAD.MOV R227, RZ, RZ, -R227 ;  /* 0x000000ffffe3d224 */ /* 0x000fe200078e0ae3 */
[C---:B------:R-:W-:Y:S01]  /*1910*/  ISETP.GT.U32.AND P5, PT, R0.reuse, R65, PT ;  /* 0x000000410000720c */ /* 0x040fe20003fa4070 */
[----:B------:R-:W-:Y:S01]  /*1920*/  IMAD R228, R0, R9, R228 ;  /* 0x0000000900e47224 */ /* 0x000fe200078e02e4 */
[----:B------:R-:W-:Y:S01]  /*1930*/  IABS R66, R8 ;  /* 0x0000000800427213 */ /* 0x000fe20000000000 */
[--C-:B------:R-:W-:Y:S01]  /*1940*/  @!P1 IMAD.IADD R64, R64, 0x1, -R0.reuse ;  /* 0x0000000140409824 */ /* 0x100fe200078e0a00 */
[----:B------:R-:W-:Y:S01]  /*1950*/  LOP3.LUT R9, R6, 0x2c, RZ, 0xfc, !PT ;  /* 0x0000002c06097812 */ /* 0x000fe200078efcff */
[----:B------:R-:W-:Y:S01]  /*1960*/  @!P4 IMAD.IADD R196, R196, 0x1, -R0 ;  /* 0x00000001c4c4c824 */ /* 0x000fe200078e0a00 */
[----:B------:R-:W-:Y:S01]  /*1970*/  ISETP.GT.U32.AND P1, PT, R0, R228, PT ;  /* 0x000000e40000720c */ /* 0x000fe20003f24070 */
[----:B------:R-:W-:Y:S01]  /*1980*/  @!P3 IMAD.MOV R212, RZ, RZ, -R212 ;  /* 0x000000ffffd4b224 */ /* 0x000fe200078e0ad4 */
[----:B------:R-:W-:Y:S01]  /*1990*/  ISETP.GE.AND P4, PT, R8, RZ, PT ;  /* 0x000000ff0800720c */ /* 0x000fe20003f86270 */
[----:B------:R-:W-:Y:S01]  /*19a0*/  IMAD.HI.U32 R8, R5, R66, RZ ;  /* 0x0000004205087227 */ /* 0x000fe200078e00ff */
[----:B------:R-:W-:-:S02]  /*19b0*/  IABS R67, R9 ;  /* 0x0000000900437213 */ /* 0x000fc40000000000 */
[----:B------:R-:W-:Y:S01]  /*19c0*/  ISETP.GE.AND P3, PT, R11, RZ, PT ;  /* 0x000000ff0b00720c */ /* 0x000fe20003f66270 */
[----:B------:R-:W-:Y:S01]  /*19d0*/  @!P5 IMAD.IADD R65, R65, 0x1, -R0 ;  /* 0x000000014141d824 */ /* 0x000fe200078e0a00 */
[----:B------:R-:W-:Y:S01]  /*19e0*/  LOP3.LUT R16, R6, 0x4a, RZ, 0xfc, !PT ;  /* 0x0000004a06107812 */ /* 0x000fe200078efcff */
[----:B------:R-:W-:Y:S01]  /*19f0*/  @!P0 IMAD.MOV R196, RZ, RZ, -R196 ;  /* 0x000000ffffc48224 */ /* 0x000fe200078e0ac4 */
[----:B------:R-:W-:Y:S01]  /*1a00*/  ISETP.GE.AND P0, PT, R9, RZ, PT ;  /* 0x000000ff0900720c */ /* 0x000fe20003f06270 */
[----:B------:R-:W-:Y:S01]  /*1a10*/  IMAD.MOV R11, RZ, RZ, -R8 ;  /* 0x000000ffff0b7224 */ /* 0x000fe200078e0a08 */
[----:B------:R-:W-:Y:S01]  /*1a20*/  ISETP.GT.U32.AND P5, PT, R0, R65, PT ;  /* 0x000000410000720c */ /* 0x000fe20003fa4070 */
[----:B------:R-:W-:Y:S01]  /*1a30*/  @!P1 IMAD.IADD R228, R228, 0x1, -R0 ;  /* 0x00000001e4e49824 */ /* 0x000fe200078e0a00 */
[----:B------:R-:W-:Y:S01]  /*1a40*/  IABS R56, R16 ;  /* 0x0000001000387213 */ /* 0x000fe20000000000 */
[----:B------:R-:W-:Y:S01]  /*1a50*/  IMAD.HI.U32 R9, R5, R67, RZ ;  /* 0x0000004305097227 */ /* 0x000fe200078e00ff */
[----:B------:R-:W-:-:S02]  /*1a60*/  IABS R17, R18 ;  /* 0x0000001200117213 */ /* 0x000fc40000000000 */
[C---:B------:R-:W-:Y:S01]  /*1a70*/  ISETP.GT.U32.AND P1, PT, R0.reuse, R228, PT ;  /* 0x000000e40000720c */ /* 0x040fe20003f24070 */
[----:B------:R-:W-:Y:S02]  /*1a80*/  IMAD R66, R0, R11, R66 ;  /* 0x0000000b00427224 */ /* 0x000fe400078e0242 */
[----:B------:R-:W-:Y:S02]  /*1a90*/  IMAD.MOV R9, RZ, RZ, -R9 ;  /* 0x000000ffff097224 */ /* 0x000fe400078e0a09 */
[----:B------:R-:W-:-:S04]  /*1aa0*/  IMAD.HI.U32 R10, R5, R68, RZ ;  /* 0x00000044050a7227 */ /* 0x000fc800078e00ff */
[----:B------:R-:W-:Y:S01]  /*1ab0*/  @!P5 IMAD.IADD R65, R65, 0x1, -R0 ;  /* 0x000000014141d824 */ /* 0x000fe200078e0a00 */
[C---:B------:R-:W-:Y:S01]  /*1ac0*/  ISETP.GT.U32.AND P5, PT, R0.reuse, R66, PT ;  /* 0x000000420000720c */ /* 0x040fe20003fa4070 */
[----:B------:R-:W-:Y:S01]  /*1ad0*/  IMAD R67, R0, R9, R67 ;  /* 0x0000000900437224 */ /* 0x000fe200078e0243 */
[----:B------:R-:W-:Y:S01]  /*1ae0*/  LOP3.LUT R9, R6, 0x30, RZ, 0xfc, !PT ;  /* 0x0000003006097812 */ /* 0x000fe200078efcff */
[----:B------:R-:W-:Y:S02]  /*1af0*/  IMAD.MOV R11, RZ, RZ, -R10 ;  /* 0x000000ffff0b7224 */ /* 0x000fe400078e0a0a */
[----:B------:R-:W-:Y:S01]  /*1b00*/  @!P1 IMAD.IADD R228, R228, 0x1, -R0 ;  /* 0x00000001e4e49824 */ /* 0x000fe200078e0a00 */
[C---:B------:R-:W-:Y:S01]  /*1b10*/  ISETP.GT.U32.AND P1, PT, R0.reuse, R67, PT ;  /* 0x000000430000720c */ /* 0x040fe20003f24070 */
[----:B------:R-:W-:Y:S01]  /*1b20*/  IMAD R68, R0, R11, R68 ;  /* 0x0000000b00447224 */ /* 0x000fe200078e0244 */
[----:B------:R-:W-:Y:S01]  /*1b30*/  IABS R229, R9 ;  /* 0x0000000900e57213 */ /* 0x000fe20000000000 */
[----:B------:R-:W-:Y:S01]  /*1b40*/  @!P2 IMAD.MOV R65, RZ, RZ, -R65 ;  /* 0x000000ffff41a224 */ /* 0x000fe200078e0a41 */
[----:B------:R-:W-:Y:S01]  /*1b50*/  LOP3.LUT R11, R6, 0x32, RZ, 0xfc, !PT ;  /* 0x00000032060b7812 */ /* 0x000fe200078efcff */
[----:B------:R-:W-:Y:S01]  /*1b60*/  @!P6 IMAD.MOV R64, RZ, RZ, -R64 ;  /* 0x000000ffff40e224 */ /* 0x000fe200078e0a40 */
[----:B------:R-:W-:Y:S01]  /*1b70*/  ISETP.GT.U32.AND P2, PT, R0, R68, PT ;  /* 0x000000440000720c */ /* 0x000fe20003f44070 */
[----:B------:R-:W-:Y:S01]  /*1b80*/  @!P5 IMAD.IADD R66, R66, 0x1, -R0 ;  /* 0x000000014242d824 */ /* 0x000fe200078e0a00 */
[----:B------:R-:W-:Y:S01]  /*1b90*/  ISETP.GE.AND P6, PT, R12, RZ, PT ;  /* 0x000000ff0c00720c */ /* 0x000fe20003fc6270 */
[----:B------:R-:W-:Y:S01]  /*1ba0*/  IMAD.HI.U32 R8, R5, R229, RZ ;  /* 0x000000e505087227 */ /* 0x000fe200078e00ff */
[----:B------:R-:W-:-:S02]  /*1bb0*/  LOP3.LUT R12, R6, 0x34, RZ, 0xfc, !PT ;  /* 0x00000034060c7812 */ /* 0x000fc400078efcff */
[C---:B------:R-:W-:Y:S01]  /*1bc0*/  ISETP.GT.U32.AND P5, PT, R0.reuse, R66, PT ;  /* 0x000000420000720c */ /* 0x040fe20003fa4070 */
[----:B------:R-:W-:Y:S01]  /*1bd0*/  @!P1 IMAD.IADD R67, R67, 0x1, -R0 ;  /* 0x0000000143439824 */ /* 0x000fe200078e0a00 */
[----:B------:R-:W-:Y:S01]  /*1be0*/  IABS R63, R12 ;  /* 0x0000000c003f7213 */ /* 0x000fe20000000000 */
[----:B------:R-:W-:Y:S01]  /*1bf0*/  IMAD.MOV R8, RZ, RZ, -R8 ;  /* 0x000000ffff087224 */ /* 0x000fe200078e0a08 */
[----:B------:R-:W-:Y:S01]  /*1c00*/  IABS R69, R11 ;  /* 0x0000000b00457213 */ /* 0x000fe20000000000 */
[----:B------:R-:W-:Y:S01]  /*1c10*/  @!P3 IMAD.MOV R228, RZ, RZ, -R228 ;  /* 0x000000ffffe4b224 */ /* 0x000fe200078e0ae4 */
[----:B------:R-:W-:Y:S01]  /*1c20*/  ISETP.GT.U32.AND P1, PT, R0, R67, PT ;  /* 0x000000430000720c */ /* 0x000fe20003f24070 */
[----:B------:R-:W-:Y:S01]  /*1c30*/  @!P2 IMAD.IADD R68, R68, 0x1, -R0 ;  /* 0x000000014444a824 */ /* 0x000fe200078e0a00 */
[----:B------:R-:W-:Y:S01]  /*1c40*/  ISETP.GE.AND P3, PT, R9, RZ, PT ;  /* 0x000000ff0900720c */ /* 0x000fe20003f66270 */
[C---:B------:R-:W-:Y:S02]  /*1c50*/  IMAD R229, R0.reuse, R8, R229 ;  /* 0x0000000800e57224 */ /* 0x040fe400078e02e5 */
[----:B------:R-:W-:Y:S01]  /*1c60*/  IMAD.HI.U32 R9, R5, R63, RZ ;  /* 0x0000003f05097227 */ /* 0x000fe200078e00ff */
[----:B------:R-:W-:-:S03]  /*1c70*/  ISETP.GT.U32.AND P2, PT, R0, R68, PT ;  /* 0x000000440000720c */ /* 0x000fc60003f44070 */
[----:B------:R-:W-:Y:S01]  /*1c80*/  @!P5 IMAD.IADD R66, R66, 0x1, -R0 ;  /* 0x000000014242d824 */ /* 0x000fe200078e0a00 */
[----:B------:R-:W-:Y:S01]  /*1c90*/  ISETP.GT.U32.AND P5, PT, R0, R229, PT ;  /* 0x000000e50000720c */ /* 0x000fe20003fa4070 */
[----:B------:R-:W-:-:S04]  /*1ca0*/  IMAD.HI.U32 R8, R5, R69, RZ ;  /* 0x0000004505087227 */ /* 0x000fc800078e00ff */
[----:B------:R-:W-:-:S04]  /*1cb0*/  IMAD.HI.U32 R10, R5, R62, RZ ;  /* 0x0000003e050a7227 */ /* 0x000fc800078e00ff */
[----:B------:R-:W-:Y:S02]  /*1cc0*/  IMAD.MOV R9, RZ, RZ, -R9 ;  /* 0x000000ffff097224 */ /* 0x000fe400078e0a09 */
[----:B------:R-:W-:Y:S01]  /*1cd0*/  @!P1 IMAD.IADD R67, R67, 0x1, -R0 ;  /* 0x0000000143439824 */ /* 0x000fe200078e0a00 */
[----:B------:R-:W-:Y:S01]  /*1ce0*/  ISETP.GE.AND P1, PT, R11, RZ, PT ;  /* 0x000000ff0b00720c */ /* 0x000fe20003f26270 */
[----:B------:R-:W-:Y:S02]  /*1cf0*/  IMAD.MOV R8, RZ, RZ, -R8 ;  /* 0x000000ffff087224 */ /* 0x000fe400078e0a08 */
[----:B------:R-:W-:Y:S01]  /*1d00*/  IMAD.MOV R11, RZ, RZ, -R10 ;  /* 0x000000ffff0b7224 */ /* 0x000fe200078e0a0a */
[----:B------:R-:W-:Y:S01]  /*1d10*/  LOP3.LUT R10, R6, 0x3a, RZ, 0xfc, !PT ;  /* 0x0000003a060a7812 */ /* 0x000fe200078efcff */
[----:B------:R-:W-:Y:S01]  /*1d20*/  IMAD R63, R0, R9, R63 ;  /* 0x00000009003f7224 */ /* 0x000fe200078e023f */
[----:B------:R-:W-:Y:S01]  /*1d30*/  LOP3.LUT R9, R6, 0x38, RZ, 0xfc, !PT ;  /* 0x0000003806097812 */ /* 0x000fe200078efcff */
[C---:B------:R-:W-:Y:S01]  /*1d40*/  IMAD R69, R0.reuse, R8, R69 ;  /* 0x0000000800457224 */ /* 0x040fe200078e0245 */
[----:B------:R-:W-:Y:S01]  /*1d50*/  IABS R61, R10 ;  /* 0x0000000a003d7213 */ /* 0x000fe20000000000 */
[----:B------:R-:W-:Y:S01]  /*1d60*/  IMAD R62, R0, R11, R62 ;  /* 0x0000000b003e7224 */ /* 0x000fe200078e023e */
[----:B------:R-:W-:Y:S01]  /*1d70*/  IABS R230, R9 ;  /* 0x0000000900e67213 */ /* 0x000fe20000000000 */
[--C-:B------:R-:W-:Y:S01]  /*1d80*/  @!P2 IMAD.IADD R68, R68, 0x1, -R0.reuse ;  /* 0x000000014444a824 */ /* 0x100fe200078e0a00 */
[C---:B------:R-:W-:Y:S01]  /*1d90*/  ISETP.GT.U32.AND P2, PT, R0.reuse, R63, PT ;  /* 0x0000003f0000720c */ /* 0x040fe20003f44070 */
[----:B------:R-:W-:Y:S01]  /*1da0*/  @!P5 IMAD.IADD R229, R229, 0x1, -R0 ;  /* 0x00000001e5e5d824 */ /* 0x000fe200078e0a00 */
[C---:B------:R-:W-:Y:S01]  /*1db0*/  ISETP.GT.U32.AND P5, PT, R0.reuse, R69, PT ;  /* 0x000000450000720c */ /* 0x040fe20003fa4070 */
[----:B------:R-:W-:Y:S01]  /*1dc0*/  @!P6 IMAD.MOV R68, RZ, RZ, -R68 ;  /* 0x000000ffff44e224 */ /* 0x000fe200078e0a44 */
[----:B------:R-:W-:Y:S01]  /*1dd0*/  ISETP.GT.U32.AND P6, PT, R0, R62, PT ;  /* 0x0000003e0000720c */ /* 0x000fe20003fc4070 */
[----:B------:R-:W-:Y:S01]  /*1de0*/  IMAD.HI.U32 R8, R5, R230, RZ ;  /* 0x000000e605087227 */ /* 0x000fe200078e00ff */
[----:B------:R-:W-:-:S03]  /*1df0*/  LOP3.LUT R11, R6, 0x3c, RZ, 0xfc, !PT ;  /* 0x0000003c060b7812 */ /* 0x000fc600078efcff */
[----:B------:R-:W-:Y:S01]  /*1e00*/  @!P4 IMAD.MOV R66, RZ, RZ, -R66 ;  /* 0x000000ffff42c224 */ /* 0x000fe200078e0a42 */
[----:B------:R-:W-:Y:S01]  /*1e10*/  ISETP.GT.U32.AND P4, PT, R0, R229, PT ;  /* 0x000000e50000720c */ /* 0x000fe20003f84070 */
[----:B------:R-:W-:Y:S01]  /*1e20*/  @!P0 IMAD.MOV R67, RZ, RZ, -R67 ;  /* 0x000000ffff438224 */ /* 0x000fe200078e0a43 */
[----:B------:R-:W-:Y:S01]  /*1e30*/  ISETP.GE.AND P0, PT, R12, RZ, PT ;  /* 0x000000ff0c00720c */ /* 0x000fe20003f06270 */
[--C-:B------:R-:W-:Y:S01]  /*1e40*/  @!P2 IMAD.IADD R63, R63, 0x1, -R0.reuse ;  /* 0x000000013f3fa824 */ /* 0x100fe200078e0a00 */
[----:B------:R-:W-:Y:S01]  /*1e50*/  LOP3.LUT R12, R6, 0x3e, RZ, 0xfc, !PT ;  /* 0x0000003e060c7812 */ /* 0x000fe200078efcff */
[--C-:B------:R-:W-:Y:S01]  /*1e60*/  @!P5 IMAD.IADD R69, R69, 0x1, -R0.reuse ;  /* 0x000000014545d824 */ /* 0x100fe200078e0a00 */
[----:B------:R-:W-:Y:S01]  /*1e70*/  ISETP.GE.AND P5, PT, R9, RZ, PT ;  /* 0x000000ff0900720c */ /* 0x000fe20003fa6270 */
[----:B------:R-:W-:Y:S01]  /*1e80*/  @!P6 IMAD.IADD R62, R62, 0x1, -R0 ;  /* 0x000000013e3ee824 */ /* 0x000fe200078e0a00 */
[C---:B------:R-:W-:Y:S01]  /*1e90*/  ISETP.GT.U32.AND P6, PT, R0.reuse, R63, PT ;  /* 0x0000003f0000720c */ /* 0x040fe20003fc4070 */
[----:B------:R-:W-:Y:S01]  /*1ea0*/  IMAD.MOV R9, RZ, RZ, -R8 ;  /* 0x000000ffff097224 */ /* 0x000fe200078e0a08 */
[----:B------:R-:W-:Y:S01]  /*1eb0*/  ISETP.GT.U32.AND P2, PT, R0, R69, PT ;  /* 0x000000450000720c */ /* 0x000fe20003f44070 */
[----:B------:R-:W-:Y:S01]  /*1ec0*/  IMAD.HI.U32 R8, R5, R61, RZ ;  /* 0x0000003d05087227 */ /* 0x000fe200078e00ff */
[----:B------:R-:W-:-:S03]  /*1ed0*/  IABS R60, R11 ;  /* 0x0000000b003c7213 */ /* 0x000fc60000000000 */
[----:B------:R-:W-:Y:S02]  /*1ee0*/  IMAD.MOV R8, RZ, RZ, -R8 ;  /* 0x000000ffff087224 */ /* 0x000fe400078e0a08 */
[--C-:B------:R-:W-:Y:S01]  /*1ef0*/  @!P4 IMAD.IADD R229, R229, 0x1, -R0.reuse ;  /* 0x00000001e5e5c824 */ /* 0x100fe200078e0a00 */
[----:B------:R-:W-:Y:S01]  /*1f00*/  ISETP.GE.AND P4, PT, R13, RZ, PT ;  /* 0x000000ff0d00720c */ /* 0x000fe20003f86270 */
[C---:B------:R-:W-:Y:S01]  /*1f10*/  IMAD R61, R0.reuse, R8, R61 ;  /* 0x00000008003d7224 */ /* 0x040fe200078e023d */
[----:B------:R-:W-:Y:S01]  /*1f20*/  IABS R13, R12 ;  /* 0x0000000c000d7213 */ /* 0x000fe20000000000 */
[----:B------:R-:W-:Y:S02]  /*1f30*/  @!P6 IMAD.IADD R63, R63, 0x1, -R0 ;  /* 0x000000013f3fe824 */ /* 0x000fe400078e0a00 */
[----:B------:R-:W-:Y:S01]  /*1f40*/  @!P3 IMAD.MOV R229, RZ, RZ, -R229 ;  /* 0x000000ffffe5b224 */ /* 0x000fe200078e0ae5 */
[C---:B------:R-:W-:Y:S01]  /*1f50*/  ISETP.GT.U32.AND P6, PT, R0.reuse, R61, PT ;  /* 0x0000003d0000720c */ /* 0x040fe20003fc4070 */
[C---:B------:R-:W-:Y:S01]  /*1f60*/  IMAD R230, R0.reuse, R9, R230 ;  /* 0x0000000900e67224 */ /* 0x040fe200078e02e6 */
[----:B------:R-:W-:Y:S01]  /*1f70*/  ISETP.GT.U32.AND P3, PT, R0, R62, PT ;  /* 0x0000003e0000720c */ /* 0x000fe20003f64070 */
[----:B------:R-:W-:-:S02]  /*1f80*/  @!P2 IMAD.IADD R69, R69, 0x1, -R0 ;  /* 0x000000014545a824 */ /* 0x000fc400078e0a00 */
[----:B------:R-:W-:Y:S01]  /*1f90*/  IMAD.HI.U32 R9, R5, R13, RZ ;  /* 0x0000000d05097227 */ /* 0x000fe200078e00ff */
[----:B------:R-:W-:-:S03]  /*1fa0*/  ISETP.GT.U32.AND P2, PT, R0, R230, PT ;  /* 0x000000e60000720c */ /* 0x000fc60003f44070 */
[----:B------:R-:W-:Y:S02]  /*1fb0*/  IMAD.MOV R9, RZ, RZ, -R9 ;  /* 0x000000ffff097224 */ /* 0x000fe400078e0a09 */
[----:B------:R-:W-:-:S04]  /*1fc0*/  IMAD.HI.U32 R8, R5, R60, RZ ;  /* 0x0000003c05087227 */ /* 0x000fc800078e00ff */
[--C-:B------:R-:W-:Y:S02]  /*1fd0*/  @!P6 IMAD.IADD R61, R61, 0x1, -R0.reuse ;  /* 0x000000013d3de824 */ /* 0x100fe400078e0a00 */
[----:B------:R-:W-:Y:S01]  /*1fe0*/  @!P3 IMAD.IADD R62, R62, 0x1, -R0 ;  /* 0x000000013e3eb824 */ /* 0x000fe200078e0a00 */
[----:B------:R-:W-:Y:S01]  /*1ff0*/  ISETP.GE.AND P3, PT, R10, RZ, PT ;  /* 0x000000ff0a00720c */ /* 0x000fe20003f66270 */
[----:B------:R-:W-:Y:S01]  /*2000*/  IMAD.HI.U32 R10, R5, R231, RZ ;  /* 0x000000e7050a7227 */ /* 0x000fe200078e00ff */
[----:B------:R-:W-:-:S03]  /*2010*/  ISETP.GT.U32.AND P6, PT, R0, R61, PT ;  /* 0x0000003d0000720c */ /* 0x000fc60003fc4070 */
[----:B------:R-:W-:Y:S02]  /*2020*/  IMAD.MOV R10, RZ, RZ, -R10 ;  /* 0x000000ffff0a7224 */ /* 0x000fe400078e0a0a */
[----:B------:R-:W-:Y:S02]  /*2030*/  IMAD R13, R0, R9, R13 ;  /* 0x00000009000d7224 */ /* 0x000fe400078e020d */
[----:B------:R-:W-:Y:S01]  /*2040*/  @!P2 IMAD.IADD R230, R230, 0x1, -R0 ;  /* 0x00000001e6e6a824 */ /* 0x000fe200078e0a00 */
[----:B------:R-:W-:Y:S01]  /*2050*/  ISETP.GE.AND P2, PT, R11, RZ, PT ;  /* 0x000000ff0b00720c */ /* 0x000fe20003f46270 */
[----:B------:R-:W-:Y:S02]  /*2060*/  IMAD.MOV R11, RZ, RZ, -R8 ;  /* 0x000000ffff0b7224 */ /* 0x000fe400078e0a08 */
[----:B------:R-:W-:Y:S01]  /*2070*/  IMAD R231, R0, R10, R231 ;  /* 0x0000000a00e77224 */ /* 0x000fe200078e02e7 */
[----:B------:R-:W-:Y:S01]  /*2080*/  LOP3.LUT R10, R6, 0x42, RZ, 0xfc, !PT ;  /* 0x00000042060a7812 */ /* 0x000fe200078efcff */
[----:B------:R-:W-:Y:S01]  /*2090*/  @!P4 IMAD.MOV R62, RZ, RZ, -R62 ;  /* 0x000000ffff3ec224 */ /* 0x000fe200078e0a3e */
[C---:B------:R-:W-:Y:S01]  /*20a0*/  ISETP.GT.U32.AND P4, PT, R0.reuse, R13, PT ;  /* 0x0000000d0000720c */ /* 0x040fe20003f84070 */
[C---:B------:R-:W-:Y:S01]  /*20b0*/  IMAD R60, R0.reuse, R11, R60 ;  /* 0x0000000b003c7224 */ /* 0x040fe200078e023c */
[----:B------:R-:W-:Y:S01]  /*20c0*/  IABS R57, R10 ;  /* 0x0000000a00397213 */ /* 0x000fe20000000000 */
[----:B------:R-:W-:Y:S01]  /*20d0*/  @!P6 IMAD.IADD R61, R61, 0x1, -R0 ;  /* 0x000000013d3de824 */ /* 0x000fe200078e0a00 */
[C---:B------:R-:W-:Y:S01]  /*20e0*/  ISETP.GT.U32.AND P6, PT, R0.reuse, R231, PT ;  /* 0x000000e70000720c */ /* 0x040fe20003fc4070 */
[----:B------:R-:W-:Y:S01]  /*20f0*/  @!P0 IMAD.MOV R63, RZ, RZ, -R63 ;  /* 0x000000ffff3f8224 */ /* 0x000fe200078e0a3f */
[----:B------:R-:W-:Y:S01]  /*2100*/  ISETP.GT.U32.AND P0, PT, R0, R60, PT ;  /* 0x0000003c0000720c */ /* 0x000fe20003f04070 */
[----:B------:R-:W-:Y:S01]  /*2110*/  IMAD.HI.U32 R8, R5, R57, RZ ;  /* 0x0000003905087227 */ /* 0x000fe200078e00ff */
[----:B------:R-:W-:-:S03]  /*2120*/  LOP3.LUT R11, R6, 0x44, RZ, 0xfc, !PT ;  /* 0x00000044060b7812 */ /* 0x000fc600078efcff */
[----:B------:R-:W-:Y:S01]  /*2130*/  IMAD.MOV R9, RZ, RZ, -R8 ;  /* 0x000000ffff097224 */ /* 0x000fe200078e0a08 */
[----:B------:R-:W-:Y:S01]  /*2140*/  IABS R21, R11 ;  /* 0x0000000b00157213 */ /* 0x000fe20000000000 */
[--C-:B------:R-:W-:Y:S02]  /*2150*/  @!P4 IMAD.IADD R13, R13, 0x1, -R0.reuse ;  /* 0x000000010d0dc824 */ /* 0x100fe400078e0a00 */
[----:B------:R-:W-:Y:S01]  /*2160*/  @!P1 IMAD.MOV R69, RZ, RZ, -R69 ;  /* 0x000000ffff459224 */ /* 0x000fe200078e0a45 */
[C---:B------:R-:W-:Y:S01]  /*2170*/  ISETP.GT.U32.AND P1, PT, R0.reuse, R230, PT ;  /* 0x000000e60000720c */ /* 0x040fe20003f24070 */
[----:B------:R-:W-:Y:S01]  /*2180*/  @!P6 IMAD.IADD R231, R231, 0x1, -R0 ;  /* 0x00000001e7e7e824 */ /* 0x000fe200078e0a00 */
[----:B------:R-:W-:Y:S01]  /*2190*/  ISETP.GT.U32.AND P6, PT, R0, R13, PT ;  /* 0x0000000d0000720c */ /* 0x000fe20003fc4070 */
[----:B------:R-:W-:-:S04]  /*21a0*/  IMAD.HI.U32 R8, R5, R21, RZ ;  /* 0x0000001505087227 */ /* 0x000fc800078e00ff */
[----:B------:R-:W-:Y:S01]  /*21b0*/  @!P0 IMAD.IADD R60, R60, 0x1, -R0 ;  /* 0x000000013c3c8824 */ /* 0x000fe200078e0a00 */
[----:B------:R-:W-:Y:S01]  /*21c0*/  ISETP.GE.AND P0, PT, R14, RZ, PT ;  /* 0x000000ff0e00720c */ /* 0x000fe20003f06270 */
[----:B------:R-:W-:Y:S01]  /*21d0*/  IMAD.MOV R8, RZ, RZ, -R8 ;  /* 0x000000ffff087224 */ /* 0x000fe200078e0a08 */
[----:B------:R-:W-:Y:S01]  /*21e0*/  LOP3.LUT R14, R6, 0x46, RZ, 0xfc, !PT ;  /* 0x00000046060e7812 */ /* 0x000fe200078efcff */
[C---:B------:R-:W-:Y:S01]  /*21f0*/  IMAD R57, R0.reuse, R9, R57 ;  /* 0x0000000900397224 */ /* 0x040fe200078e0239 */
[C---:B------:R-:W-:Y:S01]  /*2200*/  ISETP.GT.U32.AND P4, PT, R0.reuse, R60, PT ;  /* 0x0000003c0000720c */ /* 0x040fe20003f84070 */
[----:B------:R-:W-:Y:S02]  /*2210*/  IMAD R21, R0, R8, R21 ;  /* 0x0000000800157224 */ /* 0x000fe400078e0215 */
[--C-:B------:R-:W-:Y:S02]  /*2220*/  @!P6 IMAD.IADD R13, R13, 0x1, -R0.reuse ;  /* 0x000000010d0de824 */ /* 0x100fe400078e0a00 */
[----:B------:R-:W-:Y:S01]  /*2230*/  @!P1 IMAD.IADD R230, R230, 0x1, -R0 ;  /* 0x00000001e6e69824 */ /* 0x000fe200078e0a00 */
[----:B------:R-:W-:Y:S01]  /*2240*/  ISETP.GT.U32.AND P6, PT, R0, R21, PT ;  /* 0x000000150000720c */ /* 0x000fe20003fc4070 */
[----:B------:R-:W-:Y:S01]  /*2250*/  @!P3 IMAD.MOV R61, RZ, RZ, -R61 ;  /* 0x000000ffff3db224 */ /* 0x000fe200078e0a3d */
[----:B------:R-:W-:Y:S01]  /*2260*/  ISETP.GE.AND P1, PT, R12, RZ, PT ;  /* 0x000000ff0c00720c */ /* 0x000fe20003f26270 */
[----:B------:R-:W-:Y:S01]  /*2270*/  @!P5 IMAD.MOV R230, RZ, RZ, -R230 ;  /* 0x000000ffffe6d224 */ /* 0x000fe200078e0ae6 */
[----:B------:R-:W-:Y:S01]  /*2280*/  IABS R12, R14 ;  /* 0x0000000e000c7213 */ /* 0x000fe20000000000 */
[----:B------:R-:W-:Y:S01]  /*2290*/  IMAD R50, R7, 0x40, R46 ;  /* 0x0000004007327824 */ /* 0x000fe200078e022e */
[----:B------:R-:W-:Y:S01]  /*22a0*/  ISETP.GT.U32.AND P5, PT, R0, R231, PT ;  /* 0x000000e70000720c */ /* 0x000fe20003fa4070 */
[----:B------:R-:W-:Y:S01]  /*22b0*/  @!P4 IMAD.IADD R60, R60, 0x1, -R0 ;  /* 0x000000013c3cc824 */ /* 0x000fe200078e0a00 */
[----:B------:R-:W-:Y:S01]  /*22c0*/  ISETP.GT.U32.AND P4, PT, R0, R57, PT ;  /* 0x000000390000720c */ /* 0x000fe20003f84070 */
[----:B------:R-:W-:Y:S01]  /*22d0*/  IMAD.HI.U32 R8, R5, R12, RZ ;  /* 0x0000000c05087227 */ /* 0x000fe200078e00ff */
[----:B------:R1:W-:Y:S03]  /*22e0*/  STL [R1+0x23c], R50 ;  /* 0x00023c3201007387 */ /* 0x0003e60000100800 */
[----:B------:R-:W-:-:S02]  /*22f0*/  IMAD.MOV R9, RZ, RZ, -R8 ;  /* 0x000000ffff097224 */ /* 0x000fc400078e0a08 */
[----:B------:R-:W-:Y:S02]  /*2300*/  @!P6 IMAD.IADD R21, R21, 0x1, -R0 ;  /* 0x000000011515e824 */ /* 0x000fe400078e0a00 */
[C---:B------:R-:W-:Y:S02]  /*2310*/  IMAD R12, R0.reuse, R9, R12 ;  /* 0x00000009000c7224 */ /* 0x040fe400078e020c */
[----:B------:R-:W-:Y:S01]  /*2320*/  IMAD.HI.U32 R8, R5, R232, RZ ;  /* 0x000000e805087227 */ /* 0x000fe200078e00ff */
[----:B------:R-:W-:-:S03]  /*2330*/  ISETP.GT.U32.AND P6, PT, R0, R21, PT ;  /* 0x000000150000720c */ /* 0x000fc60003fc4070 */
[----:B------:R-:W-:Y:S01]  /*2340*/  @!P2 IMAD.MOV R60, RZ, RZ, -R60 ;  /* 0x000000ffff3ca224 */ /* 0x000fe200078e0a3c */
[----:B------:R-:W-:Y:S01]  /*2350*/  ISETP.GT.U32.AND P2, PT, R0, R12, PT ;  /* 0x0000000c0000720c */ /* 0x000fe20003f44070 */
[----:B------:R-:W-:Y:S01]  /*2360*/  @!P4 IMAD.IADD R57, R57, 0x1, -R0 ;  /* 0x000000013939c824 */ /* 0x000fe200078e0a00 */
[----:B------:R-:W-:Y:S01]  /*2370*/  ISETP.GE.AND P4, PT, R11, RZ, PT ;  /* 0x000000ff0b00720c */ /* 0x000fe20003f86270 */
[----:B------:R-:W-:Y:S01]  /*2380*/  IMAD.MOV R9, RZ, RZ, -R8 ;  /* 0x000000ffff097224 */ /* 0x000fe200078e0a08 */
[----:B------:R-:W-:Y:S01]  /*2390*/  LOP3.LUT R11, R6, 0x4e, RZ, 0xfc, !PT ;  /* 0x0000004e060b7812 */ /* 0x000fe200078efcff */
[----:B------:R-:W-:Y:S01]  /*23a0*/  IMAD.HI.U32 R8, R5, R56, RZ ;  /* 0x0000003805087227 */ /* 0x000fe200078e00ff */
[----:B------:R-:W-:-:S03]  /*23b0*/  ISETP.GT.U32.AND P3, PT, R0, R57, PT ;  /* 0x000000390000720c */ /* 0x000fc60003f64070 */
[C---:B------:R-:W-:Y:S02]  /*23c0*/  IMAD R232, R0.reuse, R9, R232 ;  /* 0x0000000900e87224 */ /* 0x040fe400078e02e8 */
[----:B------:R-:W-:Y:S02]  /*23d0*/  IMAD.MOV R9, RZ, RZ, -R8 ;  /* 0x000000ffff097224 */ /* 0x000fe400078e0a08 */
[----:B------:R-:W-:Y:S01]  /*23e0*/  @!P6 IMAD.IADD R21, R21, 0x1, -R0 ;  /* 0x000000011515e824 */ /* 0x000fe200078e0a00 */
[C---:B------:R-:W-:Y:S01]  /*23f0*/  ISETP.GT.U32.AND P6, PT, R0.reuse, R232, PT ;  /* 0x000000e80000720c */ /* 0x040fe20003fc4070 */
[----:B------:R-:W-:Y:S02]  /*2400*/  IMAD R56, R0, R9, R56 ;  /* 0x0000000900387224 */ /* 0x000fe400078e0238 */
[--C-:B------:R-:W-:Y:S01]  /*2410*/  @!P5 IMAD.IADD R231, R231, 0x1, -R0.reuse ;  /* 0x00000001e7e7d824 */ /* 0x100fe200078e0a00 */
[----:B------:R-:W-:Y:S01]  /*2420*/  ISETP.GE.AND P5, PT, R10, RZ, PT ;  /* 0x000000ff0a00720c */ /* 0x000fe20003fa6270 */
[--C-:B------:R-:W-:Y:S01]  /*2430*/  @!P2 IMAD.IADD R12, R12, 0x1, -R0.reuse ;  /* 0x000000010c0ca824 */ /* 0x100fe200078e0a00 */
[----:B------:R-:W-:Y:S01]  /*2440*/  LOP3.LUT R10, R6, 0x4c, RZ, 0xfc, !PT ;  /* 0x0000004c060a7812 */ /* 0x000fe200078efcff */
[----:B------:R-:W-:Y:S01]  /*2450*/  @!P4 IMAD.MOV R21, RZ, RZ, -R21 ;  /* 0x000000ffff15c224 */ /* 0x000fe200078e0a15 */
[C---:B------:R-:W-:Y:S01]  /*2460*/  ISETP.GT.U32.AND P4, PT, R0.reuse, R56, PT ;  /* 0x000000380000720c */ /* 0x040fe20003f84070 */
[--C-:B------:R-:W-:Y:S01]  /*2470*/  @!P3 IMAD.IADD R57, R57, 0x1, -R0.reuse ;  /* 0x000000013939b824 */ /* 0x100fe200078e0a00 */
[----:B------:R-:W-:Y:S01]  /*2480*/  ISETP.GT.U32.AND P2, PT, R0, R12, PT ;  /* 0x0000000c0000720c */ /* 0x000fe20003f44070 */
[----:B------:R-:W-:Y:S01]  /*2490*/  @!P1 IMAD.MOV R13, RZ, RZ, -R13 ;  /* 0x000000ffff0d9224 */ /* 0x000fe200078e0a0d */
[----:B------:R-:W-:Y:S01]  /*24a0*/  IABS R20, R10 ;  /* 0x0000000a00147213 */ /* 0x000fe20000000000 */
[----:B------:R-:W-:Y:S01]  /*24b0*/  @!P6 IMAD.IADD R232, R232, 0x1, -R0 ;  /* 0x00000001e8e8e824 */ /* 0x000fe200078e0a00 */
[----:B------:R-:W-:Y:S01]  /*24c0*/  ISETP.GE.AND P1, PT, R14, RZ, PT ;  /* 0x000000ff0e00720c */ /* 0x000fe20003f26270 */
[----:B------:R-:W-:Y:S01]  /*24d0*/  @!P0 IMAD.MOV R231, RZ, RZ, -R231 ;  /* 0x000000ffffe78224 */ /* 0x000fe200078e0ae7 */
[----:B------:R-:W-:Y:S01]  /*24e0*/  LOP3.LUT R14, R6, 0x50, RZ, 0xfc, !PT ;  /* 0x00000050060e7812 */ /* 0x000fe200078efcff */
[----:B------:R-:W-:Y:S01]  /*24f0*/  @!P5 IMAD.MOV R57, RZ, RZ, -R57 ;  /* 0x000000ffff39d224 */ /* 0x000fe200078e0a39 */
[----:B------:R-:W-:Y:S01]  /*2500*/  ISETP.GE.AND P5, PT, R10, RZ, PT ;  /* 0x000000ff0a00720c */ /* 0x000fe20003fa6270 */
[----:B------:R-:W-:Y:S01]  /*2510*/  IMAD.HI.U32 R8, R5, R20, RZ ;  /* 0x0000001405087227 */ /* 0x000fe200078e00ff */
[----:B------:R-:W-:-:S02]  /*2520*/  IABS R10, R11 ;  /* 0x0000000b000a7213 */ /* 0x000fc40000000000 */
[----:B------:R-:W-:Y:S01]  /*2530*/  ISETP.GE.AND P3, PT, R16, RZ, PT ;  /* 0x000000ff1000720c */ /* 0x000fe20003f66270 */
[--C-:B------:R-:W-:Y:S01]  /*2540*/  @!P4 IMAD.IADD R56, R56, 0x1, -R0.reuse ;  /* 0x000000013838c824 */ /* 0x100fe200078e0a00 */
[----:B------:R-:W-:Y:S01]  /*2550*/  LOP3.LUT R16, R6, 0x52, RZ, 0xfc, !PT ;  /* 0x0000005206107812 */ /* 0x000fe200078efcff */
[----:B------:R-:W-:Y:S01]  /*2560*/  @!P2 IMAD.IADD R12, R12, 0x1, -R0 ;  /* 0x000000010c0ca824 */ /* 0x000fe200078e0a00 */
[----:B------:R-:W-:Y:S01]  /*2570*/  ISETP.GE.AND P2, PT, R11, RZ, PT ;  /* 0x000000ff0b00720c */ /* 0x000fe20003f46270 */
[----:B------:R-:W-:Y:S01]  /*2580*/  IMAD.MOV R9, RZ, RZ, -R8 ;  /* 0x000000ffff097224 */ /* 0x000fe200078e0a08 */
[----:B------:R-:W-:Y:S01]  /*2590*/  IABS R11, R14 ;  /* 0x0000000e000b7213 */ /* 0x000fe20000000000 */
[----:B------:R-:W-:Y:S01]  /*25a0*/  IMAD.HI.U32 R8, R5, R10, RZ ;  /* 0x0000000a05087227 */ /* 0x000fe200078e00ff */
[C---:B------:R-:W-:Y:S02]  /*25b0*/  ISETP.GT.U32.AND P4, PT, R0.reuse, R56, PT ;  /* 0x000000380000720c */ /* 0x040fe40003f84070 */
[----:B------:R-:W-:Y:S01]  /*25c0*/  ISETP.GE.AND P0, PT, R15, RZ, PT ;  /* 0x000000ff0f00720c */ /* 0x000fe20003f06270 */
[C---:B------:R-:W-:Y:S01]  /*25d0*/  IMAD R20, R0.reuse, R9, R20 ;  /* 0x0000000900147224 */ /* 0x040fe200078e0214 */
[----:B------:R-:W-:Y:S01]  /*25e0*/  ISETP.GT.U32.AND P6, PT, R0, R232, PT ;  /* 0x000000e80000720c */ /* 0x000fe20003fc4070 */
[----:B------:R-:W-:Y:S01]  /*25f0*/  IMAD.MOV R9, RZ, RZ, -R8 ;  /* 0x000000ffff097224 */ /* 0x000fe200078e0a08 */
[----:B------:R-:W-:Y:S01]  /*2600*/  IABS R15, R16 ;  /* 0x00000010000f7213 */ /* 0x000fe20000000000 */
[----:B------:R-:W-:-:S04]  /*2610*/  IMAD.HI.U32 R8, R5, R11, RZ ;  /* 0x0000000b05087227 */ /* 0x000fc800078e00ff */
[----:B------:R-:W-:Y:S02]  /*2620*/  IMAD.MOV R8, RZ, RZ, -R8 ;  /* 0x000000ffff087224 */ /* 0x000fe400078e0a08 */
[----:B------:R-:W-:Y:S01]  /*2630*/  @!P1 IMAD.MOV R12, RZ, RZ, -R12 ;  /* 0x000000ffff0c9224 */ /* 0x000fe200078e0a0c */
[----:B------:R-:W-:Y:S01]  /*2640*/  ISETP.GT.U32.AND P1, PT, R0, R20, PT ;  /* 0x000000140000720c */ /* 0x000fe20003f24070 */
[----:B------:R-:W-:Y:S01]  /*2650*/  @!P4 IMAD.IADD R56, R56, 0x1, -R0 ;  /* 0x000000013838c824 */ /* 0x000fe200078e0a00 */
[----:B------:R-:W-:Y:S01]  /*2660*/  ISETP.GE.AND P4, PT, R16, RZ, PT ;  /* 0x000000ff1000720c */ /* 0x000fe20003f86270 */
[----:B------:R-:W-:Y:S01]  /*2670*/  IMAD R11, R0, R8, R11 ;  /* 0x00000008000b7224 */ /* 0x000fe200078e020b */
[----:B------:R-:W-:Y:S01]  /*2680*/  LOP3.LUT R16, R6, 0x56, RZ, 0xfc, !PT ;  /* 0x0000005606107812 */ /* 0x000fe200078efcff */
[----:B------:R-:W-:Y:S02]  /*2690*/  @!P3 IMAD.MOV R56, RZ, RZ, -R56 ;  /* 0x000000ffff38b224 */ /* 0x000fe400078e0a38 */
[----:B------:R-:W-:Y:S01]  /*26a0*/  IMAD.HI.U32 R8, R5, R15, RZ ;  /* 0x0000000f05087227 */ /* 0x000fe200078e00ff */
[----:B------:R-:W-:-:S02]  /*26b0*/  ISETP.GT.U32.AND P3, PT, R0, R11, PT ;  /* 0x0000000b0000720c */ /* 0x000fc40003f64070 */
[----:B------:R-:W-:Y:S01]  /*26c0*/  IABS R19, R16 ;  /* 0x0000001000137213 */ /* 0x000fe20000000000 */
[----:B------:R-:W-:Y:S02]  /*26d0*/  IMAD R9, R0, R9, R10 ;  /* 0x0000000900097224 */ /* 0x000fe400078e020a */
[----:B------:R-:W-:Y:S02]  /*26e0*/  @!P1 IMAD.IADD R20, R20, 0x1, -R0 ;  /* 0x0000000114149824 */ /* 0x000fe400078e0a00 */
[----:B------:R-:W-:Y:S02]  /*26f0*/  IMAD.MOV R10, RZ, RZ, -R8 ;  /* 0x000000ffff0a7224 */ /* 0x000fe400078e0a08 */
[----:B------:R-:W-:Y:S01]  /*2700*/  IMAD.HI.U32 R8, R5, R17, RZ ;  /* 0x0000001105087227 */ /* 0x000fe200078e00ff */
[----:B------:R-:W-:-:S03]  /*2710*/  ISETP.GT.U32.AND P1, PT, R0, R20, PT ;  /* 0x000000140000720c */ /* 0x000fc60003f24070 */
[--C-:B------:R-:W-:Y:S02]  /*2720*/  @!P3 IMAD.IADD R11, R11, 0x1, -R0.reuse ;  /* 0x000000010b0bb824 */ /* 0x100fe400078e0a00 */
[----:B------:R-:W-:Y:S01]  /*2730*/  @!P6 IMAD.IADD R232, R232, 0x1, -R0 ;  /* 0x00000001e8e8e824 */ /* 0x000fe200078e0a00 */
[----:B------:R-:W-:Y:S01]  /*2740*/  ISETP.GE.AND P6, PT, R14, RZ, PT ;  /* 0x000000ff0e00720c */ /* 0x000fe20003fc6270 */
[C---:B------:R-:W-:Y:S01]  /*2750*/  IMAD R15, R0.reuse, R10, R15 ;  /* 0x0000000a000f7224 */ /* 0x040fe200078e020f */
[C---:B------:R-:W-:Y:S01]  /*2760*/  ISETP.GT.U32.AND P3, PT, R0.reuse, R11, PT ;  /* 0x0000000b0000720c */ /* 0x040fe20003f64070 */
[----:B------:R-:W-:Y:S01]  /*2770*/  IMAD.MOV R8, RZ, RZ, -R8 ;  /* 0x000000ffff087224 */ /* 0x000fe200078e0a08 */
[----:B------:R-:W-:Y:S01]  /*2780*/  IABS R14, R22 ;  /* 0x00000016000e7213 */ /* 0x000fe20000000000 */
[----:B------:R-:W-:Y:S01]  /*2790*/  @!P0 IMAD.MOV R232, RZ, RZ, -R232 ;  /* 0x000000ffffe88224 */ /* 0x000fe200078e0ae8 */
[----:B------:R-:W-:Y:S01]  /*27a0*/  ISETP.GT.U32.AND P0, PT, R0, R9, PT ;  /* 0x000000090000720c */ /* 0x000fe20003f04070 */
[----:B------:R-:W-:Y:S01]  /*27b0*/  @!P1 IMAD.IADD R20, R20, 0x1, -R0 ;  /* 0x0000000114149824 */ /* 0x000fe200078e0a00 */
[C---:B------:R-:W-:Y:S01]  /*27c0*/  ISETP.GT.U32.AND P1, PT, R0.reuse, R15, PT ;  /* 0x0000000f0000720c */ /* 0x040fe20003f24070 */
[----:B------:R-:W-:-:S02]  /*27d0*/  IMAD R17, R0, R8, R17 ;  /* 0x0000000800117224 */ /* 0x000fc400078e0211 */
[----:B------:R-:W-:-:S04]  /*27e0*/  IMAD.HI.U32 R8, R5, R19, RZ ;  /* 0x0000001305087227 */ /* 0x000fc800078e00ff */
[----:B------:R-:W-:Y:S02]  /*27f0*/  IMAD.MOV R8, RZ, RZ, -R8 ;  /* 0x000000ffff087224 */ /* 0x000fe400078e0a08 */
[--C-:B------:R-:W-:Y:S01]  /*2800*/  @!P3 IMAD.IADD R11, R11, 0x1, -R0.reuse ;  /* 0x000000010b0bb824 */ /* 0x100fe200078e0a00 */
[----:B------:R-:W-:Y:S01]  /*2810*/  ISETP.GE.AND P3, PT, R22, RZ, PT ;  /* 0x000000ff1600720c */ /* 0x000fe20003f66270 */
[----:B------:R-:W-:Y:S01]  /*2820*/  IMAD R19, R0, R8, R19 ;  /* 0x0000000800137224 */ /* 0x000fe200078e0213 */
[----:B------:R-:W-:Y:S01]  /*2830*/  IABS R22, R26 ;  /* 0x0000001a00167213 */ /* 0x000fe20000000000 */
[----:B------:R-:W-:Y:S02]  /*2840*/  IMAD.MOV.U32 R8, RZ, RZ, R11 ;  /* 0x000000ffff087224 */ /* 0x000fe400078e000b */
[--C-:B------:R-:W-:Y:S02]  /*2850*/  @!P0 IMAD.IADD R9, R9, 0x1, -R0.reuse ;  /* 0x0000000109098824 */ /* 0x100fe400078e0a00 */
[----:B------:R-:W-:-:S02]  /*2860*/  @!P1 IMAD.IADD R15, R15, 0x1, -R0 ;  /* 0x000000010f0f9824 */ /* 0x000fc400078e0a00 */
[----:B------:R-:W-:Y:S01]  /*2870*/  @!P6 IMAD.MOV R8, RZ, RZ, -R8 ;  /* 0x000000ffff08e224 */ /* 0x000fe200078e0a08 */
[C---:B------:R-:W-:Y:S01]  /*2880*/  ISETP.GT.U32.AND P6, PT, R0.reuse, R19, PT ;  /* 0x000000130000720c */ /* 0x040fe20003fc4070 */
[----:B------:R-:W-:Y:S01]  /*2890*/  IMAD.HI.U32 R10, R5, R14, RZ ;  /* 0x0000000e050a7227 */ /* 0x000fe200078e00ff */
[C---:B------:R-:W-:Y:S02]  /*28a0*/  ISETP.GT.U32.AND P0, PT, R0.reuse, R9, PT ;  /* 0x000000090000720c */ /* 0x040fe40003f04070 */
[C---:B------:R-:W-:Y:S01]  /*28b0*/  ISETP.GT.U32.AND P1, PT, R0.reuse, R15, PT ;  /* 0x0000000f0000720c */ /* 0x040fe20003f24070 */
[----:B------:R-:W-:Y:S01]  /*28c0*/  @!P5 IMAD.MOV R20, RZ, RZ, -R20 ;  /* 0x000000ffff14d224 */ /* 0x000fe200078e0a14 */
[----:B------:R-:W-:Y:S01]  /*28d0*/  ISETP.GT.U32.AND P5, PT, R0, R17, PT ;  /* 0x000000110000720c */ /* 0x000fe20003fa4070 */
[----:B------:R-:W-:Y:S01]  /*28e0*/  IMAD.MOV R23, RZ, RZ, -R10 ;  /* 0x000000ffff177224 */ /* 0x000fe200078e0a0a */
[----:B------:R-:W-:Y:S01]  /*28f0*/  LOP3.LUT R10, R6, 0x5a, RZ, 0xfc, !PT ;  /* 0x0000005a060a7812 */ /* 0x000fe200078efcff */
[----:B------:R-:W-:-:S02]  /*2900*/  IMAD R46, R168, 0x5, RZ ;  /* 0x00000005a82e7824 */ /* 0x000fc400078e02ff */
[----:B------:R-:W-:Y:S01]  /*2910*/  IMAD R11, R0, R23, R14 ;  /* 0x00000017000b7224 */ /* 0x000fe200078e020e */
[----:B------:R-:W-:Y:S01]  /*2920*/  IABS R23, R10 ;  /* 0x0000000a00177213 */ /* 0x000fe20000000000 */
[--C-:B------:R-:W-:Y:S01]  /*2930*/  @!P6 IMAD.IADD R19, R19, 0x1, -R0.reuse ;  /* 0x000000011313e824 */ /* 0x100fe200078e0a00 */
[----:B------:R-:W-:Y:S01]  /*2940*/  LOP3.LUT R14, R6, 0x5c, RZ, 0xfc, !PT ;  /* 0x0000005c060e7812 */ /* 0x000fe200078efcff */
[--C-:B------:R-:W-:Y:S01]  /*2950*/  @!P0 IMAD.IADD R9, R9, 0x1, -R0.reuse ;  /* 0x0000000109098824 */ /* 0x100fe200078e0a00 */
[----:B------:R-:W-:Y:S01]  /*2960*/  ISETP.GE.AND P0, PT, R18, RZ, PT ;  /* 0x000000ff1200720c */ /* 0x000fe20003f06270 */
[----:B------:R-:W-:Y:S01]  /*2970*/  @!P1 IMAD.IADD R15, R15, 0x1, -R0 ;  /* 0x000000010f0f9824 */ /* 0x000fe200078e0a00 */
[----:B------:R-:W-:Y:S01]  /*2980*/  LOP3.LUT R18, R6, 0x5e, RZ, 0xfc, !PT ;  /* 0x0000005e06127812 */ /* 0x000fe200078efcff */
[----:B------:R-:W-:Y:S01]  /*2990*/  @!P2 IMAD.MOV R9, RZ, RZ, -R9 ;  /* 0x000000ffff09a224 */ /* 0x000fe200078e0a09 */
[----:B------:R-:W-:Y:S01]  /*29a0*/  ISETP.GT.U32.AND P6, PT, R0, R19, PT ;  /* 0x000000130000720c */ /* 0x000fe20003fc4070 */
[----:B------:R-:W-:Y:S01]  /*29b0*/  @!P4 IMAD.MOV R15, RZ, RZ, -R15 ;  /* 0x000000ffff0fc224 */ /* 0x000fe200078e0a0f */
[----:B------:R-:W-:Y:S01]  /*29c0*/  ISETP.GE.AND P1, PT, R10, RZ, PT ;  /* 0x000000ff0a00720c */ /* 0x000fe20003f26270 */
[----:B------:R-:W-:Y:S01]  /*29d0*/  IMAD.HI.U32 R10, R5, R23, RZ ;  /* 0x00000017050a7227 */ /* 0x000fe200078e00ff */
[----:B------:R-:W-:-:S02]  /*29e0*/  IABS R27, R18 ;  /* 0x00000012001b7213 */ /* 0x000fc40000000000 */
[----:B------:R-:W-:Y:S01]  /*29f0*/  ISETP.GT.U32.AND P4, PT, R0, R11, PT ;  /* 0x0000000b0000720c */ /* 0x000fe20003f84070 */
[----:B------:R-:W-:Y:S01]  /*2a00*/  @!P5 IMAD.IADD R17, R17, 0x1, -R0 ;  /* 0x000000011111d824 */ /* 0x000fe200078e0a00 */
[----:B------:R-:W-:Y:S01]  /*2a10*/  ISETP.GE.AND P2, PT, R16, RZ, PT ;  /* 0x000000ff1000720c */ /* 0x000fe20003f46270 */
[----:B------:R-:W-:Y:S01]  /*2a20*/  IMAD.MOV R16, RZ, RZ, -R10 ;  /* 0x000000ffff107224 */ /* 0x000fe200078e0a0a */
[----:B------:R-:W-:Y:S01]  /*2a30*/  IABS R25, R14 ;  /* 0x0000000e00197213 */ /* 0x000fe20000000000 */
[----:B------:R-:W-:Y:S01]  /*2a40*/  IMAD.HI.U32 R10, R5, R27, RZ ;  /* 0x0000001b050a7227 */ /* 0x000fe200078e00ff */
[----:B------:R-:W-:-:S03]  /*2a50*/  ISETP.GT.U32.AND P5, PT, R0, R17, PT ;  /* 0x000000110000720c */ /* 0x000fc60003fa4070 */
[----:B------:R-:W-:Y:S02]  /*2a60*/  IMAD.MOV R10, RZ, RZ, -R10 ;  /* 0x000000ffff0a7224 */ /* 0x000fe400078e0a0a */
[--C-:B------:R-:W-:Y:S02]  /*2a70*/  @!P6 IMAD.IADD R19, R19, 0x1, -R0.reuse ;  /* 0x000000011313e824 */ /* 0x100fe400078e0a00 */
[C---:B------:R-:W-:Y:S02]  /*2a80*/  IMAD R27, R0.reuse, R10, R27 ;  /* 0x0000000a001b7224 */ /* 0x040fe400078e021b */
[----:B------:R-:W-:Y:S02]  /*2a90*/  @!P4 IMAD.IADD R11, R11, 0x1, -R0 ;  /* 0x000000010b0bc824 */ /* 0x000fe400078e0a00 */
[----:B------:R-:W-:Y:S02]  /*2aa0*/  IMAD.MOV.U32 R10, RZ, RZ, R19 ;  /* 0x000000ffff0a7224 */ /* 0x000fe400078e0013 */
[C---:B------:R-:W-:Y:S01]  /*2ab0*/  IMAD R23, R0.reuse, R16, R23 ;  /* 0x0000001000177224 */ /* 0x040fe200078e0217 */
[C---:B------:R-:W-:Y:S01]  /*2ac0*/  ISETP.GT.U32.AND P4, PT, R0.reuse, R11, PT ;  /* 0x0000000b0000720c */ /* 0x040fe20003f84070 */
[----:B------:R-:W-:Y:S01]  /*2ad0*/  @!P2 IMAD.MOV R10, RZ, RZ, -R10 ;  /* 0x000000ffff0aa224 */ /* 0x000fe200078e0a0a */
[----:B------:R-:W-:Y:S01]  /*2ae0*/  ISETP.GT.U32.AND P2, PT, R0, R27, PT ;  /* 0x0000001b0000720c */ /* 0x000fe20003f44070 */
[----:B------:R-:W-:Y:S01]  /*2af0*/  @!P5 IMAD.IADD R17, R17, 0x1, -R0 ;  /* 0x000000011111d824 */ /* 0x000fe200078e0a00 */
[----:B------:R-:W-:Y:S01]  /*2b00*/  ISETP.GE.AND P5, PT, R14, RZ, PT ;  /* 0x000000ff0e00720c */ /* 0x000fe20003fa6270 */
[----:B------:R-:W-:Y:S01]  /*2b10*/  IMAD.HI.U32 R14, R5, R25, RZ ;  /* 0x00000019050e7227 */ /* 0x000fe200078e00ff */
[----:B------:R-:W-:-:S03]  /*2b20*/  ISETP.GT.U32.AND P6, PT, R0, R23, PT ;  /* 0x000000170000720c */ /* 0x000fc60003fc4070 */
[----:B------:R-:W-:Y:S01]  /*2b30*/  @!P0 IMAD.MOV R17, RZ, RZ, -R17 ;  /* 0x000000ffff118224 */ /* 0x000fe200078e0a11 */
[----:B------:R-:W-:Y:S01]  /*2b40*/  ISETP.GE.AND P0, PT, R18, RZ, PT ;  /* 0x000000ff1200720c */ /* 0x000fe20003f06270 */
[----:B------:R-:W-:Y:S01]  /*2b50*/  IMAD.MOV R14, RZ, RZ, -R14 ;  /* 0x000000ffff0e7224 */ /* 0x000fe200078e0a0e */
[----:B------:R-:W-:Y:S01]  /*2b60*/  IABS R18, R24 ;  /* 0x0000001800127213 */ /* 0x000fe20000000000 */
[--C-:B------:R-:W-:Y:S02]  /*2b70*/  @!P4 IMAD.IADD R11, R11, 0x1, -R0.reuse ;  /* 0x000000010b0bc824 */ /* 0x100fe400078e0a00 */
[C---:B------:R-:W-:Y:S02]  /*2b80*/  IMAD R25, R0.reuse, R14, R25 ;  /* 0x0000000e00197224 */ /* 0x040fe400078e0219 */
[----:B------:R-:W-:Y:S02]  /*2b90*/  @!P2 IMAD.IADD R27, R27, 0x1, -R0 ;  /* 0x000000011b1ba824 */ /* 0x000fe400078e0a00 */
[----:B------:R-:W-:Y:S01]  /*2ba0*/  IMAD.HI.U32 R14, R5, R18, RZ ;  /* 0x00000012050e7227 */ /* 0x000fe200078e00ff */
[----:B------:R-:W-:-:S02]  /*2bb0*/  ISETP.GT.U32.AND P4, PT, R0, R25, PT ;  /* 0x000000190000720c */ /* 0x000fc40003f84070 */
[C---:B------:R-:W-:Y:S01]  /*2bc0*/  ISETP.GT.U32.AND P2, PT, R0.reuse, R27, PT ;  /* 0x0000001b0000720c */ /* 0x040fe20003f44070 */
[----:B------:R-:W-:Y:S02]  /*2bd0*/  IMAD.MOV.U32 R234, RZ, RZ, R11 ;  /* 0x000000ffffea7224 */ /* 0x000fe400078e000b */
[----:B------:R-:W-:Y:S02]  /*2be0*/  @!P6 IMAD.IADD R23, R23, 0x1, -R0 ;  /* 0x000000011717e824 */ /* 0x000fe400078e0a00 */
[----:B------:R-:W-:Y:S02]  /*2bf0*/  IMAD.MOV R11, RZ, RZ, -R14 ;  /* 0x000000ffff0b7224 */ /* 0x000fe400078e0a0e */
[----:B------:R-:W-:Y:S01]  /*2c00*/  IMAD.HI.U32 R14, R5, R29, RZ ;  /* 0x0000001d050e7227 */ /* 0x000fe200078e00ff */
[----:B------:R-:W-:-:S03]  /*2c10*/  ISETP.GT.U32.AND P6, PT, R0, R23, PT ;  /* 0x000000170000720c */ /* 0x000fc60003fc4070 */
[----:B------:R-:W-:Y:S02]  /*2c20*/  IMAD.MOV R14, RZ, RZ, -R14 ;  /* 0x000000ffff0e7224 */ /* 0x000fe400078e0a0e */
[----:B------:R-:W-:Y:S02]  /*2c30*/  @!P2 IMAD.IADD R27, R27, 0x1, -R0 ;  /* 0x000000011b1ba824 */ /* 0x000fe400078e0a00 */
[C---:B------:R-:W-:Y:S02]  /*2c40*/  IMAD R29, R0.reuse, R14, R29 ;  /* 0x0000000e001d7224 */ /* 0x040fe400078e021d */
[C---:B------:R-:W-:Y:S02]  /*2c50*/  IMAD R11, R0.reuse, R11, R18 ;  /* 0x0000000b000b7224 */ /* 0x040fe400078e0212 */
[--C-:B------:R-:W-:Y:S01]  /*2c60*/  @!P4 IMAD.IADD R25, R25, 0x1, -R0.reuse ;  /* 0x000000011919c824 */ /* 0x100fe200078e0a00 */
[C---:B------:R-:W-:Y:S01]  /*2c70*/  ISETP.GT.U32.AND P2, PT, R0.reuse, R29, PT ;  /* 0x0000001d0000720c */ /* 0x040fe20003f44070 */
[----:B------:R-:W-:Y:S01]  /*2c80*/  @!P6 IMAD.IADD R23, R23, 0x1, -R0 ;  /* 0x000000011717e824 */ /* 0x000fe200078e0a00 */
[C---:B------:R-:W-:Y:S01]  /*2c90*/  ISETP.GT.U32.AND P6, PT, R0.reuse, R11, PT ;  /* 0x0000000b0000720c */ /* 0x040fe20003fc4070 */
[----:B------:R-:W-:Y:S01]  /*2ca0*/  IMAD.HI.U32 R16, R5, R22, RZ ;  /* 0x0000001605107227 */ /* 0x000fe200078e00ff */
[----:B------:R-:W-:-:S03]  /*2cb0*/  ISETP.GT.U32.AND P4, PT, R0, R25, PT ;  /* 0x000000190000720c */ /* 0x000fc60003f84070 */
[----:B------:R-:W-:Y:S02]  /*2cc0*/  IMAD.MOV R19, RZ, RZ, -R16 ;  /* 0x000000ffff137224 */ /* 0x000fe400078e0a10 */
[----:B------:R-:W-:-:S04]  /*2cd0*/  IMAD.HI.U32 R16, R5, R33, RZ ;  /* 0x0000002105107227 */ /* 0x000fc800078e00ff */
[----:B------:R-:W-:Y:S02]  /*2ce0*/  @!P2 IMAD.IADD R29, R29, 0x1, -R0 ;  /* 0x000000011d1da824 */ /* 0x000fe400078e0a00 */
[----:B------:R-:W-:Y:S01]  /*2cf0*/  IMAD R19, R0, R19, R22 ;  /* 0x0000001300137224 */ /* 0x000fe200078e0216 */
[----:B------:R-:W-:Y:S01]  /*2d00*/  LOP3.LUT R22, R6, 0x66, RZ, 0xfc, !PT ;  /* 0x0000006606167812 */ /* 0x000fe200078efcff */
[--C-:B------:R-:W-:Y:S01]  /*2d10*/  @!P6 IMAD.IADD R11, R11, 0x1, -R0.reuse ;  /* 0x000000010b0be824 */ /* 0x100fe200078e0a00 */
[C---:B------:R-:W-:Y:S01]  /*2d20*/  ISETP.GT.U32.AND P2, PT, R0.reuse, R29, PT ;  /* 0x0000001d0000720c */ /* 0x040fe20003f44070 */
[----:B------:R-:W-:Y:S01]  /*2d30*/  @!P4 IMAD.IADD R25, R25, 0x1, -R0 ;  /* 0x000000011919c824 */ /* 0x000fe200078e0a00 */
[----:B------:R-:W-:Y:S01]  /*2d40*/  IABS R31, R22 ;  /* 0x00000016001f7213 */ /* 0x000fe20000000000 */
[----:B------:R-:W-:Y:S01]  /*2d50*/  @!P1 IMAD.MOV R23, RZ, RZ, -R23 ;  /* 0x000000ffff179224 */ /* 0x000fe200078e0a17 */
[C---:B------:R-:W-:Y:S01]  /*2d60*/  ISETP.GT.U32.AND P4, PT, R0.reuse, R19, PT ;  /* 0x000000130000720c */ /* 0x040fe20003f84070 */
[----:B------:R-:W-:Y:S01]  /*2d70*/  IMAD.MOV R16, RZ, RZ, -R16 ;  /* 0x000000ffff107224 */ /* 0x000fe200078e0a10 */
[----:B------:R-:W-:Y:S01]  /*2d80*/  ISETP.GT.U32.AND P6, PT, R0, R11, PT ;  /* 0x0000000b0000720c */ /* 0x000fe20003fc4070 */
[----:B------:R-:W-:Y:S01]  /*2d90*/  IMAD.HI.U32 R14, R5, R31, RZ ;  /* 0x0000001f050e7227 */ /* 0x000fe200078e00ff */
[----:B------:R-:W-:-:S02]  /*2da0*/  ISETP.GE.AND P1, PT, R26, RZ, PT ;  /* 0x000000ff1a00720c */ /* 0x000fc40003f26270 */
[----:B------:R-:W-:Y:S01]  /*2db0*/  LOP3.LUT R26, R6, 0x6c, RZ, 0xfc, !PT ;  /* 0x0000006c061a7812 */ /* 0x000fe200078efcff */
[C---:B------:R-:W-:Y:S02]  /*2dc0*/  IMAD R33, R0.reuse, R16, R33 ;  /* 0x0000001000217224 */ /* 0x040fe400078e0221 */
[----:B------:R-:W-:Y:S01]  /*2dd0*/  IMAD.MOV R14, RZ, RZ, -R14 ;  /* 0x000000ffff0e7224 */ /* 0x000fe200078e0a0e */
[----:B------:R-:W-:Y:S01]  /*2de0*/  IABS R37, R26 ;  /* 0x0000001a00257213 */ /* 0x000fe20000000000 */
[----:B------:R-:W-:Y:S01]  /*2df0*/  @!P2 IMAD.IADD R29, R29, 0x1, -R0 ;  /* 0x000000011d1da824 */ /* 0x000fe200078e0a00 */
[C---:B------:R-:W-:Y:S01]  /*2e00*/  ISETP.GT.U32.AND P2, PT, R0.reuse, R33, PT ;  /* 0x000000210000720c */ /* 0x040fe20003f44070 */
[----:B------:R-:W-:Y:S02]  /*2e10*/  IMAD R31, R0, R14, R31 ;  /* 0x0000000e001f7224 */ /* 0x000fe400078e021f */
[----:B------:R-:W-:-:S04]  /*2e20*/  IMAD.HI.U32 R14, R5, R37, RZ ;  /* 0x00000025050e7227 */ /* 0x000fc800078e00ff */
[--C-:B------:R-:W-:Y:S02]  /*2e30*/  @!P4 IMAD.IADD R19, R19, 0x1, -R0.reuse ;  /* 0x000000011313c824 */ /* 0x100fe400078e0a00 */
[----:B------:R-:W-:Y:S01]  /*2e40*/  @!P6 IMAD.IADD R11, R11, 0x1, -R0 ;  /* 0x000000010b0be824 */ /* 0x000fe200078e0a00 */
[----:B------:R-:W-:Y:S01]  /*2e50*/  ISETP.GE.AND P6, PT, R28, RZ, PT ;  /* 0x000000ff1c00720c */ /* 0x000fe20003fc6270 */
[----:B------:R-:W-:Y:S01]  /*2e60*/  IMAD.MOV R14, RZ, RZ, -R14 ;  /* 0x000000ffff0e7224 */ /* 0x000fe200078e0a0e */
[----:B------:R-:W-:Y:S01]  /*2e70*/  LOP3.LUT R28, R6, 0x6e, RZ, 0xfc, !PT ;  /* 0x0000006e061c7812 */ /* 0x000fe200078efcff */
[----:B------:R-:W-:Y:S01]  /*2e80*/  @!P2 IMAD.IADD R33, R33, 0x1, -R0 ;  /* 0x000000012121a824 */ /* 0x000fe200078e0a00 */
[C---:B------:R-:W-:Y:S01]  /*2e90*/  ISETP.GT.U32.AND P4, PT, R0.reuse, R19, PT ;  /* 0x000000130000720c */ /* 0x040fe20003f84070 */
[----:B------:R-:W-:Y:S01]  /*2ea0*/  IMAD R37, R0, R14, R37 ;  /* 0x0000000e00257224 */ /* 0x000fe200078e0225 */
[----:B------:R-:W-:Y:S01]  /*2eb0*/  IABS R39, R28 ;  /* 0x0000001c00277213 */ /* 0x000fe20000000000 */
[----:B------:R-:W-:-:S03]  /*2ec0*/  IMAD.HI.U32 R18, R5, R35, RZ ;  /* 0x0000002305127227 */ /* 0x000fc600078e00ff */
[----:B------:R-:W-:Y:S01]  /*2ed0*/  ISETP.GT.U32.AND P2, PT, R0, R37, PT ;  /* 0x000000250000720c */ /* 0x000fe20003f44070 */
[----:B------:R-:W-:-:S04]  /*2ee0*/  IMAD.HI.U32 R14, R5, R39, RZ ;  /* 0x00000027050e7227 */ /* 0x000fc800078e00ff */
[----:B------:R-:W-:Y:S02]  /*2ef0*/  IMAD.MOV R14, RZ, RZ, -R14 ;  /* 0x000000ffff0e7224 */ /* 0x000fe400078e0a0e */
[----:B------:R-:W-:Y:S01]  /*2f00*/  @!P4 IMAD.IADD R19, R19, 0x1, -R0 ;  /* 0x000000011313c824 */ /* 0x000fe200078e0a00 */
[C---:B------:R-:W-:Y:S01]  /*2f10*/  ISETP.GT.U32.AND P4, PT, R0.reuse, R31, PT ;  /* 0x0000001f0000720c */ /* 0x040fe20003f84070 */
[C---:B------:R-:W-:Y:S02]  /*2f20*/  IMAD R39, R0.reuse, R14, R39 ;  /* 0x0000000e00277224 */ /* 0x040fe400078e0227 */
[----:B------:R-:W-:Y:S02]  /*2f30*/  IMAD.MOV R18, RZ, RZ, -R18 ;  /* 0x000000ffff127224 */ /* 0x000fe400078e0a12 */
[----:B------:R-:W-:Y:S01]  /*2f40*/  @!P2 IMAD.IADD R37, R37, 0x1, -R0 ;  /* 0x000000012525a824 */ /* 0x000fe200078e0a00 */
[----:B------:R-:W-:Y:S01]  /*2f50*/  ISETP.GT.U32.AND P2, PT, R0, R39, PT ;  /* 0x000000270000720c */ /* 0x000fe20003f44070 */
[----:B------:R-:W-:-:S04]  /*2f60*/  IMAD.HI.U32 R16, R5, R41, RZ ;  /* 0x0000002905107227 */ /* 0x000fc800078e00ff */
[----:B------:R-:W-:Y:S02]  /*2f70*/  IMAD R35, R0, R18, R35 ;  /* 0x0000001200237224 */ /* 0x000fe400078e0223 */
[----:B------:R-:W-:-:S04]  /*2f80*/  IMAD.HI.U32 R18, R5, R43, RZ ;  /* 0x0000002b05127227 */ /* 0x000fc800078e00ff */
[----:B------:R-:W-:Y:S01]  /*2f90*/  @!P3 IMAD.MOV R234, RZ, RZ, -R234 ;  /* 0x000000ffffeab224 */ /* 0x000fe200078e0aea */
[----:B------:R-:W-:Y:S01]  /*2fa0*/  ISETP.GE.AND P3, PT, R24, RZ, PT ;  /* 0x000000ff1800720c */ /* 0x000fe20003f66270 */
[----:B------:R-:W-:Y:S01]  /*2fb0*/  IMAD.MOV R16, RZ, RZ, -R16 ;  /* 0x000000ffff107224 */ /* 0x000fe200078e0a10 */
[----:B------:R-:W-:Y:S01]  /*2fc0*/  LOP3.LUT R24, R6, 0x7c, RZ, 0xfc, !PT ;  /* 0x0000007c06187812 */ /* 0x000fe200078efcff */
[----:B------:R-:W-:Y:S02]  /*2fd0*/  IMAD.MOV R18, RZ, RZ, -R18 ;  /* 0x000000ffff127224 */ /* 0x000fe400078e0a12 */
[----:B------:R-:W-:Y:S01]  /*2fe0*/  @!P4 IMAD.IADD R31, R31, 0x1, -R0 ;  /* 0x000000011f1fc824 */ /* 0x000fe200078e0a00 */
[----:B------:R-:W-:Y:S01]  /*2ff0*/  ISETP.GT.U32.AND P4, PT, R0, R35, PT ;  /* 0x000000230000720c */ /* 0x000fe20003f84070 */
[----:B------:R-:W-:-:S04]  /*3000*/  IMAD.HI.U32 R6, R5, R47, RZ ;  /* 0x0000002f05067227 */ /* 0x000fc800078e00ff */
[C---:B------:R-:W-:Y:S02]  /*3010*/  IMAD R41, R0.reuse, R16, R41 ;  /* 0x0000001000297224 */ /* 0x040fe400078e0229 */
[C---:B------:R-:W-:Y:S01]  /*3020*/  IMAD R43, R0.reuse, R18, R43 ;  /* 0x00000012002b7224 */ /* 0x040fe200078e022b */
[----:B------:R-:W-:Y:S01]  /*3030*/  IABS R18, R44 ;  /* 0x0000002c00127213 */ /* 0x000fe20000000000 */
[----:B------:R-:W-:Y:S02]  /*3040*/  IMAD.MOV R6, RZ, RZ, -R6 ;  /* 0x000000ffff067224 */ /* 0x000fe400078e0a06 */
[----:B------:R-:W-:Y:S01]  /*3050*/  @!P2 IMAD.IADD R39, R39, 0x1, -R0 ;  /* 0x000000012727a824 */ /* 0x000fe200078e0a00 */
[----:B------:R-:W-:Y:S01]  /*3060*/  ISETP.GT.U32.AND P2, PT, R0, R41, PT ;  /* 0x000000290000720c */ /* 0x000fe20003f44070 */
[----:B------:R-:W-:-:S04]  /*3070*/  IMAD.HI.U32 R14, R5, R45, RZ ;  /* 0x0000002d050e7227 */ /* 0x000fc800078e00ff */
[----:B------:R-:W-:Y:S02]  /*3080*/  IMAD R47, R0, R6, R47 ;  /* 0x00000006002f7224 */ /* 0x000fe400078e022f */
[----:B------:R-:W-:-:S04]  /*3090*/  IMAD.HI.U32 R6, R5, R18, RZ ;  /* 0x0000001205067227 */ /* 0x000fc800078e00ff */
[----:B------:R-:W-:Y:S02]  /*30a0*/  IMAD.MOV R14, RZ, RZ, -R14 ;  /* 0x000000ffff0e7224 */ /* 0x000fe400078e0a0e */
[----:B------:R-:W-:Y:S02]  /*30b0*/  IMAD.MOV R7, RZ, RZ, -R6 ;  /* 0x000000ffff077224 */ /* 0x000fe400078e0a06 */
[----:B------:R-:W-:Y:S01]  /*30c0*/  @!P4 IMAD.IADD R35, R35, 0x1, -R0 ;  /* 0x000000012323c824 */ /* 0x000fe200078e0a00 */
[----:B------:R-:W-:Y:S01]  /*30d0*/  ISETP.GE.AND P4, PT, R22, RZ, PT ;  /* 0x000000ff1600720c */ /* 0x000fe20003f86270 */
[----:B------:R-:W-:Y:S01]  /*30e0*/  IMAD R45, R0, R14, R45 ;  /* 0x0000000e002d7224 */ /* 0x000fe200078e022d */
[----:B------:R-:W-:Y:S01]  /*30f0*/  IABS R22, R24 ;  /* 0x0000001800167213 */ /* 0x000fe20000000000 */
[----:B------:R-:W-:Y:S02]  /*3100*/  IMAD.MOV.U32 R6, RZ, RZ, R11 ;  /* 0x000000ffff067224 */ /* 0x000fe400078e000b */
[----:B------:R-:W-:-:S04]  /*3110*/  IMAD.HI.U32 R14, R5, R49, RZ ;  /* 0x00000031050e7227 */ /* 0x000fc800078e00ff */
[----:B------:R-:W-:Y:S01]  /*3120*/  @!P3 IMAD.MOV R6, RZ, RZ, -R6 ;  /* 0x000000ffff06b224 */ /* 0x000fe200078e0a06 */
[C---:B------:R-:W-:Y:S01]  /*3130*/  ISETP.GT.U32.AND P3, PT, R0.reuse, R35, PT ;  /* 0x000000230000720c */ /* 0x040fe20003f64070 */
[----:B------:R-:W-:Y:S02]  /*3140*/  IMAD.MOV R14, RZ, RZ, -R14 ;  /* 0x000000ffff0e7224 */ /* 0x000fe400078e0a0e */
[----:B------:R-:W-:Y:S01]  /*3150*/  @!P2 IMAD.IADD R41, R41, 0x1, -R0 ;  /* 0x000000012929a824 */ /* 0x000fe200078e0a00 */
[C---:B------:R-:W-:Y:S01]  /*3160*/  ISETP.GT.U32.AND P2, PT, R0.reuse, R31, PT ;  /* 0x0000001f0000720c */ /* 0x040fe20003f44070 */
[C---:B------:R-:W-:Y:S02]  /*3170*/  IMAD R49, R0.reuse, R14, R49 ;  /* 0x0000000e00317224 */ /* 0x040fe400078e0231 */
[----:B------:R-:W-:Y:S01]  /*3180*/  @!P0 IMAD.MOV R27, RZ, RZ, -R27 ;  /* 0x000000ffff1b8224 */ /* 0x000fe200078e0a1b */
[----:B------:R-:W-:Y:S01]  /*3190*/  ISETP.GT.U32.AND P0, PT, R0, R33, PT ;  /* 0x000000210000720c */ /* 0x000fe20003f04070 */
[----:B------:R-:W-:-:S02]  /*31a0*/  IMAD.MOV.U32 R14, RZ, RZ, R19 ;  /* 0x000000ffff0e7224 */ /* 0x000fc400078e0013 */
[----:B------:R-:W-:Y:S01]  /*31b0*/  @!P5 IMAD.MOV R25, RZ, RZ, -R25 ;  /* 0x000000ffff19d224 */ /* 0x000fe200078e0a19 */
[C---:B------:R-:W-:Y:S01]  /*31c0*/  ISETP.GT.U32.AND P5, PT, R0.reuse, R41, PT ;  /* 0x000000290000720c */ /* 0x040fe20003fa4070 */
[----:B------:R-:W-:Y:S01]  /*31d0*/  @!P1 IMAD.MOV R14, RZ, RZ, -R14 ;  /* 0x000000ffff0e9224 */ /* 0x000fe200078e0a0e */
[C---:B------:R-:W-:Y:S01]  /*31e0*/  ISETP.GT.U32.AND P1, PT, R0.reuse, R37, PT ;  /* 0x000000250000720c */ /* 0x040fe20003f24070 */
[--C-:B------:R-:W-:Y:S01]  /*31f0*/  @!P3 IMAD.IADD R35, R35, 0x1, -R0.reuse ;  /* 0x000000012323b824 */ /* 0x100fe200078e0a00 */
[C---:B------:R-:W-:Y:S01]  /*3200*/  ISETP.GT.U32.AND P3, PT, R0.reuse, R47, PT ;  /* 0x0000002f0000720c */ /* 0x040fe20003f64070 */
[----:B------:R-:W-:Y:S01]  /*3210*/  @!P2 IMAD.IADD R31, R31, 0x1, -R0 ;  /* 0x000000011f1fa824 */ /* 0x000fe200078e0a00 */
[C---:B------:R-:W-:Y:S01]  /*3220*/  ISETP.GT.U32.AND P2, PT, R0.reuse, R43, PT ;  /* 0x0000002b0000720c */ /* 0x040fe20003f44070 */
[----:B------:R-:W-:Y:S02]  /*3230*/  IMAD.MOV.U32 R16, RZ, RZ, R29 ;  /* 0x000000ffff107224 */ /* 0x000fe400078e001d */
[C---:B------:R-:W-:Y:S01]  /*3240*/  IMAD R11, R0.reuse, R7, R18 ;  /* 0x00000007000b7224 */ /* 0x040fe200078e0212 */
[----:B------:R-:W-:Y:S01]  /*3250*/  IABS R7, R50 ;  /* 0x0000003200077213 */ /* 0x000fe20000000000 */
[----:B------:R-:W-:Y:S01]  /*3260*/  @!P0 IMAD.IADD R33, R33, 0x1, -R0 ;  /* 0x0000000121218824 */ /* 0x000fe200078e0a00 */
[----:B------:R-:W-:Y:S01]  /*3270*/  ISETP.GT.U32.AND P0, PT, R0, R45, PT ;  /* 0x0000002d0000720c */ /* 0x000fe20003f04070 */
[----:B------:R-:W-:-:S04]  /*3280*/  IMAD.HI.U32 R5, R5, R22, RZ ;  /* 0x0000001605057227 */ /* 0x000fc800078e00ff */
[----:B------:R-:W-:Y:S01]  /*3290*/  @!P6 IMAD.MOV R16, RZ, RZ, -R16 ;  /* 0x000000ffff10e224 */ /* 0x000fe200078e0a10 */
[C---:B------:R-:W-:Y:S01]  /*32a0*/  ISETP.GT.U32.AND P6, PT, R0.reuse, R39, PT ;  /* 0x000000270000720c */ /* 0x040fe20003fc4070 */
[--C-:B------:R-:W-:Y:S01]  /*32b0*/  @!P1 IMAD.IADD R37, R37, 0x1, -R0.reuse ;  /* 0x0000000125259824 */ /* 0x100fe200078e0a00 */
[C---:B------:R-:W-:Y:S01]  /*32c0*/  ISETP.GT.U32.AND P1, PT, R0.reuse, R49, PT ;  /* 0x000000310000720c */ /* 0x040fe20003f24070 */
[--C-:B------:R-:W-:Y:S01]  /*32d0*/  @!P5 IMAD.IADD R41, R41, 0x1, -R0.reuse ;  /* 0x000000012929d824 */ /* 0x100fe200078e0a00 */
[----:B------:R-:W-:Y:S01]  /*32e0*/  ISETP.GT.U32.AND P5, PT, R0, R11, PT ;  /* 0x0000000b0000720c */ /* 0x000fe20003fa4070 */
[----:B------:R-:W-:Y:S02]  /*32f0*/  IMAD.MOV R19, RZ, RZ, -R5 ;  /* 0x000000ffff137224 */ /* 0x000fe400078e0a05 */
[--C-:B------:R-:W-:Y:S01]  /*3300*/  @!P3 IMAD.IADD R47, R47, 0x1, -R0.reuse ;  /* 0x000000012f2fb824 */ /* 0x100fe200078e0a00 */
[----:B------:R-:W-:Y:S01]  /*3310*/  ISETP.GE.AND P3, PT, R26, RZ, PT ;  /* 0x000000ff1a00720c */ /* 0x000fe20003f66270 */
[----:B------:R-:W-:Y:S01]  /*3320*/  @!P2 IMAD.IADD R43, R43, 0x1, -R0 ;  /* 0x000000012b2ba824 */ /* 0x000fe200078e0a00 */
[----:B------:R-:W-:Y:S01]  /*3330*/  ISETP.GE.AND P2, PT, R32, RZ, PT ;  /* 0x000000ff2000720c */ /* 0x000fe20003f46270 */
[----:B------:R-:W-:-:S02]  /*3340*/  IMAD R19, R0, R19, R22 ;  /* 0x0000001300137224 */ /* 0x000fc400078e0216 */
[----:B------:R-:W-:Y:S01]  /*3350*/  IMAD.MOV.U32 R5, RZ, RZ, R7 ;  /* 0x000000ffff057224 */ /* 0x000fe200078e0007 */
[----:B------:R-:W-:Y:S01]  /*3360*/  SHF.R.S32.HI R7, RZ, 0x5, R52 ;  /* 0x00000005ff077819 */ /* 0x000fe20000011434 */
[----:B------:R-:W-:Y:S01]  /*3370*/  @!P0 IMAD.IADD R45, R45, 0x1, -R0 ;  /* 0x000000012d2d8824 */ /* 0x000fe200078e0a00 */
[----:B------:R-:W-:Y:S01]  /*3380*/  ISETP.GT.U32.AND P0, PT, R0, R19, PT ;  /* 0x000000130000720c */ /* 0x000fe20003f04070 */
[----:B------:R-:W-:-:S04]  /*3390*/  IMAD.HI.U32 R3, R3, R5, RZ ;  /* 0x0000000503037227 */ /* 0x000fc800078e00ff */
[--C-:B------:R-:W-:Y:S01]  /*33a0*/  @!P6 IMAD.IADD R39, R39, 0x1, -R0.reuse ;  /* 0x000000012727e824 */ /* 0x100fe200078e0a00 */
[----:B------:R-:W-:Y:S01]  /*33b0*/  ISETP.GE.AND P6, PT, R30, RZ, PT ;  /* 0x000000ff1e00720c */ /* 0x000fe20003fc6270 */
[--C-:B------:R-:W-:Y:S01]  /*33c0*/  @!P1 IMAD.IADD R49, R49, 0x1, -R0.reuse ;  /* 0x0000000131319824 */ /* 0x100fe200078e0a00 */
[----:B------:R-:W-:Y:S01]  /*33d0*/  ISETP.GE.AND P1, PT, R28, RZ, PT ;  /* 0x000000ff1c00720c */ /* 0x000fe20003f26270 */
[--C-:B------:R-:W-:Y:S01]  /*33e0*/  @!P5 IMAD.IADD R11, R11, 0x1, -R0.reuse ;  /* 0x000000010b0bd824 */ /* 0x100fe200078e0a00 */
[----:B------:R-:W-:Y:S01]  /*33f0*/  ISETP.GE.AND P5, PT, R34, RZ, PT ;  /* 0x000000ff2200720c */ /* 0x000fe20003fa6270 */
[----:B------:R-:W-:Y:S01]  /*3400*/  IMAD.MOV R3, RZ, RZ, -R3 ;  /* 0x000000ffff037224 */ /* 0x000fe200078e0a03 */
[----:B------:R-:W2:Y:S01]  /*3410*/  LDC.64 R28, c[0x0][0x230] ;  /* 0x00008c00ff1c7b82 */ /* 0x000ea20000000a00 */
[----:B------:R-:W-:Y:S01]  /*3420*/  @!P3 IMAD.MOV R37, RZ, RZ, -R37 ;  /* 0x000000ffff25b224 */ /* 0x000fe200078e0a25 */
[C---:B------:R-:W-:Y:S01]  /*3430*/  ISETP.GT.U32.AND P3, PT, R0.reuse, R47, PT ;  /* 0x0000002f0000720c */ /* 0x040fe20003f64070 */
[----:B------:R-:W-:Y:S01]  /*3440*/  @!P2 IMAD.MOV R35, RZ, RZ, -R35 ;  /* 0x000000ffff23a224 */ /* 0x000fe200078e0a23 */
[----:B------:R-:W-:Y:S01]  /*3450*/  ISETP.GT.U32.AND P2, PT, R0, R45, PT ;  /* 0x0000002d0000720c */ /* 0x000fe20003f44070 */
[C---:B------:R-:W-:Y:S01]  /*3460*/  IMAD R3, R2.reuse, R3, R5 ;  /* 0x0000000302037224 */ /* 0x040fe200078e0205 */
[----:B------:R-:W-:Y:S01]  /*3470*/  SGXT R5, R7, 0x1 ;  /* 0x000000010705781a */ /* 0x000fe20000000200 */
[--C-:B------:R-:W-:Y:S01]  /*3480*/  @!P0 IMAD.IADD R19, R19, 0x1, -R0.reuse ;  /* 0x0000000113138824 */ /* 0x100fe200078e0a00 */
[----:B------:R-:W-:Y:S01]  /*3490*/  LOP3.LUT R7, RZ, R51, RZ, 0x33, !PT ;  /* 0x00000033ff077212 */ /* 0x000fe200078e33ff */
[----:B------:R-:W-:Y:S01]  /*34a0*/  @!P4 IMAD.MOV R31, RZ, RZ, -R31 ;  /* 0x000000ffff1fc224 */ /* 0x000fe200078e0a1f */
[----:B------:R-:W-:Y:S01]  /*34b0*/  ISETP.GT.U32.AND P0, PT, R2, R3, PT ;  /* 0x000000030200720c */ /* 0x000fe20003f04070 */
[----:B------:R-:W-:Y:S01]  /*34c0*/  @!P6 IMAD.MOV R33, RZ, RZ, -R33 ;  /* 0x000000ffff21e224 */ /* 0x000fe200078e0a21 */
[C---:B------:R-:W-:Y:S01]  /*34d0*/  ISETP.GT.U32.AND P4, PT, R0.reuse, R43, PT ;  /* 0x0000002b0000720c */ /* 0x040fe20003f84070 */
[----:B------:R-:W-:Y:S01]  /*34e0*/  @!P1 IMAD.MOV R39, RZ, RZ, -R39 ;  /* 0x000000ffff279224 */ /* 0x000fe200078e0a27 */
[C---:B------:R-:W-:Y:S01]  /*34f0*/  ISETP.GT.U32.AND P1, PT, R0.reuse, R49, PT ;  /* 0x000000310000720c */ /* 0x040fe20003f24070 */
[----:B------:R-:W-:Y:S01]  /*3500*/  @!P5 IMAD.MOV R41, RZ, RZ, -R41 ;  /* 0x000000ffff29d224 */ /* 0x000fe200078e0a29 */
[C---:B------:R-:W-:Y:S01]  /*3510*/  ISETP.GT.U32.AND P6, PT, R0.reuse, R11, PT ;  /* 0x0000000b0000720c */ /* 0x040fe20003fc4070 */
[--C-:B------:R-:W-:Y:S01]  /*3520*/  @!P3 IMAD.IADD R47, R47, 0x1, -R0.reuse ;  /* 0x000000012f2fb824 */ /* 0x100fe200078e0a00 */
[----:B------:R-:W-:Y:S01]  /*3530*/  ISETP.GT.U32.AND P5, PT, R0, R19, PT ;  /* 0x000000130000720c */ /* 0x000fe20003fa4070 */
[----:B------:R-:W-:Y:S01]  /*3540*/  @!P2 IMAD.IADD R45, R45, 0x1, -R0 ;  /* 0x000000012d2da824 */ /* 0x000fe200078e0a00 */
[----:B------:R-:W-:Y:S01]  /*3550*/  ISETP.GE.AND P3, PT, R40, RZ, PT ;  /* 0x000000ff2800720c */ /* 0x000fe20003f66270 */
[----:B------:R-:W-:Y:S01]  /*3560*/  IMAD.SHL.U32 R18, R78, 0x4, RZ ;  /* 0x000000044e127824 */ /* 0x000fe200078e00ff */
[----:B------:R-:W-:Y:S01]  /*3570*/  ISETP.GE.AND P2, PT, R38, RZ, PT ;  /* 0x000000ff2600720c */ /* 0x000fe20003f46270 */
[----:B------:R-:W-:-:S02]  /*3580*/  @!P0 IMAD.IADD R3, R3, 0x1, -R2 ;  /* 0x0000000103038824 */ /* 0x000fc400078e0a02 */
[--C-:B------:R-:W-:Y:S01]  /*3590*/  @!P4 IMAD.IADD R43, R43, 0x1, -R0.reuse ;  /* 0x000000012b2bc824 */ /* 0x100fe200078e0a00 */
[----:B------:R-:W-:Y:S01]  /*35a0*/  LOP3.LUT R210, R18, 0x90, R5, 0x78, !PT ;  /* 0x0000009012d27812 */ /* 0x000fe200078e7805 */
[--C-:B------:R-:W-:Y:S01]  /*35b0*/  @!P1 IMAD.IADD R49, R49, 0x1, -R0.reuse ;  /* 0x0000000131319824 */ /* 0x100fe200078e0a00 */
[----:B------:R-:W-:Y:S01]  /*35c0*/  ISETP.GT.U32.AND P0, PT, R2, R3, PT ;  /* 0x000000030200720c */ /* 0x000fe20003f04070 */
[--C-:B------:R-:W-:Y:S01]  /*35d0*/  @!P6 IMAD.IADD R11, R11, 0x1, -R0.reuse ;  /* 0x000000010b0be824 */ /* 0x100fe200078e0a00 */
[----:B------:R-:W-:Y:S01]  /*35e0*/  ISETP.GE.AND P1, PT, R42, RZ, PT ;  /* 0x000000ff2a00720c */ /* 0x000fe20003f26270 */
[----:B------:R-:W-:Y:S01]  /*35f0*/  @!P5 IMAD.IADD R19, R19, 0x1, -R0 ;  /* 0x000000011313d824 */ /* 0x000fe200078e0a00 */
[----:B------:R-:W-:Y:S01]  /*3600*/  ISETP.GE.AND P5, PT, R24, RZ, PT ;  /* 0x000000ff1800720c */ /* 0x000fe20003fa6270 */
[----:B------:R-:W-:Y:S01]  /*3610*/  IMAD.MOV.U32 R0, RZ, RZ, R45 ;  /* 0x000000ffff007224 */ /* 0x000fe200078e002d */
[----:B------:R-:W-:Y:S01]  /*3620*/  ISETP.GE.AND P4, PT, R36, RZ, PT ;  /* 0x000000ff2400720c */ /* 0x000fe20003f86270 */
[----:B------:R-:W-:Y:S01]  /*3630*/  @!P3 IMAD.MOV R47, RZ, RZ, -R47 ;  /* 0x000000ffff2fb224 */ /* 0x000fe200078e0a2f */
[----:B------:R-:W-:Y:S01]  /*3640*/  ISETP.GE.AND P3, PT, R50, RZ, PT ;  /* 0x000000ff3200720c */ /* 0x000fe20003f66270 */
[----:B------:R-:W-:Y:S01]  /*3650*/  @!P2 IMAD.MOV R0, RZ, RZ, -R0 ;  /* 0x000000ffff00a224 */ /* 0x000fe200078e0a00 */
[----:B------:R-:W-:Y:S01]  /*3660*/  ISETP.NE.AND P2, PT, R48, RZ, PT ;  /* 0x000000ff3000720c */ /* 0x000fe20003f45270 */
[----:B------:R-:W-:Y:S01]  /*3670*/  IMAD.MOV.U32 R22, RZ, RZ, R11 ;  /* 0x000000ffff167224 */ /* 0x000fe200078e000b */
[----:B------:R-:W-:Y:S01]  /*3680*/  ISETP.GE.AND P6, PT, R44, RZ, PT ;  /* 0x000000ff2c00720c */ /* 0x000fe20003fc6270 */
[----:B------:R-:W-:Y:S01]  /*3690*/  @!P0 IMAD.IADD R3, R3, 0x1, -R2 ;  /* 0x0000000103038824 */ /* 0x000fe200078e0a02 */
[----:B------:R-:W-:Y:S01]  /*36a0*/  ISETP.NE.AND P0, PT, R51, RZ, PT ;  /* 0x000000ff3300720c */ /* 0x000fe20003f05270 */
[----:B------:R-:W-:-:S02]  /*36b0*/  IMAD.MOV.U32 R2, RZ, RZ, R19 ;  /* 0x000000ffff027224 */ /* 0x000fc400078e0013 */
[----:B------:R-:W-:Y:S01]  /*36c0*/  @!P1 IMAD.MOV R49, RZ, RZ, -R49 ;  /* 0x000000ffff319224 */ /* 0x000fe200078e0a31 */
[C---:B------:R-:W-:Y:S01]  /*36d0*/  SEL R18, R7.reuse, R25, !P0 ;  /* 0x0000001907127207 */ /* 0x040fe20004000000 */
[----:B------:R-:W-:Y:S01]  /*36e0*/  @!P5 IMAD.MOV R2, RZ, RZ, -R2 ;  /* 0x000000ffff02d224 */ /* 0x000fe200078e0a02 */
[C---:B------:R-:W-:Y:S01]  /*36f0*/  SEL R25, R7.reuse, R14, !P0 ;  /* 0x0000000e07197207 */ /* 0x040fe20004000000 */
[----:B------:R-:W-:Y:S01]  /*3700*/  @!P3 IMAD.MOV R3, RZ, RZ, -R3 ;  /* 0x000000ffff03b224 */ /* 0x000fe200078e0a03 */
[C---:B------:R-:W-:Y:S01]  /*3710*/  SEL R45, R7.reuse, R15, !P0 ;  /* 0x0000000f072d7207 */ /* 0x040fe20004000000 */
[----:B------:R-:W-:Y:S01]  /*3720*/  @!P4 IMAD.MOV R43, RZ, RZ, -R43 ;  /* 0x000000ffff2bc224 */ /* 0x000fe200078e0a2b */
[----:B------:R-:W-:Y:S01]  /*3730*/  @!P2 LOP3.LUT R3, RZ, R48, RZ, 0x33, !PT ;  /* 0x00000030ff03a212 */ /* 0x000fe200078e33ff */
[----:B------:R-:W-:Y:S01]  /*3740*/  @!P6 IMAD.MOV R22, RZ, RZ, -R22 ;  /* 0x000000ffff16e224 */ /* 0x000fe200078e0a16 */
[C---:B------:R-:W-:Y:S01]  /*3750*/  SEL R14, R7.reuse, R2, !P0 ;  /* 0x00000002070e7207 */ /* 0x040fe20004000000 */
[C---:B--2---:R-:W-:Y:S01]  /*3760*/  VIADD R2, R28.reuse, 0xffffffcc ;  /* 0xffffffcc1c027836 */ /* 0x044fe20000000000 */
[----:B------:R-:W-:Y:S01]  /*3770*/  SEL R15, R7, R0, !P0 ;  /* 0x00000000070f7207 */ /* 0x000fe20004000000 */
[----:B------:R-:W-:Y:S01]  /*3780*/  IMAD R3, R3, R29, RZ ;  /* 0x0000001d03037224 */ /* 0x000fe200078e02ff */
[----:B------:R-:W-:Y:S01]  /*3790*/  SEL R236, R7, R33, !P0 ;  /* 0x0000002107ec7207 */ /* 0x000fe20004000000 */
[----:B------:R-:W-:Y:S01]  /*37a0*/  VIADD R0, R28, 0xffffffcd ;  /* 0xffffffcd1c007836 */ /* 0x000fe20000000000 */
[----:B------:R-:W-:Y:S01]  /*37b0*/  ISETP.GE.U32.AND P1, PT, R2, 0x7fffffad, PT ;  /* 0x7fffffad0200780c */ /* 0x000fe20003f26070 */
[----:B------:R-:W-:Y:S01]  /*37c0*/  IMAD.SHL.U32 R252, R3, 0x4, RZ ;  /* 0x0000000403fc7824 */ /* 0x000fe200078e00ff */
[----:B------:R-:W-:Y:S01]  /*37d0*/  SEL R19, R7, R17, !P0 ;  /* 0x0000001107137207 */ /* 0x000fe20004000000 */
[----:B------:R-:W-:Y:S01]  /*37e0*/  VIADD R2, R28, 0xffffffcf ;  /* 0xffffffcf1c027836 */ /* 0x000fe20000000000 */
[----:B------:R-:W-:Y:S01]  /*37f0*/  ISETP.GE.U32.AND P2, PT, R0, 0x7fffffae, PT ;  /* 0x7fffffae0000780c */ /* 0x000fe20003f46070 */
[----:B------:R-:W-:Y:S01]  /*3800*/  VIADD R0, R28, 0xffffffff ;  /* 0xffffffff1c007836 */ /* 0x000fe20000000000 */
[----:B------:R-:W-:Y:S01]  /*3810*/  IADD3 R32, P3, R252, UR6, RZ ;  /* 0x00000006fc207c10 */ /* 0x000fe2000ff7e0ff */
[----:B------:R-:W-:Y:S01]  /*3820*/  IMAD.SHL.U32 R48, R168, 0x4, RZ ;  /* 0x00000004a8307824 */ /* 0x000fe200078e00ff */
[----:B------:R-:W-:Y:S01]  /*3830*/  ISETP.GE.U32.AND P4, PT, R2, 0x7fffffb0, PT ;  /* 0x7fffffb00200780c */ /* 0x000fe20003f86070 */
[----:B------:R-:W-:Y:S01]  /*3840*/  VIADD R2, R28, 0xffffffec ;  /* 0xffffffec1c027836 */ /* 0x000fe20000000000 */
[----:B------:R-:W-:Y:S01]  /*3850*/  ISETP.GE.U32.AND P6, PT, R0, 0x7fffffe0, PT ;  /* 0x7fffffe00000780c */ /* 0x000fe20003fc6070 */
[C---:B------:R-:W-:Y:S01]  /*3860*/  VIADD R0, R28.reuse, 0xffffffed ;  /* 0xffffffed1c007836 */ /* 0x040fe20000000000 */
[----:B------:R-:W-:Y:S01]  /*3870*/  LEA.HI.X.SX32 R33, R3, UR7, 0x2, P3 ;  /* 0x0000000703217c11 */ /* 0x000fe200098f16ff */
[----:B------:R-:W-:Y:S01]  /*3880*/  VIADD R34, R28, 0xffffffe4 ;  /* 0xffffffe41c227836 */ /* 0x000fe20000000000 */
[----:B------:R-:W-:Y:S01]  /*3890*/  LEA R26, P3, R168, R32, 0x4 ;  /* 0x00000020a81a7211 */ /* 0x000fe200078620ff */
[C---:B------:R-:W-:Y:S01]  /*38a0*/  VIADD R38, R28.reuse, 0xffffffe6 ;  /* 0xffffffe61c267836 */ /* 0x040fe20000000000 */
[C---:B------:R-:W-:Y:S01]  /*38b0*/  SEL R11, R7.reuse, R9, !P0 ;  /* 0x00000009070b7207 */ /* 0x040fe20004000000 */
[----:B------:R-:W-:Y:S01]  /*38c0*/  VIADD R42, R28, 0xfffffffb ;  /* 0xfffffffb1c2a7836 */ /* 0x000fe20000000000 */
[C---:B------:R-:W-:Y:S01]  /*38d0*/  SEL R233, R7.reuse, R8, !P0 ;  /* 0x0000000807e97207 */ /* 0x040fe20004000000 */
[----:B------:R2:W-:Y:S01]  /*38e0*/  STL [R1+0x134], R48 ;  /* 0x0001343001007387 */ /* 0x0005e20000100800 */
[C---:B------:R-:W-:Y:S01]  /*38f0*/  SEL R44, R7.reuse, R23, !P0 ;  /* 0x00000017072c7207 */ /* 0x040fe20004000000 */
[----:B-1----:R-:W-:Y:S01]  /*3900*/  IMAD.SHL.U32 R50, R168, 0x2, RZ ;  /* 0x00000002a8327824 */ /* 0x002fe200078e00ff */
[C---:B------:R-:W-:Y:S01]  /*3910*/  SEL R235, R7.reuse, R6, !P0 ;  /* 0x0000000607eb7207 */ /* 0x040fe20004000000 */
[----:B------:R-:W-:Y:S01]  /*3920*/  @!PT LDS RZ, [RZ] ;  /* 0x00000000fffff984 */ /* 0x000fe20000000800 */
[----:B------:R-:W-:Y:S01]  /*3930*/  @!PT LDS RZ, [RZ] ;  /* 0x00000000fffff984 */ /* 0x000fe20000000800 */
[----:B------:R-:W-:Y:S01]  /*3940*/  @!PT LDS RZ, [RZ] ;  /* 0x00000000fffff984 */ /* 0x000fe20000000800 */
[----:B------:R-:W-:Y:S01]  /*3950*/  LDGSTS.E [R248+0x8000], desc[UR8][R32.64], !P6 ;  /* 0x0800000020f87fae */ /* 0x000fe2000f121848 */
[C---:B------:R-:W-:Y:S01]  /*3960*/  SEL R17, R7.reuse, R16, !P0 ;  /* 0x0000001007117207 */ /* 0x040fe20004000000 */
[----:B------:R-:W-:Y:S01]  /*3970*/  VIADD R249, R28, 0x1f ;  /* 0x0000001f1cf97836 */ /* 0x000fe20000000000 */
[C---:B------:R-:W-:Y:S01]  /*3980*/  SEL R223, R7.reuse, R223, !P0 ;  /* 0x000000df07df7207 */ /* 0x040fe20004000000 */
[----:B------:R-:W-:Y:S01]  /*3990*/  STL [R1+0x1e4], R250 ;  /* 0x0001e4fa01007387 */ /* 0x000fe20000100800 */
[C---:B------:R-:W-:Y:S01]  /*39a0*/  SEL R222, R7.reuse, R222, !P0 ;  /* 0x000000de07de7207 */ /* 0x040fe20004000000 */
[----:B------:R-:W-:Y:S01]  /*39b0*/  VIADD R240, R210, UR4 ;  /* 0x00000004d2f07c36 */ /* 0x000fe20008000000 */
[C---:B------:R-:W-:Y:S01]  /*39c0*/  SEL R221, R7.reuse, R221, !P0 ;  /* 0x000000dd07dd7207 */ /* 0x040fe20004000000 */
[----:B------:R-:W-:Y:S01]  /*39d0*/  STL [R1+0x1b8], R206 ;  /* 0x0001b8ce01007387 */ /* 0x000fe20000100800 */
[----:B------:R-:W-:-:S02]  /*39e0*/  SEL R220, R7, R220, !P0 ;  /* 0x000000dc07dc7207 */ /* 0x000fc40004000000 */
[C---:B------:R-:W-:Y:S01]  /*39f0*/  SEL R224, R7.reuse, R224, !P0 ;  /* 0x000000e007e07207 */ /* 0x040fe20004000000 */
[----:B------:R1:W-:Y:S01]  /*3a00*/  STL [R1+0x1f8], R50 ;  /* 0x0001f83201007387 */ /* 0x0003e20000100800 */
[C---:B------:R-:W-:Y:S02]  /*3a10*/  SEL R219, R7.reuse, R219, !P0 ;  /* 0x000000db07db7207 */ /* 0x040fe40004000000 */
[C---:B------:R-:W-:Y:S02]  /*3a20*/  SEL R218, R7.reuse, R218, !P0 ;  /* 0x000000da07da7207 */ /* 0x040fe40004000000 */
[C---:B------:R-:W-:Y:S02]  /*3a30*/  SEL R217, R7.reuse, R217, !P0 ;  /* 0x000000d907d97207 */ /* 0x040fe40004000000 */
[C---:B------:R-:W-:Y:S02]  /*3a40*/  SEL R225, R7.reuse, R225, !P0 ;  /* 0x000000e107e17207 */ /* 0x040fe40004000000 */
[----:B------:R-:W-:-:S02]  /*3a50*/  SEL R216, R7, R216, !P0 ;  /* 0x000000d807d87207 */ /* 0x000fc40004000000 */
[C---:B------:R-:W-:Y:S02]  /*3a60*/  SEL R215, R7.reuse, R215, !P0 ;  /* 0x000000d707d77207 */ /* 0x040fe40004000000 */
        /* <DEDUP_REMOVED lines=31> */
[C---:B------:R-:W-:Y:S01]  /*3c60*/  SEL R8, R7.reuse, R31, !P0 ;  /* 0x0000001f07087207 */ /* 0x040fe20004000000 */
[C---:B------:R-:W-:Y:S01]  /*3c70*/  VIADD R31, R28.reuse, 0xffffffea ;  /* 0xffffffea1c1f7836 */ /* 0x040fe20000000000 */
[C---:B------:R-:W-:Y:S02]  /*3c80*/  SEL R24, R7.reuse, R35, !P0 ;  /* 0x0000002307187207 */ /* 0x040fe40004000000 */
[C---:B------:R-:W-:Y:S01]  /*3c90*/  SEL R16, R7.reuse, R37, !P0 ;  /* 0x0000002507107207 */ /* 0x040fe20004000000 */
[----:B------:R-:W-:Y:S01]  /*3ca0*/  VIADD R37, R28, 0xffffffe7 ;  /* 0xffffffe71c257836 */ /* 0x000fe20000000000 */
[----:B------:R-:W-:-:S02]  /*3cb0*/  SEL R6, R7, R39, !P0 ;  /* 0x0000002707067207 */ /* 0x000fc40004000000 */
[C---:B------:R-:W-:Y:S01]  /*3cc0*/  SEL R237, R7.reuse, R41, !P0 ;  /* 0x0000002907ed7207 */ /* 0x040fe20004000000 */
[----:B------:R-:W-:Y:S01]  /*3cd0*/  VIADD R41, R28, 0xffffffe2 ;  /* 0xffffffe21c297836 */ /* 0x000fe20000000000 */
[C---:B------:R-:W-:Y:S02]  /*3ce0*/  SEL R23, R7.reuse, R43, !P0 ;  /* 0x0000002b07177207 */ /* 0x040fe40004000000 */
[C---:B------:R-:W-:Y:S01]  /*3cf0*/  SEL R5, R7.reuse, R47, !P0 ;  /* 0x0000002f07057207 */ /* 0x040fe20004000000 */
[----:B------:R-:W-:Y:S01]  /*3d00*/  IMAD R47, R168, 0x38, RZ ;  /* 0x00000038a82f7824 */ /* 0x000fe200078e02ff */
[C---:B------:R-:W-:Y:S02]  /*3d10*/  SEL R238, R7.reuse, R49, !P0 ;  /* 0x0000003107ee7207 */ /* 0x040fe40004000000 */
[C---:B------:R-:W-:Y:S02]  /*3d20*/  SEL R22, R7.reuse, R22, !P0 ;  /* 0x0000001607167207 */ /* 0x040fe40004000000 */
[----:B------:R-:W-:Y:S01]  /*3d30*/  SEL R4, R7, R4, !P0 ;  /* 0x0000000407047207 */ /* 0x000fe20004000000 */
[----:B------:R-:W-:Y:S01]  /*3d40*/  VIADD R7, R28, 0xffffffce ;  /* 0xffffffce1c077836 */ /* 0x000fe20000000000 */
[----:B------:R-:W-:Y:S01]  /*3d50*/  ISETP.GE.U32.AND P5, PT, R2, 0x7fffffcd, PT ;  /* 0x7fffffcd0200780c */ /* 0x000fe20003fa6070 */
[----:B------:R-:W-:Y:S01]  /*3d60*/  VIADD R2, R28, 0xffffffee ;  /* 0xffffffee1c027836 */ /* 0x000fe20000000000 */
[----:B------:R-:W-:-:S02]  /*3d70*/  LEA.HI.X.SX32 R27, R48, R33, 0x2, P3 ;  /* 0x00000021301b7211 */ /* 0x000fc400018f16ff */
[----:B------:R-:W-:Y:S01]  /*3d80*/  ISETP.GE.U32.AND P3, PT, R0, 0x7fffffce, PT ;  /* 0x7fffffce0000780c */ /* 0x000fe20003f66070 */
[C---:B------:R-:W-:Y:S01]  /*3d90*/  VIADD R0, R28.reuse, 0xffffffef ;  /* 0xffffffef1c007836 */ /* 0x040fe20000000000 */
[----:B------:R-:W-:Y:S01]  /*3da0*/  ISETP.GE.U32.AND P0, PT, R7, 0x7fffffaf, PT ;  /* 0x7fffffaf0700780c */ /* 0x000fe20003f06070 */
[----:B------:R-:W-:Y:S01]  /*3db0*/  VIADD R7, R28, 0xffffffe8 ;  /* 0xffffffe81c077836 */ /* 0x000fe20000000000 */
[----:B------:R-:W-:Y:S02]  /*3dc0*/  SEL R29, RZ, 0x1, P5 ;  /* 0x00000001ff1d7807 */ /* 0x000fe40002800000 */
[----:B------:R-:W-:Y:S02]  /*3dd0*/  ISETP.GE.U32.AND P5, PT, R2, 0x7fffffcf, PT ;  /* 0x7fffffcf0200780c */ /* 0x000fe40003fa6070 */
[----:B------:R-:W-:Y:S02]  /*3de0*/  SEL R30, RZ, 0x1fffe, P3 ;  /* 0x0001fffeff1e7807 */ /* 0x000fe40001800000 */
[----:B------:R-:W-:Y:S01]  /*3df0*/  ISETP.GE.U32.AND P3, PT, R0, 0x7fffffd0, PT ;  /* 0x7fffffd00000780c */ /* 0x000fe20003f66070 */
[----:B------:R-:W-:Y:S01]  /*3e00*/  VIADD R0, R28, 0xffffffe9 ;  /* 0xffffffe91c007836 */ /* 0x000fe20000000000 */
[----:B------:R-:W-:Y:S01]  /*3e10*/  SEL R2, RZ, 0x4, P5 ;  /* 0x00000004ff027807 */ /* 0x000fe20002800000 */
[----:B------:R-:W-:Y:S01]  /*3e20*/  IMAD.IADD R29, R29, 0x1, R30 ;  /* 0x000000011d1d7824 */ /* 0x000fe200078e021e */
[----:B------:R-:W-:-:S02]  /*3e30*/  ISETP.GE.U32.AND P5, PT, R7, 0x7fffffc9, PT ;  /* 0x7fffffc90700780c */ /* 0x000fc40003fa6070 */
[----:B------:R-:W-:Y:S02]  /*3e40*/  SEL R7, RZ, 0x7fff8, P3 ;  /* 0x0007fff8ff077807 */ /* 0x000fe40001800000 */
        /* <DEDUP_REMOVED lines=16> */
[----:B------:R-:W-:-:S02]  /*3f50*/  ISETP.GE.U32.AND P3, PT, R37, 0x7fffffc8, PT ;  /* 0x7fffffc82500780c */ /* 0x000fc40003f66070 */
[----:B------:R-:W-:Y:S01]  /*3f60*/  SEL R37, RZ, 0x4, P5 ;  /* 0x00000004ff257807 */ /* 0x000fe20002800000 */
[----:B------:R-:W-:Y:S01]  /*3f70*/  IMAD.IADD R39, R39, 0x1, R40 ;  /* 0x0000000127277824 */ /* 0x000fe200078e0228 */
[----:B------:R-:W-:Y:S01]  /*3f80*/  ISETP.GE.U32.AND P5, PT, R0, 0x7fffffc2, PT ;  /* 0x7fffffc20000780c */ /* 0x000fe20003fa6070 */
[----:B------:R-:W-:Y:S01]  /*3f90*/  VIADD R0, R28, 0xffffffe3 ;  /* 0xffffffe31c007836 */ /* 0x000fe20000000000 */
[----:B------:R-:W-:Y:S01]  /*3fa0*/  SEL R38, RZ, 0x7fff8, P3 ;  /* 0x0007fff8ff267807 */ /* 0x000fe20001800000 */
[----:B------:R-:W-:Y:S01]  /*3fb0*/  IMAD R40, R168, 0x3, RZ ;  /* 0x00000003a8287824 */ /* 0x000fe200078e02ff */
[----:B------:R-:W-:Y:S02]  /*3fc0*/  SEL R43, RZ, 0x1fffe, P5 ;  /* 0x0001fffeff2b7807 */ /* 0x000fe40002800000 */
[----:B------:R-:W-:Y:S01]  /*3fd0*/  ISETP.GE.U32.AND P5, PT, R0, 0x7fffffc4, PT ;  /* 0x7fffffc40000780c */ /* 0x000fe20003fa6070 */
[----:B------:R-:W-:Y:S01]  /*3fe0*/  VIADD R0, R28, 0xffffffe0 ;  /* 0xffffffe01c007836 */ /* 0x000fe20000000000 */
[----:B------:R-:W-:Y:S01]  /*3ff0*/  ISETP.GE.U32.AND P3, PT, R41, 0x7fffffc3, PT ;  /* 0x7fffffc32900780c */ /* 0x000fe20003f66070 */
[----:B------:R3:W-:Y:S01]  /*4000*/  STL [R1+0x1f4], R40 ;  /* 0x0001f42801007387 */ /* 0x0007e20000100800 */
[----:B------:R-:W-:-:S02]  /*4010*/  LOP3.LUT R35, R35, 0x3, RZ, 0xc0, !PT ;  /* 0x0000000323237812 */ /* 0x000fc400078ec0ff */
[----:B------:R-:W-:Y:S01]  /*4020*/  SEL R30, RZ, 0x4, P3 ;  /* 0x00000004ff1e7807 */ /* 0x000fe20001800000 */
[----:B------:R-:W-:Y:S01]  /*4030*/  STL [R1+0x1f0], R46 ;  /* 0x0001f02e01007387 */ /* 0x000fe20000100800 */
[----:B------:R-:W-:Y:S02]  /*4040*/  ISETP.GE.U32.AND P3, PT, R0, 0x7fffffc1, PT ;  /* 0x7fffffc10000780c */ /* 0x000fe40003f66070 */
[----:B------:R-:W-:Y:S01]  /*4050*/  LOP3.LUT R29, R29, 0x3, RZ, 0xc0, !PT ;  /* 0x000000031d1d7812 */ /* 0x000fe200078ec0ff */
[----:B------:R-:W-:Y:S01]  /*4060*/  STL [R1+0x1c4], R75 ;  /* 0x0001c44b01007387 */ /* 0x000fe20000100800 */
[----:B------:R-:W-:Y:S02]  /*4070*/  SEL R36, RZ, 0x1, P3 ;  /* 0x00000001ff247807 */ /* 0x000fe40001800000 */
[----:B------:R-:W-:Y:S02]  /*4080*/  IADD3 R31, R35, R34, R31 ;  /* 0x00000022231f7210 */ /* 0x000fe40007ffe01f */
[----:B------:R-:W-:Y:S01]  /*4090*/  IADD3 R2, R29, R7, R2 ;  /* 0x000000071d027210 */ /* 0x000fe20007ffe002 */
[----:B------:R-:W-:Y:S01]  /*40a0*/  IMAD.IADD R36, R36, 0x1, R43 ;  /* 0x0000000124247824 */ /* 0x000fe200078e022b */
[----:B------:R-:W-:Y:S01]  /*40b0*/  SEL R41, RZ, 0x7fff8, P5 ;  /* 0x0007fff8ff297807 */ /* 0x000fe20002800000 */
[----:B------:R-:W-:Y:S01]  /*40c0*/  IMAD.SHL.U32 R7, R31, 0x100, RZ ;  /* 0x000001001f077824 */ /* 0x000fe200078e00ff */
[----:B------:R-:W-:Y:S01]  /*40d0*/  ISETP.GE.U32.AND P5, PT, R42, 0x7fffffdc, PT ;  /* 0x7fffffdc2a00780c */ /* 0x000fe20003fa6070 */
[----:B------:R-:W-:Y:S01]  /*40e0*/  VIADD R29, R28, 0xfffffff7 ;  /* 0xfffffff71c1d7836 */ /* 0x000fe20000000000 */
[----:B------:R-:W-:Y:S01]  /*40f0*/  LOP3.LUT R36, R36, 0x3, RZ, 0xc0, !PT ;  /* 0x0000000324247812 */ /* 0x000fe200078ec0ff */
[C---:B------:R-:W-:Y:S01]  /*4100*/  IMAD R42, R168.reuse, 0x6, RZ ;  /* 0x00000006a82a7824 */ /* 0x040fe200078e02ff */
[----:B------:R-:W-:Y:S01]  /*4110*/  LOP3.LUT R7, R7, 0xf00, RZ, 0xe2, !PT ;  /* 0x00000f0007077812 */ /* 0x000fe200078ee2ff */
[----:B------:R-:W-:Y:S01]  /*4120*/  IMAD R43, R168, 0x28, RZ ;  /* 0x00000028a82b7824 */ /* 0x000fe200078e02ff */
[----:B------:R-:W-:-:S02]  /*4130*/  LOP3.LUT R39, R39, 0x3, RZ, 0xc0, !PT ;  /* 0x0000000327277812 */ /* 0x000fc400078ec0ff */
[----:B------:R-:W-:Y:S01]  /*4140*/  IADD3 R30, R36, R41, R30 ;  /* 0x00000029241e7210 */ /* 0x000fe20007ffe01e */
[----:B------:R-:W-:Y:S01]  /*4150*/  IMAD R34, R2, 0x1000, R7 ;  /* 0x0000100002227824 */ /* 0x000fe200078e0207 */
[----:B------:R-:W-:Y:S01]  /*4160*/  IADD3 R37, R39, R38, R37 ;  /* 0x0000002627257210 */ /* 0x000fe20007ffe025 */
[----:B------:R-:W-:Y:S01]  /*4170*/  VIADD R2, R28, 0xfffffff3 ;  /* 0xfffffff31c027836 */ /* 0x000fe20000000000 */
[----:B------:R-:W-:Y:S01]  /*4180*/  LOP3.LUT R30, R30, 0xf, RZ, 0xc0, !PT ;  /* 0x0000000f1e1e7812 */ /* 0x000fe200078ec0ff */
[----:B------:R4:W-:Y:S01]  /*4190*/  LDGSTS.E [R248+0x8400], desc[UR8][R26.64], !P5 ;  /* 0x084000001af87fae */ /* 0x0009e2000e921848 */
[----:B------:R-:W-:Y:S01]  /*41a0*/  ISETP.GE.U32.AND P6, PT, R29, 0x7fffffd8, PT ;  /* 0x7fffffd81d00780c */ /* 0x000fe20003fc6070 */
[----:B------:R-:W-:Y:S01]  /*41b0*/  VIADD R7, R28, 0xfffffffe ;  /* 0xfffffffe1c077836 */ /* 0x000fe20000000000 */
[----:B------:R-:W-:Y:S01]  /*41c0*/  ISETP.GE.U32.AND P5, PT, R2, 0x7fffffd4, PT ;  /* 0x7fffffd40200780c */ /* 0x000fe20003fa6070 */
[----:B------:R-:W-:Y:S01]  /*41d0*/  IMAD R37, R37, 0x10, R30 ;  /* 0x0000001025257824 */ /* 0x000fe200078e021e */
[----:B------:R-:W-:Y:S01]  /*41e0*/  SEL R29, RZ, 0x4, P0 ;  /* 0x00000004ff1d7807 */ /* 0x000fe20000000000 */
[----:B------:R3:W-:Y:S01]  /*41f0*/  STL [R1+0x1ec], R42 ;  /* 0x0001ec2a01007387 */ /* 0x0007e20000100800 */
[-C--:B------:R-:W-:Y:S01]  /*4200*/  LEA R30, P0, R168, R32.reuse, 0x5 ;  /* 0x00000020a81e7211 */ /* 0x080fe200078028ff */
[----:B------:R-:W-:Y:S01]  /*4210*/  VIADD R2, R28, 0xfffffffa ;  /* 0xfffffffa1c027836 */ /* 0x000fe20000000000 */
[----:B------:R-:W-:Y:S01]  /*4220*/  SEL R71, RZ, 0x1, P1 ;  /* 0x00000001ff477807 */ /* 0x000fe20000800000 */
[----:B------:R-:W-:Y:S01]  /*4230*/  STL [R1+0x1c0], R201 ;  /* 0x0001c0c901007387 */ /* 0x000fe20000100800 */
[----:B------:R-:W-:Y:S01]  /*4240*/  LOP3.LUT R37, R37, 0xff, RZ, 0xc0, !PT ;  /* 0x000000ff25257812 */ /* 0x000fe200078ec0ff */
[----:B----4-:R-:W-:Y:S01]  /*4250*/  IMAD R27, R168, 0x30, RZ ;  /* 0x00000030a81b7824 */ /* 0x010fe200078e02ff */
[----:B------:R-:W-:Y:S01]  /*4260*/  LEA.HI.X.SX32 R31, R250, R33, 0x2, P0 ;  /* 0x00000021fa1f7211 */ /* 0x000fe200000f16ff */
[----:B------:R-:W-:Y:S01]  /*4270*/  STL [R1+0x1bc], R77 ;  /* 0x0001bc4d01007387 */ /* 0x000fe20000100800 */
[----:B------:R-:W-:Y:S01]  /*4280*/  ISETP.GE.U32.AND P0, PT, R7, 0x7fffffdf, PT ;  /* 0x7fffffdf0700780c */ /* 0x000fe20003f06070 */
[----:B------:R-:W-:Y:S01]  /*4290*/  IMAD.IADD R7, R34, 0x1, R37 ;  /* 0x0000000122077824 */ /* 0x000fe200078e0225 */
[----:B------:R-:W-:Y:S01]  /*42a0*/  IADD3 R26, P1, R27, R32, RZ ;  /* 0x000000201b1a7210 */ /* 0x000fe20007f3e0ff */
[----:B------:R4:W-:Y:S01]  /*42b0*/  LDGSTS.E [R248+0x8800], desc[UR8][R30.64], !P6 ;  /* 0x088000001ef87fae */ /* 0x0009e2000f121848 */
[----:B------:R-:W-:-:S02]  /*42c0*/  SEL R70, RZ, 0x7fff8, P4 ;  /* 0x0007fff8ff467807 */ /* 0x000fc40002000000 */
[-C--:B------:R-:W-:Y:S01]  /*42d0*/  LEA.HI.X.SX32 R27, R206, R33.reuse, 0x2, P1 ;  /* 0x00000021ce1b7211 */ /* 0x080fe200008f16ff */
[----:B------:R-:W-:Y:S01]  /*42e0*/  STL [R1+0x1e8], R251 ;  /* 0x0001e8fb01007387 */ /* 0x000fe20000100800 */
[-C--:B--2---:R-:W-:Y:S02]  /*42f0*/  IADD3 R48, P4, R48, R32.reuse, RZ ;  /* 0x0000002030307210 */ /* 0x084fe40007f9e0ff */
[----:B------:R-:W-:Y:S01]  /*4300*/  LOP3.LUT R7, R7, 0xffff, RZ, 0xc0, !PT ;  /* 0x0000ffff07077812 */ /* 0x000fe200078ec0ff */
[----:B------:R2:W-:Y:S01]  /*4310*/  LDGSTS.E [R248+0x8c00], desc[UR8][R26.64], !P5 ;  /* 0x08c000001af87fae */ /* 0x0005e2000e921848 */
[CC--:B------:R-:W-:Y:S02]  /*4320*/  LEA R38, P5, R168.reuse, R32.reuse, 0x3 ;  /* 0x00000020a8267211 */ /* 0x0c0fe400078a18ff */
[CC--:B------:R-:W-:Y:S01]  /*4330*/  LEA.HI.X.SX32 R49, R168.reuse, R33.reuse, 0x2, P4 ;  /* 0x00000021a8317211 */ /* 0x0c0fe200020f16ff */
[----:B----4-:R-:W-:Y:S01]  /*4340*/  IMAD R31, R168, 0x2c, RZ ;  /* 0x0000002ca81f7824 */ /* 0x010fe200078e02ff */
[----:B------:R-:W-:Y:S01]  /*4350*/  IADD3 R36, P4, R206, R32, RZ ;  /* 0x00000020ce247210 */ /* 0x000fe20007f9e0ff */
[----:B------:R-:W-:Y:S01]  /*4360*/  STL [R1+0x1e0], R245 ;  /* 0x0001e0f501007387 */ /* 0x000fe20000100800 */
[----:B------:R-:W-:-:S02]  /*4370*/  LEA.HI.X.SX32 R39, R50, R33, 0x2, P5 ;  /* 0x0000002132277211 */ /* 0x000fc400028f16ff */
[--C-:B------:R-:W-:Y:S01]  /*4380*/  SHF.R.U32.HI R34, RZ, 0xb, R7.reuse ;  /* 0x0000000bff227819 */ /* 0x100fe20000011607 */
[----:B------:R-:W-:Y:S01]  /*4390*/  STL [R1+0x1dc], R244 ;  /* 0x0001dcf401007387 */ /* 0x000fe20000100800 */
[-C--:B-1----:R-:W-:Y:S01]  /*43a0*/  IADD3 R50, P5, R75, R32.reuse, RZ ;  /* 0x000000204b327210 */ /* 0x082fe20007fbe0ff */
[----:B--2---:R-:W-:Y:S01]  /*43b0*/  IMAD R27, R168, 0x3c, RZ ;  /* 0x0000003ca81b7824 */ /* 0x004fe200078e02ff */
[----:B------:R-:W-:Y:S01]  /*43c0*/  LEA.HI.X.SX32 R37, R40, R33, 0x2, P4 ;  /* 0x0000002128257211 */ /* 0x000fe200020f16ff */
[----:B------:R-:W-:Y:S01]  /*43d0*/  STL [R1+0x1d8], R208 ;  /* 0x0001d8d001007387 */ /* 0x000fe20000100800 */
[----:B---3--:R-:W-:Y:S02]  /*43e0*/  IADD3 R40, P4, R201, R32, RZ ;  /* 0x00000020c9287210 */ /* 0x008fe40007f9e0ff */
[----:B------:R-:W-:Y:S01]  /*43f0*/  SHF.R.U32.HI R35, RZ, 0xf, R7 ;  /* 0x0000000fff237819 */ /* 0x000fe20000011607 */
[----:B------:R-:W-:Y:S01]  /*4400*/  STL [R1+0x1d4], R207 ;  /* 0x0001d4cf01007387 */ /* 0x000fe20000100800 */
[----:B------:R-:W-:-:S02]  /*4410*/  LOP3.LUT P6, RZ, R34, 0x1, RZ, 0xc0, !PT ;  /* 0x0000000122ff7812 */ /* 0x000fc400078cc0ff */
[-C--:B------:R-:W-:Y:S01]  /*4420*/  LEA.HI.X.SX32 R51, R46, R33.reuse, 0x2, P5 ;  /* 0x000000212e337211 */ /* 0x080fe200028f16ff */
[----:B------:R-:W-:Y:S01]  /*4430*/  STL [R1+0x1d0], R209 ;  /* 0x0001d0d101007387 */ /* 0x000fe20000100800 */
[-C--:B------:R-:W-:Y:S02]  /*4440*/  IADD3 R34, P5, R77, R32.reuse, RZ ;  /* 0x000000204d227210 */ /* 0x080fe40007fbe0ff */
[----:B------:R-:W-:Y:S01]  /*4450*/  LEA.HI.X.SX32 R41, R42, R33, 0x2, P4 ;  /* 0x000000212a297211 */ /* 0x000fe200020f16ff */
[----:B------:R-:W-:Y:S01]  /*4460*/  STL [R1+0x1cc], R211 ;  /* 0x0001ccd301007387 */ /* 0x000fe20000100800 */
[----:B------:R-:W-:Y:S02]  /*4470*/  IADD3 R52, P4, R53, R32, RZ ;  /* 0x0000002035347210 */ /* 0x000fe40007f9e0ff */
[----:B------:R-:W-:Y:S01]  /*4480*/  SEL R72, RZ, 0x1fffe, P2 ;  /* 0x0001fffeff487807 */ /* 0x000fe20001000000 */
[----:B------:R1:W-:Y:S01]  /*4490*/  STL [R1+0x1c8], R76 ;  /* 0x0001c84c01007387 */ /* 0x0003e20000100800 */
[----:B------:R-:W-:-:S02]  /*44a0*/  LOP3.LUT P2, RZ, R35, 0x1, RZ, 0xc0, !PT ;  /* 0x0000000123ff7812 */ /* 0x000fc4000784c0ff */
[-C--:B------:R-:W-:Y:S01]  /*44b0*/  LEA.HI.X.SX32 R35, R251, R33.reuse, 0x2, P5 ;  /* 0x00000021fb237211 */ /* 0x080fe200028f16ff */
[----:B------:R-:W-:Y:S01]  /*44c0*/  STL [R1+0x228], R83 ;  /* 0x0002285301007387 */ /* 0x000fe20000100800 */
[-C--:B------:R-:W-:Y:S01]  /*44d0*/  IADD3 R42, P5, R43, R32.reuse, RZ ;  /* 0x000000202b2a7210 */ /* 0x080fe20007fbe0ff */
[----:B------:R-:W-:Y:S01]  /*44e0*/  IMAD.IADD R71, R71, 0x1, R72 ;  /* 0x0000000147477824 */ /* 0x000fe200078e0248 */
[-C--:B------:R-:W-:Y:S01]  /*44f0*/  LEA.HI.X.SX32 R53, R245, R33.reuse, 0x2, P4 ;  /* 0x00000021f5357211 */ /* 0x080fe200020f16ff */
[----:B------:R-:W-:Y:S01]  /*4500*/  STL [R1+0x224], R82 ;  /* 0x0002245201007387 */ /* 0x000fe20000100800 */
[-C--:B------:R-:W-:Y:S02]  /*4510*/  IADD3 R30, P4, R31, R32.reuse, RZ ;  /* 0x000000201f1e7210 */ /* 0x080fe40007f9e0ff */
[----:B------:R-:W-:Y:S01]  /*4520*/  LEA.HI.X.SX32 R43, R244, R33, 0x2, P5 ;  /* 0x00000021f42b7211 */ /* 0x000fe200028f16ff */
[----:B------:R-:W-:Y:S01]  /*4530*/  STL [R1+0x220], R81 ;  /* 0x0002205101007387 */ /* 0x000fe20000100800 */
[----:B------:R-:W-:-:S02]  /*4540*/  IADD3 R54, P5, R55, R32, RZ ;  /* 0x0000002037367210 */ /* 0x000fc40007fbe0ff */
[-C--:B------:R-:W-:Y:S01]  /*4550*/  LEA.HI.X.SX32 R31, R208, R33.reuse, 0x2, P4 ;  /* 0x00000021d01f7211 */ /* 0x080fe200020f16ff */
[----:B------:R-:W-:Y:S01]  /*4560*/  STL [R1+0x21c], R80 ;  /* 0x00021c5001007387 */ /* 0x000fe20000100800 */
[-C--:B------:R-:W-:Y:S02]  /*4570*/  IADD3 R46, P4, R47, R32.reuse, RZ ;  /* 0x000000202f2e7210 */ /* 0x080fe40007f9e0ff */
[-C--:B------:R-:W-:Y:S01]  /*4580*/  LEA.HI.X.SX32 R55, R207, R33.reuse, 0x2, P5 ;  /* 0x00000021cf377211 */ /* 0x080fe200028f16ff */
[----:B------:R-:W-:Y:S01]  /*4590*/  STL [R1+0x218], R79 ;  /* 0x0002184f01007387 */ /* 0x000fe20000100800 */
[-C--:B------:R-:W-:Y:S02]  /*45a0*/  IADD3 R26, P5, R27, R32.reuse, RZ ;  /* 0x000000201b1a7210 */ /* 0x080fe40007fbe0ff */
[----:B------:R-:W-:Y:S01]  /*45b0*/  LEA.HI.X.SX32 R47, R209, R33, 0x2, P4 ;  /* 0x00000021d12f7211 */ /* 0x000fe200020f16ff */
[----:B------:R2:W-:Y:S01]  /*45c0*/  STL [R1+0x210], R73 ;  /* 0x0002104901007387 */ /* 0x0005e20000100800 */
[----:B------:R-:W-:-:S02]  /*45d0*/  LEA R58, P4, R168, R32, 0x6 ;  /* 0x00000020a83a7211 */ /* 0x000fc400078830ff */
[-C--:B------:R-:W-:Y:S02]  /*45e0*/  LEA.HI.X.SX32 R27, R211, R33.reuse, 0x2, P5 ;  /* 0x00000021d31b7211 */ /* 0x080fe400028f16ff */
[-C--:B------:R-:W-:Y:S02]  /*45f0*/  IADD3 R170, P5, R171, R32.reuse, RZ ;  /* 0x00000020abaa7210 */ /* 0x080fe40007fbe0ff */
[-C--:B------:R-:W-:Y:S01]  /*4600*/  LEA.HI.X.SX32 R59, R76, R33.reuse, 0x2, P4 ;  /* 0x000000214c3b7211 */ /* 0x080fe200020f16ff */
[----:B-1----:R-:W-:Y:S01]  /*4610*/  IMAD R76, R168, 0x1d, RZ ;  /* 0x0000001da84c7824 */ /* 0x002fe200078e02ff */
[-C--:B------:R-:W-:Y:S02]  /*4620*/  IADD3 R172, P4, R173, R32.reuse, RZ ;  /* 0x00000020adac7210 */ /* 0x080fe40007f9e0ff */
[----:B------:R-:W-:Y:S01]  /*4630*/  LEA.HI.X.SX32 R171, R83, R33, 0x2, P5 ;  /* 0x0000002153ab7211 */ /* 0x000fe200028f16ff */
[----:B------:R1:W-:Y:S01]  /*4640*/  LDGSTS.E [R248+0x9000], desc[UR8][R58.64], P2 ;  /* 0x090000003af87fae */ /* 0x0003e20009121848 */
[----:B------:R-:W-:-:S02]  /*4650*/  IADD3 R174, P5, R175, R32, RZ ;  /* 0x00000020afae7210 */ /* 0x000fc40007fbe0ff */
[-C--:B------:R-:W-:Y:S02]  /*4660*/  LEA.HI.X.SX32 R173, R82, R33.reuse, 0x2, P4 ;  /* 0x0000002152ad7211 */ /* 0x080fe400020f16ff */
[-C--:B------:R-:W-:Y:S02]  /*4670*/  IADD3 R176, P4, R177, R32.reuse, RZ ;  /* 0x00000020b1b07210 */ /* 0x080fe40007f9e0ff */
[-C--:B------:R-:W-:Y:S02]  /*4680*/  LEA.HI.X.SX32 R175, R81, R33.reuse, 0x2, P5 ;  /* 0x0000002151af7211 */ /* 0x080fe400028f16ff */
[-C--:B------:R-:W-:Y:S02]  /*4690*/  IADD3 R178, P5, R179, R32.reuse, RZ ;  /* 0x00000020b3b27210 */ /* 0x080fe40007fbe0ff */
[----:B------:R-:W-:Y:S01]  /*46a0*/  LEA.HI.X.SX32 R177, R75, R33, 0x2, P4 ;  /* 0x000000214bb17211 */ /* 0x000fe200020f16ff */
[----:B------:R-:W-:Y:S01]  /*46b0*/  IMAD R75, R168, 0x1e, RZ ;  /* 0x0000001ea84b7824 */ /* 0x000fe200078e02ff */
[----:B------:R-:W-:-:S02]  /*46c0*/  IADD3 R180, P4, R181, R32, RZ ;  /* 0x00000020b5b47210 */ /* 0x000fc40007f9e0ff */
[-C--:B------:R-:W-:Y:S01]  /*46d0*/  LEA.HI.X.SX32 R179, R80, R33.reuse, 0x2, P5 ;  /* 0x0000002150b37211 */ /* 0x080fe200028f16ff */
[----:B------:R3:W-:Y:S01]  /*46e0*/  LDGSTS.E [R248+0x9400], desc[UR8][R176.64], P6 ;  /* 0x09400000b0f87fae */ /* 0x0007e2000b121848 */
[-C--:B------:R-:W-:Y:S02]  /*46f0*/  IADD3 R182, P5, R183, R32.reuse, RZ ;  /* 0x00000020b7b67210 */ /* 0x080fe40007fbe0ff */
[-C--:B------:R-:W-:Y:S02]  /*4700*/  LEA.HI.X.SX32 R181, R79, R33.reuse, 0x2, P4 ;  /* 0x000000214fb57211 */ /* 0x080fe400020f16ff */
[----:B------:R-:W-:Y:S02]  /*4710*/  IADD3 R184, P4, R185, R32, RZ ;  /* 0x00000020b9b87210 */ /* 0x000fe40007f9e0ff */
[----:B------:R-:W-:Y:S01]  /*4720*/  ISETP.GE.U32.AND P1, PT, R2, 0x7fffffdb, PT ;  /* 0x7fffffdb0200780c */ /* 0x000fe20003f26070 */
[----:B------:R-:W-:Y:S01]  /*4730*/  IMAD R2, R168, 0x1a, RZ ;  /* 0x0000001aa8027824 */ /* 0x000fe200078e02ff */
[----:B------:R-:W-:-:S02]  /*4740*/  LEA.HI.X.SX32 R183, R201, R33, 0x2, P5 ;  /* 0x00000021c9b77211 */ /* 0x000fc400028f16ff */
[-C--:B------:R-:W-:Y:S02]  /*4750*/  IADD3 R186, P5, R187, R32.reuse, RZ ;  /* 0x00000020bbba7210 */ /* 0x080fe40007fbe0ff */
[-C--:B------:R-:W-:Y:S01]  /*4760*/  LEA.HI.X.SX32 R185, R73, R33.reuse, 0x2, P4 ;  /* 0x0000002149b97211 */ /* 0x080fe200020f16ff */
[----:B------:R4:W-:Y:S01]  /*4770*/  STL [R1+0x20c], R2 ;  /* 0x00020c0201007387 */ /* 0x0009e20000100800 */
[-C--:B------:R-:W-:Y:S02]  /*4780*/  IADD3 R188, P4, R189, R32.reuse, RZ ;  /* 0x00000020bdbc7210 */ /* 0x080fe40007f9e0ff */
[-C--:B------:R-:W-:Y:S01]  /*4790*/  LEA.HI.X.SX32 R187, R2, R33.reuse, 0x2, P5 ;  /* 0x0000002102bb7211 */ /* 0x080fe200028f16ff */
[----:B------:R-:W-:Y:S01]  /*47a0*/  STL [R1+0x204], R76 ;  /* 0x0002044c01007387 */ /* 0x000fe20000100800 */
[----:B------:R-:W-:Y:S02]  /*47b0*/  IADD3 R190, P5, R191, R32, RZ ;  /* 0x00000020bfbe7210 */ /* 0x000fe40007fbe0ff */
[----:B------:R-:W-:Y:S01]  /*47c0*/  LEA.HI.X.SX32 R189, R77, R33, 0x2, P4 ;  /* 0x000000214dbd7211 */ /* 0x000fe200020f16ff */
[----:B------:R1:W-:Y:S01]  /*47d0*/  STL [R1+0x200], R75 ;  /* 0x0002004b01007387 */ /* 0x0003e20000100800 */
[----:B--2---:R-:W-:-:S02]  /*47e0*/  SHF.R.U32.HI R73, RZ, 0x7, R7 ;  /* 0x00000007ff497819 */ /* 0x004fc40000011607 */
[----:B------:R-:W-:Y:S01]  /*47f0*/  IADD3 R192, P4, R193, R32, RZ ;  /* 0x00000020c1c07210 */ /* 0x000fe20007f9e0ff */
[----:B------:R3:W-:Y:S01]  /*4800*/  STL.64 [R1+0x290], R176 ;  /* 0x000290b001007387 */ /* 0x0007e20000100a00 */
[--C-:B----4-:R-:W-:Y:S02]  /*4810*/  SHF.R.U32.HI R2, RZ, 0x3, R7.reuse ;  /* 0x00000003ff027819 */ /* 0x110fe40000011607 */
[-C--:B------:R-:W-:Y:S01]  /*4820*/  LEA.HI.X.SX32 R191, R76, R33.reuse, 0x2, P5 ;  /* 0x000000214cbf7211 */ /* 0x080fe200028f16ff */
[----:B------:R-:W-:Y:S01]  /*4830*/  STL.64 [R1+0x298], R182 ;  /* 0x000298b601007387 */ /* 0x000fe20000100a00 */
[----:B------:R-:W-:Y:S01]  /*4840*/  LOP3.LUT P5, RZ, R73, 0x1, RZ, 0xc0, !PT ;  /* 0x0000000149ff7812 */ /* 0x000fe200078ac0ff */
[----:B------:R-:W-:Y:S01]  /*4850*/  VIADD R73, R28, 0xfffffff6 ;  /* 0xfffffff61c497836 */ /* 0x000fe20000000000 */
[----:B------:R-:W-:Y:S01]  /*4860*/  LEA.HI.X.SX32 R193, R75, R33, 0x2, P4 ;  /* 0x000000214bc17211 */ /* 0x000fe200020f16ff */
[----:B------:R2:W-:Y:S01]  /*4870*/  STL.64 [R1+0x280], R170 ;  /* 0x000280aa01007387 */ /* 0x0005e20000100a00 */
[----:B------:R-:W-:Y:S01]  /*4880*/  LOP3.LUT P4, RZ, R2, 0x1, RZ, 0xc0, !PT ;  /* 0x0000000102ff7812 */ /* 0x000fe2000788c0ff */
[----:B------:R-:W-:Y:S01]  /*4890*/  VIADD R2, R28, 0xfffffff2 ;  /* 0xfffffff21c027836 */ /* 0x000fe20000000000 */
[----:B-1----:R-:W-:Y:S01]  /*48a0*/  LOP3.LUT R75, R74, 0x20, RZ, 0x3c, !PT ;  /* 0x000000204a4b7812 */ /* 0x002fe200078e3cff */
[----:B------:R1:W-:Y:S01]  /*48b0*/  STL.64 [R1+0x278], R178 ;  /* 0x000278b201007387 */ /* 0x0003e20000100a00 */
[----:B------:R-:W-:Y:S01]  /*48c0*/  SHF.R.U32.HI R58, RZ, 0xe, R7 ;  /* 0x0000000eff3a7819 */ /* 0x000fe20000011607 */
[----:B---3--:R-:W-:Y:S01]  /*48d0*/  IMAD.SHL.U32 R177, R168, 0x4, RZ ;  /* 0x00000004a8b17824 */ /* 0x008fe200078e00ff */
[----:B------:R-:W-:Y:S01]  /*48e0*/  ISETP.GE.U32.AND P6, PT, R2, 0x7fffffd3, PT ;  /* 0x7fffffd30200780c */ /* 0x000fe20003fc6070 */
[----:B------:R-:W-:Y:S01]  /*48f0*/  VIADD R247, R75, UR4 ;  /* 0x000000044bf77c36 */ /* 0x000fe20008000000 */
[----:B------:R-:W-:Y:S01]  /*4900*/  ISETP.GE.U32.AND P2, PT, R73, 0x7fffffd7, PT ;  /* 0x7fffffd74900780c */ /* 0x000fe20003f46070 */
[----:B------:R-:W-:Y:S01]  /*4910*/  VIADD R2, R28, 0xfffffffd ;  /* 0xfffffffd1c027836 */ /* 0x000fe20000000000 */
[----:B------:R-:W-:Y:S01]  /*4920*/  LDGSTS.E [R248+0x9800], desc[UR8][R182.64], P5 ;  /* 0x09800000b6f87fae */ /* 0x000fe2000a921848 */
[----:B------:R-:W-:Y:S01]  /*4930*/  LOP3.LUT R59, R74, 0x40, RZ, 0x3c, !PT ;  /* 0x000000404a3b7812 */ /* 0x000fe200078e3cff */
[----:B------:R-:W-:Y:S01]  /*4940*/  IMAD.SHL.U32 R176, R168, 0x2, RZ ;  /* 0x00000002a8b07824 */ /* 0x000fe200078e00ff */
[----:B------:R-:W-:Y:S01]  /*4950*/  LOP3.LUT R71, R71, 0x3, RZ, 0xc0, !PT ;  /* 0x0000000347477812 */ /* 0x000fe200078ec0ff */
[----:B------:R-:W-:Y:S01]  /*4960*/  LDGSTS.E [R248+0x9c00], desc[UR8][R188.64], P4 ;  /* 0x09c00000bcf87fae */ /* 0x000fe2000a121848 */
[----:B------:R-:W-:Y:S01]  /*4970*/  ISETP.GE.U32.AND P5, PT, R2, 0x7fffffde, PT ;  /* 0x7fffffde0200780c */ /* 0x000fe20003fa6070 */
[----:B------:R-:W-:Y:S01]  /*4980*/  VIADD R2, R28, 0xfffffff9 ;  /* 0xfffffff91c027836 */ /* 0x000fe20000000000 */
[----:B------:R-:W-:Y:S01]  /*4990*/  IADD3 R29, R71, R70, R29 ;  /* 0x00000046471d7210 */ /* 0x000fe20007ffe01d */
[----:B------:R3:W-:Y:S01]  /*49a0*/  LDGSTS.E [R247+0x8100], desc[UR8][R48.64], !P0 ;  /* 0x0810000030f77fae */ /* 0x0007e2000c121848 */
[----:B------:R-:W-:Y:S01]  /*49b0*/  LOP3.LUT P0, RZ, R58, 0x1, RZ, 0xc0, !PT ;  /* 0x000000013aff7812 */ /* 0x000fe2000780c0ff */
[----:B------:R-:W-:Y:S01]  /*49c0*/  VIADD R246, R59, UR4 ;  /* 0x000000043bf67c36 */ /* 0x000fe20008000000 */
[----:B------:R-:W-:Y:S01]  /*49d0*/  ISETP.GE.U32.AND P4, PT, R2, 0x7fffffda, PT ;  /* 0x7fffffda0200780c */ /* 0x000fe20003f86070 */
[----:B------:R4:W-:Y:S01]  /*49e0*/  LDGSTS.E [R247+0x8500], desc[UR8][R50.64], !P1 ;  /* 0x0850000032f77fae */ /* 0x0009e2000c921848 */
[----:B------:R-:W-:-:S02]  /*49f0*/  SHF.R.U32.HI R2, RZ, 0xa, R7 ;  /* 0x0000000aff027819 */ /* 0x000fc40000011607 */
[--C-:B------:R-:W-:Y:S01]  /*4a00*/  SHF.R.U32.HI R58, RZ, 0x6, R7.reuse ;  /* 0x00000006ff3a7819 */ /* 0x100fe20000011607 */
[----:B------:R-:W-:Y:S01]  /*4a10*/  LDGSTS.E [R247+0x8900], desc[UR8][R52.64], !P2 ;  /* 0x0890000034f77fae */ /* 0x000fe2000d121848 */
[----:B------:R-:W-:Y:S01]  /*4a20*/  LOP3.LUT P1, RZ, R2, 0x1, RZ, 0xc0, !PT ;  /* 0x0000000102ff7812 */ /* 0x000fe2000782c0ff */
[----:B------:R-:W-:Y:S01]  /*4a30*/  VIADD R2, R28, 0xfffffff5 ;  /* 0xfffffff51c027836 */ /* 0x000fe20000000000 */
[----:B------:R-:W-:Y:S01]  /*4a40*/  LOP3.LUT P2, RZ, R58, 0x1, RZ, 0xc0, !PT ;  /* 0x000000013aff7812 */ /* 0x000fe2000784c0ff */
[----:B------:R-:W-:Y:S01]  /*4a50*/  LDGSTS.E [R247+0x8d00], desc[UR8][R54.64], !P6 ;  /* 0x08d0000036f77fae */ /* 0x000fe2000f121848 */
[--C-:B---3--:R-:W-:Y:S02]  /*4a60*/  SHF.R.U32.HI R48, RZ, 0x2, R7.reuse ;  /* 0x00000002ff307819 */ /* 0x108fe40000011607 */
[----:B------:R-:W-:Y:S01]  /*4a70*/  ISETP.GE.U32.AND P6, PT, R2, 0x7fffffd6, PT ;  /* 0x7fffffd60200780c */ /* 0x000fe20003fc6070 */
[----:B------:R2:W-:Y:S01]  /*4a80*/  LDGSTS.E [R247+0x9100], desc[UR8][R170.64], P0 ;  /* 0x09100000aaf77fae */ /* 0x0005e20008121848 */
[----:B------:R-:W-:Y:S01]  /*4a90*/  LOP3.LUT P0, RZ, R48, 0x1, RZ, 0xc0, !PT ;  /* 0x0000000130ff7812 */ /* 0x000fe2000780c0ff */
[----:B------:R-:W-:Y:S01]  /*4aa0*/  VIADD R2, R28, 0xfffffff1 ;  /* 0xfffffff11c027836 */ /* 0x000fe20000000000 */
[----:B------:R-:W-:Y:S01]  /*4ab0*/  SHF.R.U32.HI R48, RZ, 0xd, R7 ;  /* 0x0000000dff307819 */ /* 0x000fe20000011607 */
[----:B------:R-:W-:Y:S01]  /*4ac0*/  STL.64 [R1+0x288], R184 ;  /* 0x000288b801007387 */ /* 0x000fe20000100a00 */
[----:B------:R-:W-:Y:S01]  /*4ad0*/  LOP3.LUT R49, R74, 0x60, RZ, 0x3c, !PT ;  /* 0x000000604a317812 */ /* 0x000fe200078e3cff */
[----:B----4-:R-:W-:-:S02]  /*4ae0*/  VIADD R50, R28, 0xffffffda ;  /* 0xffffffda1c327836 */ /* 0x010fc40000000000 */
[----:B------:R-:W-:Y:S01]  /*4af0*/  LDGSTS.E [R247+0x9500], desc[UR8][R178.64], P1 ;  /* 0x09500000b2f77fae */ /* 0x000fe20008921848 */
[----:B------:R-:W-:Y:S01]  /*4b00*/  ISETP.GE.U32.AND P1, PT, R2, 0x7fffffd2, PT ;  /* 0x7fffffd20200780c */ /* 0x000fe20003f26070 */
[----:B------:R-:W-:Y:S02]  /*4b10*/  VIADD R2, R28, 0xfffffffc ;  /* 0xfffffffc1c027836 */ /* 0x000fe40000000000 */
[----:B------:R-:W-:Y:S01]  /*4b20*/  LDGSTS.E [R247+0x9900], desc[UR8][R184.64], P2 ;  /* 0x09900000b8f77fae */ /* 0x000fe20009121848 */
[----:B------:R-:W-:Y:S01]  /*4b30*/  VIADD R242, R49, UR4 ;  /* 0x0000000431f27c36 */ /* 0x000fe20008000000 */
[----:B--2---:R-:W-:Y:S01]  /*4b40*/  LOP3.LUT R170, R210, 0x20, RZ, 0x3c, !PT ;  /* 0x00000020d2aa7812 */ /* 0x004fe200078e3cff */
[----:B------:R-:W-:Y:S01]  /*4b50*/  VIADD R54, R28, 0xffffffd6 ;  /* 0xffffffd61c367836 */ /* 0x000fe20000000000 */
[----:B------:R-:W-:Y:S01]  /*4b60*/  LDGSTS.E [R247+0x9d00], desc[UR8][R190.64], P0 ;  /* 0x09d00000bef77fae */ /* 0x000fe20008121848 */
[----:B------:R-:W-:Y:S01]  /*4b70*/  ISETP.GE.U32.AND P2, PT, R2, 0x7fffffdd, PT ;  /* 0x7fffffdd0200780c */ /* 0x000fe20003f46070 */
[----:B------:R-:W-:-:S02]  /*4b80*/  VIADD R2, R28, 0xfffffff8 ;  /* 0xfffffff81c027836 */ /* 0x000fc40000000000 */
[----:B------:R-:W-:Y:S01]  /*4b90*/  LDGSTS.E [R246+0x8200], desc[UR8][R38.64], !P5 ;  /* 0x0820000026f67fae */ /* 0x000fe2000e921848 */
[----:B------:R-:W-:Y:S01]  /*4ba0*/  LOP3.LUT P5, RZ, R48, 0x1, RZ, 0xc0, !PT ;  /* 0x0000000130ff7812 */ /* 0x000fe200078ac0ff */
[----:B------:R-:W-:Y:S01]  /*4bb0*/  VIADD R74, R28, 0xffffffd2 ;  /* 0xffffffd21c4a7836 */ /* 0x000fe20000000000 */
[--C-:B------:R-:W-:Y:S01]  /*4bc0*/  SHF.R.U32.HI R48, RZ, 0x9, R7.reuse ;  /* 0x00000009ff307819 */ /* 0x100fe20000011607 */
[----:B------:R2:W-:Y:S01]  /*4bd0*/  LDGSTS.E [R246+0x8600], desc[UR8][R40.64], !P4 ;  /* 0x0860000028f67fae */ /* 0x0005e2000e121848 */
[----:B------:R-:W-:Y:S01]  /*4be0*/  ISETP.GE.U32.AND P0, PT, R2, 0x7fffffd9, PT ;  /* 0x7fffffd90200780c */ /* 0x000fe20003f06070 */
[----:B------:R-:W-:Y:S01]  /*4bf0*/  IMAD R171, R168, 0x3, RZ ;  /* 0x00000003a8ab7824 */ /* 0x000fe200078e02ff */
[--C-:B------:R-:W-:Y:S01]  /*4c00*/  SHF.R.U32.HI R2, RZ, 0x5, R7.reuse ;  /* 0x00000005ff027819 */ /* 0x100fe20000011607 */
[----:B------:R3:W-:Y:S01]  /*4c10*/  LDGSTS.E [R246+0x8a00], desc[UR8][R42.64], !P6 ;  /* 0x08a000002af67fae */ /* 0x0007e2000f121848 */
[----:B------:R-:W-:Y:S01]  /*4c20*/  LOP3.LUT P4, RZ, R48, 0x1, RZ, 0xc0, !PT ;  /* 0x0000000130ff7812 */ /* 0x000fe2000788c0ff */
[----:B------:R-:W-:Y:S01]  /*4c30*/  VIADD R241, R170, UR4 ;  /* 0x00000004aaf17c36 */ /* 0x000fe20008000000 */
[----:B------:R-:W-:Y:S01]  /*4c40*/  SHF.R.U32.HI R48, RZ, 0x1, R7 ;  /* 0x00000001ff307819 */ /* 0x000fe20000011607 */
[----:B------:R4:W-:Y:S01]  /*4c50*/  LDGSTS.E [R246+0x8e00], desc[UR8][R46.64], !P1 ;  /* 0x08e000002ef67fae */ /* 0x0009e2000c921848 */
[----:B------:R-:W-:Y:S01]  /*4c60*/  LOP3.LUT P6, RZ, R2, 0x1, RZ, 0xc0, !PT ;  /* 0x0000000102ff7812 */ /* 0x000fe200078cc0ff */
[----:B------:R-:W-:-:S02]  /*4c70*/  VIADD R2, R28, 0xfffffff4 ;  /* 0xfffffff41c027836 */ /* 0x000fc40000000000 */
[----:B------:R-:W-:Y:S01]  /*4c80*/  LDGSTS.E [R246+0x9200], desc[UR8][R172.64], P5 ;  /* 0x09200000acf67fae */ /* 0x000fe2000a921848 */
[----:B------:R-:W-:Y:S01]  /*4c90*/  LOP3.LUT P5, RZ, R48, 0x1, RZ, 0xc0, !PT ;  /* 0x0000000130ff7812 */ /* 0x000fe200078ac0ff */
[----:B--2---:R-:W-:Y:S01]  /*4ca0*/  IMAD R41, R168, 0x7c, RZ ;  /* 0x0000007ca8297824 */ /* 0x004fe200078e02ff */
[----:B------:R-:W-:Y:S01]  /*4cb0*/  ISETP.GE.U32.AND P1, PT, R2, 0x7fffffd5, PT ;  /* 0x7fffffd50200780c */ /* 0x000fe20003f26070 */
[C---:B------:R-:W-:Y:S01]  /*4cc0*/  VIADD R2, R28.reuse, 0xfffffff0 ;  /* 0xfffffff01c027836 */ /* 0x040fe20000000000 */
[----:B------:R-:W-:Y:S01]  /*4cd0*/  STL.64 [R1+0x268], R172 ;  /* 0x000268ac01007387 */ /* 0x000fe20000100a00 */
[C---:B------:R-:W-:Y:S02]  /*4ce0*/  VIADD R38, R28.reuse, 0xffffffc8 ;  /* 0xffffffc81c267836 */ /* 0x040fe40000000000 */
[----:B------:R-:W-:Y:S01]  /*4cf0*/  VIADD R39, R28, 0xffffffc2 ;  /* 0xffffffc21c277836 */ /* 0x000fe20000000000 */
[----:B------:R-:W-:Y:S01]  /*4d00*/  LDGSTS.E [R246+0x9600], desc[UR8][R180.64], P4 ;  /* 0x09600000b4f67fae */ /* 0x000fe2000a121848 */
[----:B------:R-:W-:Y:S01]  /*4d10*/  ISETP.GE.U32.AND P4, PT, R2, 0x7fffffd1, PT ;  /* 0x7fffffd10200780c */ /* 0x000fe20003f86070 */
[----:B------:R-:W-:-:S02]  /*4d20*/  IMAD R2, R168, 0x17, RZ ;  /* 0x00000017a8027824 */ /* 0x000fc400078e02ff */
[----:B------:R-:W-:Y:S01]  /*4d30*/  LDGSTS.E [R246+0x9a00], desc[UR8][R186.64], P6 ;  /* 0x09a00000baf67fae */ /* 0x000fe2000b121848 */
[----:B------:R-:W-:Y:S01]  /*4d40*/  ISETP.GE.U32.AND P6, PT, R38, 0x7fffffa9, PT ;  /* 0x7fffffa92600780c */ /* 0x000fe20003fc6070 */
[C---:B------:R-:W-:Y:S02]  /*4d50*/  VIADD R38, R28.reuse, 0xffffffc6 ;  /* 0xffffffc61c267836 */ /* 0x040fe40000000000 */
[----:B------:R-:W-:Y:S01]  /*4d60*/  LDGSTS.E [R246+0x9e00], desc[UR8][R192.64], P5 ;  /* 0x09e00000c0f67fae */ /* 0x000fe2000a921848 */
[-C--:B------:R-:W-:Y:S01]  /*4d70*/  IADD3 R194, P5, R195, R32.reuse, RZ ;  /* 0x00000020c3c27210 */ /* 0x080fe20007fbe0ff */
[----:B---3--:R-:W-:Y:S02]  /*4d80*/  VIADD R42, R28, 0xffffffdc ;  /* 0xffffffdc1c2a7836 */ /* 0x008fe40000000000 */
[----:B------:R-:W-:Y:S01]  /*4d90*/  STL.64 [R1+0x260], R180 ;  /* 0x000260b401007387 */ /* 0x000fe20000100a00 */
[----:B------:R-:W-:Y:S01]  /*4da0*/  LEA.HI.X.SX32 R195, R2, R33, 0x2, P5 ;  /* 0x0000002102c37211 */ /* 0x000fe200028f16ff */
[----:B----4-:R-:W-:Y:S01]  /*4db0*/  VIADD R46, R28, 0xffffffde ;  /* 0xffffffde1c2e7836 */ /* 0x010fe20000000000 */
[----:B------:R-:W-:Y:S01]  /*4dc0*/  IADD3 R198, P5, R199, R32, RZ ;  /* 0x00000020c7c67210 */ /* 0x000fe20007fbe0ff */
[----:B------:R-:W-:Y:S01]  /*4dd0*/  STL.64 [R1+0x270], R186 ;  /* 0x000270ba01007387 */ /* 0x000fe20000100a00 */
[----:B-1----:R-:W-:-:S03]  /*4de0*/  IMAD R179, R168, 0x5, RZ ;  /* 0x00000005a8b37824 */ /* 0x002fc600078e02ff */
[----:B------:R1:W-:Y:S04]  /*4df0*/  STL [R1+0x214], R2 ;  /* 0x0002140201007387 */ /* 0x0003e80000100800 */
[----:B------:R2:W-:Y:S01]  /*4e00*/  LDGSTS.E [R242+0x8300], desc[UR8][R36.64], !P2 ;  /* 0x0830000024f27fae */ /* 0x0005e2000d121848 */
[----:B------:R-:W-:Y:S01]  /*4e10*/  IADD3 R40, P2, R41, R32, RZ ;  /* 0x0000002029287210 */ /* 0x000fe20007f5e0ff */
[----:B------:R-:W-:Y:S02]  /*4e20*/  VIADD R32, R28, 0xffffffca ;  /* 0xffffffca1c207836 */ /* 0x000fe40000000000 */
[----:B------:R3:W-:Y:S01]  /*4e30*/  LDGSTS.E [R242+0x8700], desc[UR8][R34.64], !P0 ;  /* 0x0870000022f27fae */ /* 0x0007e2000c121848 */
[----:B------:R-:W-:Y:S01]  /*4e40*/  ISETP.GT.AND P0, PT, R249, 0x1f, PT ;  /* 0x0000001ff900780c */ /* 0x000fe20003f04270 */
[----:B-1----:R-:W-:-:S02]  /*4e50*/  IMAD R2, R168, 0x1b, RZ ;  /* 0x0000001ba8027824 */ /* 0x002fc400078e02ff */
[----:B------:R1:W-:Y:S01]  /*4e60*/  LDGSTS.E [R242+0x8b00], desc[UR8][R30.64], !P1 ;  /* 0x08b000001ef27fae */ /* 0x0003e2000c921848 */
[----:B------:R-:W-:Y:S02]  /*4e70*/  ISETP.GT.AND P1, PT, R249, 0x3f, PT ;  /* 0x0000003ff900780c */ /* 0x000fe40003f24270 */
[----:B------:R-:W-:Y:S01]  /*4e80*/  LEA.HI.X.SX32 R199, R2, R33, 0x2, P5 ;  /* 0x0000002102c77211 */ /* 0x000fe200028f16ff */
[----:B--2---:R-:W-:Y:S01]  /*4e90*/  IMAD R36, R168, 0x1f, RZ ;  /* 0x0000001fa8247824 */ /* 0x004fe200078e02ff */
[----:B------:R2:W-:Y:S01]  /*4ea0*/  STL [R1+0x208], R2 ;  /* 0x0002080201007387 */ /* 0x0005e20000100800 */
[----:B---3--:R-:W-:-:S03]  /*4eb0*/  SEL R34, RZ, 0x1, P6 ;  /* 0x00000001ff227807 */ /* 0x008fc60003000000 */
[----:B------:R3:W-:Y:S01]  /*4ec0*/  STL [R1+0x1fc], R36 ;  /* 0x0001fc2401007387 */ /* 0x0007e20000100800 */
[----:B------:R-:W-:Y:S02]  /*4ed0*/  LEA.HI.X.SX32 R41, R36, R33, 0x2, P2 ;  /* 0x0000002124297211 */ /* 0x000fe400010f16ff */
[----:B------:R-:W-:Y:S01]  /*4ee0*/  ISETP.GE.AND P2, PT, R78, UR5, PT ;  /* 0x000000054e007c0c */ /* 0x000fe2000bf46270 */
[----:B------:R-:W-:Y:S01]  /*4ef0*/  ULDC UR5, c[0x0][0x240] ;  /* 0x0000900000057ab9 */ /* 0x000fe20000000800 */
[----:B------:R-:W-:Y:S01]  /*4f00*/  SEL R33, RZ, 0x4, !P0 ;  /* 0x00000004ff217807 */ /* 0x000fe20004000000 */
[C---:B--2---:R-:W-:Y:S01]  /*4f10*/  VIADD R2, R28.reuse, 0xffffffc9 ;  /* 0xffffffc91c027836 */ /* 0x044fe20000000000 */
[----:B-1----:R-:W-:Y:S01]  /*4f20*/  SHF.R.U32.HI R30, RZ, 0x8, R7 ;  /* 0x00000008ff1e7819 */ /* 0x002fe20000011607 */
[----:B------:R1:W-:Y:S01]  /*4f30*/  LDGSTS.E [R242+0x8f00], desc[UR8][R26.64], !P4 ;  /* 0x08f000001af27fae */ /* 0x0003e2000e121848 */
[----:B------:R-:W-:Y:S01]  /*4f40*/  SEL R33, R33, RZ, !P2 ;  /* 0x000000ff21217207 */ /* 0x000fe20005000000 */
[----:B---3--:R-:W-:Y:S01]  /*4f50*/  VIADD R36, R28, 0xffffffc7 ;  /* 0xffffffc71c247836 */ /* 0x008fe20000000000 */
[----:B------:R-:W-:Y:S01]  /*4f60*/  ISETP.GE.U32.AND P5, PT, R2, 0x7fffffaa, PT ;  /* 0x7fffffaa0200780c */ /* 0x000fe20003fa6070 */
[----:B------:R-:W-:Y:S01]  /*4f70*/  VIADD R2, R28, 0xffffffcb ;  /* 0xffffffcb1c027836 */ /* 0x000fe20000000000 */
[----:B------:R-:W-:Y:S01]  /*4f80*/  ISETP.GE.U32.AND P2, PT, R32, 0x7fffffab, PT ;  /* 0x7fffffab2000780c */ /* 0x000fe20003f46070 */
[----:B------:R-:W-:Y:S01]  /*4f90*/  VIADD R32, R28, 0xffffffc4 ;  /* 0xffffffc41c207836 */ /* 0x000fe20000000000 */
[----:B------:R-:W-:Y:S01]  /*4fa0*/  SEL R37, RZ, 0x1fffe, P5 ;  /* 0x0001fffeff257807 */ /* 0x000fe20002800000 */
[----:B------:R-:W-:Y:S01]  /*4fb0*/  IMAD R224, R224, UR5, RZ ;  /* 0x00000005e0e07c24 */ /* 0x000fe2000f8e02ff */
[----:B------:R-:W-:Y:S01]  /*4fc0*/  ISETP.GE.U32.AND P6, PT, R2, 0x7fffffac, PT ;  /* 0x7fffffac0200780c */ /* 0x000fe20003fc6070 */
[----:B------:R-:W-:Y:S01]  /*4fd0*/  VIADD R2, R28, 0xffffffc5 ;  /* 0xffffffc51c027836 */ /* 0x000fe20000000000 */
[----:B------:R-:W-:Y:S01]  /*4fe0*/  ISETP.GE.U32.AND P5, PT, R32, 0x7fffffa5, PT ;  /* 0x7fffffa52000780c */ /* 0x000fe20003fa6070 */
[----:B------:R-:W-:Y:S01]  /*4ff0*/  IMAD.IADD R34, R34, 0x1, R37 ;  /* 0x0000000122227824 */ /* 0x000fe200078e0225 */
[----:B------:R-:W-:Y:S01]  /*5000*/  SEL R32, RZ, 0x4, P2 ;  /* 0x00000004ff207807 */ /* 0x000fe20001000000 */
[----:B------:R-:W-:Y:S01]  /*5010*/  IMAD R226, R226, UR5, RZ ;  /* 0x00000005e2e27c24 */ /* 0x000fe2000f8e02ff */
[----:B------:R-:W-:Y:S01]  /*5020*/  ISETP.GE.U32.AND P2, PT, R2, 0x7fffffa6, PT ;  /* 0x7fffffa60200780c */ /* 0x000fe20003f46070 */
[----:B------:R-:W-:Y:S01]  /*5030*/  VIADD R2, R28, 0xffffffc1 ;  /* 0xffffffc11c027836 */ /* 0x000fe20000000000 */
[----:B------:R-:W-:Y:S01]  /*5040*/  SEL R35, RZ, 0x7fff8, P6 ;  /* 0x0007fff8ff237807 */ /* 0x000fe20003000000 */
[----:B------:R-:W-:Y:S01]  /*5050*/  IMAD R223, R223, UR5, RZ ;  /* 0x00000005dfdf7c24 */ /* 0x000fe2000f8e02ff */
[----:B------:R-:W-:Y:S01]  /*5060*/  ISETP.GE.U32.AND P6, PT, R38, 0x7fffffa7, PT ;  /* 0x7fffffa72600780c */ /* 0x000fe20003fc6070 */
[----:B------:R-:W-:Y:S01]  /*5070*/  IMAD R228, R228, UR5, RZ ;  /* 0x00000005e4e47c24 */ /* 0x000fe2000f8e02ff */
[----:B------:R-:W-:Y:S01]  /*5080*/  SEL R43, RZ, 0x1fffe, P2 ;  /* 0x0001fffeff2b7807 */ /* 0x000fe20001000000 */
[----:B------:R-:W-:Y:S01]  /*5090*/  IMAD R225, R225, UR5, RZ ;  /* 0x00000005e1e17c24 */ /* 0x000fe2000f8e02ff */
        /* <DEDUP_REMOVED lines=9> */
[----:B------:R-:W-:Y:S01]  /*5130*/  IMAD R232, R232, UR5, RZ ;  /* 0x00000005e8e87c24 */ /* 0x000fe2000f8e02ff */
        /* <DEDUP_REMOVED lines=25> */
[----:B------:R-:W-:Y:S01]  /*52d0*/  IMAD.IADD R48, R48, 0x1, R53 ;  /* 0x0000000130307824 */ /* 0x000fe200078e0235 */
        /* <DEDUP_REMOVED lines=13> */
[----:B-1----:R-:W-:Y:S01]  /*53b0*/  IMAD R27, R45, UR5, RZ ;  /* 0x000000052d1b7c24 */ /* 0x002fe2000f8e02ff */
        /* <DEDUP_REMOVED lines=19> */
[C---:B------:R-:W-:Y:S01]  /*54f0*/  VIADD R2, R28.reuse, 0xffffffc0 ;  /* 0xffffffc01c027836 */ /* 0x040fe20000000000 */
[----:B------:R-:W-:Y:S01]  /*5500*/  SEL R76, RZ, 0x1, P2 ;  /* 0x00000001ff4c7807 */ /* 0x000fe20001000000 */
[----:B------:R-:W-:Y:S01]  /*5510*/  VIADD R28, R28, 0xffffffd3 ;  /* 0xffffffd31c1c7836 */ /* 0x000fe20000000000 */
[----:B------:R-:W-:Y:S01]  /*5520*/  SEL R77, RZ, 0x1fffe, P6 ;  /* 0x0001fffeff4d7807 */ /* 0x000fe20003000000 */
[----:B------:R-:W-:Y:S01]  /*5530*/  IMAD R21, R21, UR5, RZ ;  /* 0x0000000515157c24 */ /* 0x000fe2000f8e02ff */
[----:B------:R-:W-:Y:S01]  /*5540*/  ISETP.GE.U32.AND P2, PT, R2, 0x7fffffa1, PT ;  /* 0x7fffffa10200780c */ /* 0x000fe20003f46070 */
[----:B------:R-:W-:Y:S01]  /*5550*/  IMAD R19, R19, UR5, RZ ;  /* 0x0000000513137c24 */ /* 0x000fe2000f8e02ff */
[C---:B------:R-:W-:Y:S01]  /*5560*/  ISETP.GE.AND P6, PT, R78.reuse, R0, PT ;  /* 0x000000004e00720c */ /* 0x040fe20003fc6270 */
[----:B------:R-:W-:Y:S01]  /*5570*/  IMAD R78, R78, R169, RZ ;  /* 0x000000a94e4e7224 */ /* 0x000fe200078e02ff */
[----:B------:R-:W-:Y:S01]  /*5580*/  SEL R0, RZ, 0x1, P2 ;  /* 0x00000001ff007807 */ /* 0x000fe20001000000 */
[----:B------:R-:W-:Y:S01]  /*5590*/  IMAD.IADD R76, R76, 0x1, R77 ;  /* 0x000000014c4c7824 */ /* 0x000fe200078e024d */
[----:B------:R-:W-:Y:S01]  /*55a0*/  LOP3.LUT R34, R34, 0x3, RZ, 0xc0, !PT ;  /* 0x0000000322227812 */ /* 0x000fe200078ec0ff */
[----:B------:R-:W-:Y:S01]  /*55b0*/  IMAD R17, R17, UR5, RZ ;  /* 0x0000000511117c24 */ /* 0x000fe2000f8e02ff */
[----:B------:R-:W-:Y:S01]  /*55c0*/  SEL R73, RZ, 0x7fff8, P5 ;  /* 0x0007fff8ff497807 */ /* 0x000fe20002800000 */
[----:B------:R-:W-:Y:S01]  /*55d0*/  IMAD.IADD R0, R0, 0x1, R49 ;  /* 0x0000000100007824 */ /* 0x000fe200078e0231 */
[----:B------:R-:W-:Y:S01]  /*55e0*/  ISETP.GE.U32.AND P5, PT, R74, 0x7fffffb3, PT ;  /* 0x7fffffb34a00780c */ /* 0x000fe20003fa6070 */
[----:B------:R-:W-:Y:S01]  /*55f0*/  IMAD R15, R15, UR5, RZ ;  /* 0x000000050f0f7c24 */ /* 0x000fe2000f8e02ff */
[----:B------:R-:W-:Y:S01]  /*5600*/  IADD3 R32, R34, R35, R32 ;  /* 0x0000002322207210 */ /* 0x000fe20007ffe020 */
[----:B------:R-:W-:Y:S01]  /*5610*/  IMAD R34, R69, UR5, RZ ;  /* 0x0000000545227c24 */ /* 0x000fe2000f8e02ff */
[----:B------:R-:W-:Y:S01]  /*5620*/  LOP3.LUT R0, R0, 0x3, RZ, 0xc0, !PT ;  /* 0x0000000300007812 */ /* 0x000fe200078ec0ff */
[----:B------:R-:W-:Y:S01]  /*5630*/  IMAD R220, R220, UR5, RZ ;  /* 0x00000005dcdc7c24 */ /* 0x000fe2000f8e02ff */
[----:B------:R-:W-:Y:S01]  /*5640*/  SEL R74, RZ, 0x4, P5 ;  /* 0x00000004ff4a7807 */ /* 0x000fe20002800000 */
[----:B------:R-:W-:Y:S01]  /*5650*/  IMAD.SHL.U32 R32, R32, 0x100, RZ ;  /* 0x0000010020207824 */ /* 0x000fe200078e00ff */
[----:B------:R-:W-:Y:S01]  /*5660*/  ISETP.GE.U32.AND P5, PT, R28, 0x7fffffb4, PT ;  /* 0x7fffffb41c00780c */ /* 0x000fe20003fa6070 */
[----:B------:R-:W-:Y:S01]  /*5670*/  IMAD R214, R214, UR5, RZ ;  /* 0x00000005d6d67c24 */ /* 0x000fe2000f8e02ff */
[----:B------:R-:W-:Y:S01]  /*5680*/  IADD3 R0, R0, R47, R42 ;  /* 0x0000002f00007210 */ /* 0x000fe20007ffe02a */
[----:B------:R-:W-:Y:S01]  /*5690*/  IMAD R35, R68, UR5, RZ ;  /* 0x0000000544237c24 */ /* 0x000fe2000f8e02ff */
[----:B------:R-:W-:Y:S01]  /*56a0*/  SEL R37, RZ, 0x7fff8, P5 ;  /* 0x0007fff8ff257807 */ /* 0x000fe20002800000 */
[----:B------:R-:W-:Y:S01]  /*56b0*/  IMAD R12, R12, UR5, RZ ;  /* 0x000000050c0c7c24 */ /* 0x000fe2000f8e02ff */
[----:B------:R-:W-:Y:S01]  /*56c0*/  ISETP.NE.U32.AND P5, PT, R33, RZ, PT ;  /* 0x000000ff2100720c */ /* 0x000fe20003fa5070 */
[----:B------:R-:W-:Y:S01]  /*56d0*/  IMAD R10, R10, UR5, RZ ;  /* 0x000000050a0a7c24 */ /* 0x000fe2000f8e02ff */
[----:B------:R-:W-:Y:S01]  /*56e0*/  LOP3.LUT R38, R38, 0x3, RZ, 0xc0, !PT ;  /* 0x0000000326267812 */ /* 0x000fe200078ec0ff */
[----:B------:R-:W-:Y:S01]  /*56f0*/  IMAD R219, R219, UR5, RZ ;  /* 0x00000005dbdb7c24 */ /* 0x000fe2000f8e02ff */
[----:B------:R-:W-:Y:S01]  /*5700*/  LOP3.LUT R33, R0, 0xf, RZ, 0xc0, !PT ;  /* 0x0000000f00217812 */ /* 0x000fe200078ec0ff */
[----:B------:R-:W-:Y:S01]  /*5710*/  IMAD R31, R61, UR5, RZ ;  /* 0x000000053d1f7c24 */ /* 0x000fe2000f8e02ff */
[----:B------:R-:W-:Y:S01]  /*5720*/  LOP3.LUT R0, R32, 0xf00, RZ, 0xe2, !PT ;  /* 0x00000f0020007812 */ /* 0x000fe200078ee2ff */
[----:B------:R-:W-:Y:S01]  /*5730*/  IMAD R32, R62, UR5, RZ ;  /* 0x000000053e207c24 */ /* 0x000fe2000f8e02ff */
[----:B------:R-:W-:Y:S01]  /*5740*/  IADD3 R36, R38, R39, R36 ;  /* 0x0000002726247210 */ /* 0x000fe20007ffe024 */
[----:B------:R-:W-:Y:S01]  /*5750*/  IMAD R39, R64, UR5, RZ ;  /* 0x0000000540277c24 */ /* 0x000fe2000f8e02ff */
[----:B------:R-:W-:Y:S01]  /*5760*/  SEL R28, RZ, 0x4, P6 ;  /* 0x00000004ff1c7807 */ /* 0x000fe20003000000 */
[----:B------:R-:W-:Y:S01]  /*5770*/  IMAD R0, R29, 0x1000, R0 ;  /* 0x000010001d007824 */ /* 0x000fe200078e0200 */
[----:B------:R-:W-:Y:S01]  /*5780*/  SHF.R.U32.HI R29, RZ, 0xc, R7 ;  /* 0x0000000cff1d7819 */ /* 0x000fe20000011607 */
[----:B------:R-:W-:Y:S01]  /*5790*/  IMAD R33, R36, 0x10, R33 ;  /* 0x0000001024217824 */ /* 0x000fe200078e0221 */
[----:B------:R-:W-:Y:S01]  /*57a0*/  LOP3.LUT R48, R48, 0x3, RZ, 0xc0, !PT ;  /* 0x0000000330307812 */ /* 0x000fe200078ec0ff */
[----:B------:R-:W-:Y:S01]  /*57b0*/  IMAD R38, R65, UR5, RZ ;  /* 0x0000000541267c24 */ /* 0x000fe2000f8e02ff */
[----:B------:R-:W-:Y:S01]  /*57c0*/  LOP3.LUT P6, RZ, R29, 0x1, RZ, 0xc0, !PT ;  /* 0x000000011dff7812 */ /* 0x000fe200078cc0ff */
[----:B------:R-:W-:Y:S01]  /*57d0*/  IMAD R8, R8, UR5, RZ ;  /* 0x0000000508087c24 */ /* 0x000fe2000f8e02ff */
[----:B------:R-:W-:Y:S01]  /*57e0*/  LOP3.LUT R33, R33, 0xff, RZ, 0xc0, !PT ;  /* 0x000000ff21217812 */ /* 0x000fe200078ec0ff */
[----:B------:R-:W-:Y:S01]  /*57f0*/  IMAD R213, R213, UR5, RZ ;  /* 0x00000005d5d57c24 */ /* 0x000fe2000f8e02ff */
[----:B------:R-:W-:Y:S01]  /*5800*/  IADD3 R46, R48, R51, R46 ;  /* 0x00000033302e7210 */ /* 0x000fe20007ffe02e */
[----:B------:R-:W-:Y:S01]  /*5810*/  IMAD R5, R5, UR5, RZ ;  /* 0x0000000505057c24 */ /* 0x000fe2000f8e02ff */
[----:B------:R-:W-:Y:S01]  /*5820*/  SHF.R.U32.HI R26, RZ, 0x4, R7 ;  /* 0x00000004ff1a7819 */ /* 0x000fe20000011607 */
[----:B------:R-:W-:Y:S01]  /*5830*/  IMAD.IADD R33, R0, 0x1, R33 ;  /* 0x0000000100217824 */ /* 0x000fe200078e0221 */
[----:B------:R-:W-:Y:S01]  /*5840*/  LOP3.LUT R52, R52, 0x3, RZ, 0xc0, !PT ;  /* 0x0000000334347812 */ /* 0x000fe200078ec0ff */
[----:B------:R-:W-:Y:S01]  /*5850*/  IMAD.SHL.U32 R0, R78, 0x4, RZ ;  /* 0x000000044e007824 */ /* 0x000fe200078e00ff */
[----:B------:R-:W-:Y:S01]  /*5860*/  LOP3.LUT R76, R76, 0x3, RZ, 0xc0, !PT ;  /* 0x000000034c4c7812 */ /* 0x000fe200078ec0ff */
[----:B------:R-:W-:Y:S01]  /*5870*/  IMAD R4, R4, UR5, RZ ;  /* 0x0000000504047c24 */ /* 0x000fe2000f8e02ff */
[----:B------:R-:W-:Y:S01]  /*5880*/  IADD3 R50, R52, R55, R50 ;  /* 0x0000003734327210 */ /* 0x000fe20007ffe032 */
[----:B------:R-:W-:Y:S01]  /*5890*/  LDGSTS.E [R242+0x9300], desc[UR8][R174.64], P6 ;  /* 0x09300000aef27fae */ /* 0x000fe2000b121848 */
[----:B------:R-:W-:Y:S01]  /*58a0*/  IADD3 R243, P4, R0, UR10, RZ ;  /* 0x0000000a00f37c10 */ /* 0x000fe2000ff9e0ff */
[----:B------:R-:W-:Y:S01]  /*58b0*/  IMAD R24, R24, UR5, RZ ;  /* 0x0000000518187c24 */ /* 0x000fe2000f8e02ff */
[----:B------:R-:W-:Y:S01]  /*58c0*/  LOP3.LUT P6, RZ, R30, 0x1, RZ, 0xc0, !PT ;  /* 0x000000011eff7812 */ /* 0x000fe200078cc0ff */
[----:B------:R-:W-:Y:S01]  /*58d0*/  IMAD.SHL.U32 R29, R50, 0x100, RZ ;  /* 0x00000100321d7824 */ /* 0x000fe200078e00ff */
[----:B------:R-:W-:Y:S01]  /*58e0*/  LEA.HI.X.SX32 R239, R78, UR11, 0x2, P4 ;  /* 0x0000000b4eef7c11 */ /* 0x000fe2000a0f16ff */
[----:B------:R-:W-:Y:S01]  /*58f0*/  IMAD R30, R60, UR5, RZ ;  /* 0x000000053c1e7c24 */ /* 0x000fe2000f8e02ff */
[----:B------:R-:W-:Y:S01]  /*5900*/  LEA R164, P4, R224, R243, 0x2 ;  /* 0x000000f3e0a47211 */ /* 0x000fe200078810ff */
[----:B------:R-:W-:Y:S01]  /*5910*/  STL [R1+0x58], R78 ;  /* 0x0000584e01007387 */ /* 0x000fe20000100800 */
[----:B------:R-:W-:Y:S01]  /*5920*/  LOP3.LUT R58, R58, 0x3, RZ, 0xc0, !PT ;  /* 0x000000033a3a7812 */ /* 0x000fe200078ec0ff */
[----:B------:R-:W-:Y:S01]  /*5930*/  IMAD R22, R22, UR5, RZ ;  /* 0x0000000516167c24 */ /* 0x000fe2000f8e02ff */
[----:B------:R-:W-:Y:S01]  /*5940*/  LEA.HI.X.SX32 R165, R224, R239, 0x2, P4 ;  /* 0x000000efe0a57211 */ /* 0x000fe200020f16ff */
[----:B------:R-:W-:Y:S01]  /*5950*/  STL.64 [R1+0x250], R174 ;  /* 0x000250ae01007387 */ /* 0x000fe20000100a00 */
[----:B------:R-:W-:Y:S01]  /*5960*/  LEA R162, P4, R226, R243, 0x2 ;  /* 0x000000f3e2a27211 */ /* 0x000fe200078810ff */
[----:B------:R-:W-:Y:S01]  /*5970*/  IMAD R218, R218, UR5, RZ ;  /* 0x00000005dada7c24 */ /* 0x000fe2000f8e02ff */
[----:B------:R-:W-:Y:S01]  /*5980*/  IADD3 R37, R76, R37, R74 ;  /* 0x000000254c257210 */ /* 0x000fe20007ffe04a */
[----:B------:R-:W-:Y:S01]  /*5990*/  LDGSTS.E [R242+0x9700], desc[UR8][R194.64], P6 ;  /* 0x09700000c2f27fae */ /* 0x000fe2000b121848 */
[----:B------:R-:W-:Y:S01]  /*59a0*/  LEA.HI.X.SX32 R163, R226, R239, 0x2, P4 ;  /* 0x000000efe2a37211 */ /* 0x000fe200020f16ff */
[----:B------:R-:W-:Y:S01]  /*59b0*/  IMAD R212, R212, UR5, RZ ;  /* 0x00000005d4d47c24 */ /* 0x000fe2000f8e02ff */
[-C--:B------:R-:W-:Y:S01]  /*59c0*/  LEA R166, P6, R223, R243.reuse, 0x2 ;  /* 0x000000f3dfa67211 */ /* 0x080fe200078c10ff */
[----:B------:R1:W-:Y:S01]  /*59d0*/  STL.64 [R1+0x258], R194 ;  /* 0x000258c201007387 */ /* 0x0003e20000100a00 */
[C---:B------:R-:W-:Y:S01]  /*59e0*/  LEA R158, P4, R228.reuse, R243, 0x2 ;  /* 0x000000f3e49e7211 */ /* 0x040fe200078810ff */
[----:B------:R-:W-:Y:S01]  /*59f0*/  IMAD R36, R67, UR5, RZ ;  /* 0x0000000543247c24 */ /* 0x000fe2000f8e02ff */
[-C--:B------:R-:W-:Y:S01]  /*5a00*/  LEA.HI.X.SX32 R167, R223, R239.reuse, 0x2, P6 ;  /* 0x000000efdfa77211 */ /* 0x080fe200030f16ff */
[----:B------:R2:W-:Y:S01]  /*5a10*/  STL.64 [R1+0x248], R224 ;  /* 0x000248e001007387 */ /* 0x0005e20000100a00 */
[----:B------:R-:W-:Y:S01]  /*5a20*/  LEA.HI.X.SX32 R159, R228, R239, 0x2, P4 ;  /* 0x000000efe49f7211 */ /* 0x000fe200020f16ff */
[----:B------:R-:W-:Y:S01]  /*5a30*/  IMAD R20, R20, UR5, RZ ;  /* 0x0000000514147c24 */ /* 0x000fe2000f8e02ff */
[CC--:B------:R-:W-:Y:S01]  /*5a40*/  LEA R48, P6, R225.reuse, R243.reuse, 0x2 ;  /* 0x000000f3e1307211 */ /* 0x0c0fe200078c10ff */
[----:B------:R-:W-:Y:S01]  /*5a50*/  IMAD R18, R18, UR5, RZ ;  /* 0x0000000512127c24 */ /* 0x000fe2000f8e02ff */
[----:B------:R-:W-:Y:S01]  /*5a60*/  LEA R154, P4, R230, R243, 0x2 ;  /* 0x000000f3e69a7211 */ /* 0x000fe200078810ff */
[----:B------:R-:W-:Y:S01]  /*5a70*/  IMAD R16, R16, UR5, RZ ;  /* 0x0000000510107c24 */ /* 0x000fe2000f8e02ff */
[-C--:B------:R-:W-:Y:S01]  /*5a80*/  LEA.HI.X.SX32 R49, R225, R239.reuse, 0x2, P6 ;  /* 0x000000efe1317211 */ /* 0x080fe200030f16ff */
[----:B------:R-:W-:Y:S01]  /*5a90*/  IMAD R14, R14, UR5, RZ ;  /* 0x000000050e0e7c24 */ /* 0x000fe2000f8e02ff */
[----:B------:R-:W-:Y:S01]  /*5aa0*/  LEA.HI.X.SX32 R155, R230, R239, 0x2, P4 ;  /* 0x000000efe69b7211 */ /* 0x000fe200020f16ff */
[----:B------:R-:W-:Y:S01]  /*5ab0*/  IMAD R217, R217, UR5, RZ ;  /* 0x00000005d9d97c24 */ /* 0x000fe2000f8e02ff */
[-C--:B------:R-:W-:Y:S01]  /*5ac0*/  LEA R160, P6, R227, R243.reuse, 0x2 ;  /* 0x000000f3e3a07211 */ /* 0x080fe200078c10ff */
[----:B------:R-:W-:Y:S01]  /*5ad0*/  IMAD R200, R200, UR5, RZ ;  /* 0x00000005c8c87c24 */ /* 0x000fe2000f8e02ff */
[C---:B------:R-:W-:Y:S01]  /*5ae0*/  LEA R150, P4, R232.reuse, R243, 0x2 ;  /* 0x000000f3e8967211 */ /* 0x040fe200078810ff */
[----:B------:R-:W-:Y:S01]  /*5af0*/  IMAD R13, R13, UR5, RZ ;  /* 0x000000050d0d7c24 */ /* 0x000fe2000f8e02ff */
[-C--:B------:R-:W-:Y:S01]  /*5b00*/  LEA.HI.X.SX32 R161, R227, R239.reuse, 0x2, P6 ;  /* 0x000000efe3a17211 */ /* 0x080fe200030f16ff */
[----:B------:R-:W-:Y:S01]  /*5b10*/  IMAD R11, R11, UR5, RZ ;  /* 0x000000050b0b7c24 */ /* 0x000fe2000f8e02ff */
[----:B------:R-:W-:Y:S01]  /*5b20*/  LEA.HI.X.SX32 R151, R232, R239, 0x2, P4 ;  /* 0x000000efe8977211 */ /* 0x000fe200020f16ff */
[----:B------:R-:W-:Y:S01]  /*5b30*/  IMAD R9, R9, UR5, RZ ;  /* 0x0000000509097c24 */ /* 0x000fe2000f8e02ff */
[-C--:B------:R-:W-:Y:S01]  /*5b40*/  LEA R156, P6, R229, R243.reuse, 0x2 ;  /* 0x000000f3e59c7211 */ /* 0x080fe200078c10ff */
[----:B------:R-:W-:Y:S01]  /*5b50*/  IMAD R6, R6, UR5, RZ ;  /* 0x0000000506067c24 */ /* 0x000fe2000f8e02ff */
[----:B------:R-:W-:-:S02]  /*5b60*/  LEA R146, P4, R234, R243, 0x2 ;  /* 0x000000f3ea927211 */ /* 0x000fc400078810ff */
[-C--:B------:R-:W-:Y:S02]  /*5b70*/  LEA.HI.X.SX32 R157, R229, R239.reuse, 0x2, P6 ;  /* 0x000000efe59d7211 */ /* 0x080fe400030f16ff */
[----:B------:R-:W-:Y:S02]  /*5b80*/  LEA.HI.X.SX32 R147, R234, R239, 0x2, P4 ;  /* 0x000000efea937211 */ /* 0x000fe400020f16ff */
[CC--:B------:R-:W-:Y:S02]  /*5b90*/  LEA R152, P6, R231.reuse, R243.reuse, 0x2 ;  /* 0x000000f3e7987211 */ /* 0x0c0fe400078c10ff */
[C---:B------:R-:W-:Y:S02]  /*5ba0*/  LEA R144, P4, R236.reuse, R243, 0x2 ;  /* 0x000000f3ec907211 */ /* 0x040fe400078810ff */
[-C--:B------:R-:W-:Y:S02]  /*5bb0*/  LEA.HI.X.SX32 R153, R231, R239.reuse, 0x2, P6 ;  /* 0x000000efe7997211 */ /* 0x080fe400030f16ff */
[----:B------:R-:W-:-:S02]  /*5bc0*/  LEA.HI.X.SX32 R145, R236, R239, 0x2, P4 ;  /* 0x000000efec917211 */ /* 0x000fc400020f16ff */
[CC--:B------:R-:W-:Y:S02]  /*5bd0*/  LEA R148, P6, R233.reuse, R243.reuse, 0x2 ;  /* 0x000000f3e9947211 */ /* 0x0c0fe400078c10ff */
[C---:B------:R-:W-:Y:S02]  /*5be0*/  LEA R140, P4, R238.reuse, R243, 0x2 ;  /* 0x000000f3ee8c7211 */ /* 0x040fe400078810ff */
[-C--:B------:R-:W-:Y:S02]  /*5bf0*/  LEA.HI.X.SX32 R149, R233, R239.reuse, 0x2, P6 ;  /* 0x000000efe9957211 */ /* 0x080fe400030f16ff */
[----:B------:R-:W-:Y:S02]  /*5c00*/  LEA.HI.X.SX32 R141, R238, R239, 0x2, P4 ;  /* 0x000000efee8d7211 */ /* 0x000fe400020f16ff */
[C---:B------:R-:W-:Y:S02]  /*5c10*/  LEA R42, P6, R235.reuse, R243, 0x2 ;  /* 0x000000f3eb2a7211 */ /* 0x040fe400078c10ff */
[----:B------:R-:W-:Y:S01]  /*5c20*/  LOP3.LUT P4, RZ, R26, 0x1, RZ, 0xc0, !PT ;  /* 0x000000011aff7812 */ /* 0x000fe2000788c0ff */
[----:B------:R-:W-:Y:S01]  /*5c30*/  IMAD R26, R44, UR5, RZ ;  /* 0x000000052c1a7c24 */ /* 0x000fe2000f8e02ff */
[----:B------:R-:W-:-:S02]  /*5c40*/  LEA.HI.X.SX32 R43, R235, R239, 0x2, P6 ;  /* 0x000000efeb2b7211 */ /* 0x000fc400030f16ff */
[C---:B------:R-:W-:Y:S02]  /*5c50*/  LEA R142, P6, R237.reuse, R243, 0x2 ;  /* 0x000000f3ed8e7211 */ /* 0x040fe400078c10ff */
[----:B------:R-:W-:Y:S02]  /*5c60*/  IADD3 R54, R58, R73, R54 ;  /* 0x000000493a367210 */ /* 0x000fe40007ffe036 */
[----:B------:R-:W-:Y:S02]  /*5c70*/  LEA.HI.X.SX32 R143, R237, R239, 0x2, P6 ;  /* 0x000000efed8f7211 */ /* 0x000fe400030f16ff */
[----:B------:R-:W-:Y:S02]  /*5c80*/  IADD3 R205, P6, R0, UR10, RZ ;  /* 0x0000000a00cd7c10 */ /* 0x000fe4000ffde0ff */
[----:B------:R-:W-:Y:S01]  /*5c90*/  LOP3.LUT R37, R37, 0xf, RZ, 0xc0, !PT ;  /* 0x0000000f25257812 */ /* 0x000fe200078ec0ff */
[----:B------:R-:W-:Y:S01]  /*5ca0*/  LDGSTS.E [R242+0x9b00], desc[UR8][R198.64], P4 ;  /* 0x09b00000c6f27fae */ /* 0x000fe2000a121848 */
[----:B------:R-:W-:-:S02]  /*5cb0*/  LEA.HI.X.SX32 R47, R78, UR11, 0x2, P6 ;  /* 0x0000000b4e2f7c11 */ /* 0x000fc4000b0f16ff */
[----:B------:R-:W-:Y:S01]  /*5cc0*/  LEA R204, P4, R222, R205, 0x2 ;  /* 0x000000cddecc7211 */ /* 0x000fe200078810ff */
[----:B------:R-:W-:Y:S01]  /*5cd0*/  IMAD R37, R54, 0x10, R37 ;  /* 0x0000001036257824 */ /* 0x000fe200078e0225 */
[----:B------:R-:W-:Y:S01]  /*5ce0*/  SEL R28, R28, RZ, P1 ;  /* 0x000000ff1c1c7207 */ /* 0x000fe20000800000 */
[----:B------:R-:W-:Y:S01]  /*5cf0*/  LDGSTS.E [R242+0x9f00], desc[UR8][R40.64], !P3 ;  /* 0x09f0000028f27fae */ /* 0x000fe2000d921848 */
[----:B------:R-:W-:Y:S02]  /*5d00*/  LEA.HI.X.SX32 R205, R222, R47, 0x2, P4 ;  /* 0x0000002fdecd7211 */ /* 0x000fe400020f16ff */
[----:B------:R-:W-:Y:S01]  /*5d10*/  LOP3.LUT R29, R29, 0xf00, RZ, 0xe2, !PT ;  /* 0x00000f001d1d7812 */ /* 0x000fe200078ee2ff */
[----:B------:R-:W0:Y:S01]  /*5d20*/  LDGDEPBAR ;  /* 0x00000000000079af */ /* 0x000e220000000000 */
[----:B------:R-:W-:Y:S02]  /*5d30*/  LEA R136, P4, R216, R243, 0x2 ;  /* 0x000000f3d8887211 */ /* 0x000fe400078810ff */
[----:B------:R-:W-:Y:S01]  /*5d40*/  ISETP.NE.U32.AND P1, PT, R28, RZ, PT ;  /* 0x000000ff1c00720c */ /* 0x000fe20003f25070 */
[----:B------:R-:W-:Y:S01]  /*5d50*/  IMAD R29, R46, 0x1000, R29 ;  /* 0x000010002e1d7824 */ /* 0x000fe200078e021d */
[----:B------:R-:W-:Y:S01]  /*5d60*/  LOP3.LUT R28, R37, 0xff, RZ, 0xc0, !PT ;  /* 0x000000ff251c7812 */ /* 0x000fe200078ec0ff */
[----:B------:R-:W-:Y:S01]  /*5d70*/  IMAD R37, R66, UR5, RZ ;  /* 0x0000000542257c24 */ /* 0x000fe2000f8e02ff */
[----:B------:R-:W-:Y:S01]  /*5d80*/  LEA.HI.X.SX32 R137, R216, R239, 0x2, P4 ;  /* 0x000000efd8897211 */ /* 0x000fe200020f16ff */
[----:B------:R-:W-:Y:S01]  /*5d90*/  LDGSTS.E [R240], desc[UR8][R166.64], P5 ;  /* 0x00000000a6f07fae */ /* 0x000fe2000a921848 */
[CC--:B------:R-:W-:Y:S01]  /*5da0*/  LEA R132, P4, R196.reuse, R243.reuse, 0x2 ;  /* 0x000000f3c4847211 */ /* 0x0c0fe200078810ff */
[----:B------:R-:W-:Y:S01]  /*5db0*/  IMAD.IADD R28, R29, 0x1, R28 ;  /* 0x000000011d1c7824 */ /* 0x000fe200078e021c */
[----:B------:R-:W-:Y:S01]  /*5dc0*/  LEA R138, P6, R219, R243, 0x2 ;  /* 0x000000f3db8a7211 */ /* 0x000fe200078c10ff */
[----:B------:R-:W-:Y:S01]  /*5dd0*/  IMAD R29, R57, UR5, RZ ;  /* 0x00000005391d7c24 */ /* 0x000fe2000f8e02ff */
[----:B------:R-:W-:Y:S01]  /*5de0*/  LEA.HI.X.SX32 R133, R196, R239, 0x2, P4 ;  /* 0x000000efc4857211 */ /* 0x000fe200020f16ff */
[----:B------:R-:W-:Y:S01]  /*5df0*/  LDGSTS.E [R240+0x400], desc[UR8][R164.64], P5 ;  /* 0x00400000a4f07fae */ /* 0x000fe2000a921848 */
[----:B------:R-:W-:-:S02]  /*5e00*/  LEA R128, P4, R34, R243, 0x2 ;  /* 0x000000f322807211 */ /* 0x000fc400078810ff */
[----:B------:R-:W-:Y:S01]  /*5e10*/  PRMT R7, R33, 0x5410, R28 ;  /* 0x0000541021077816 */ /* 0x000fe2000000001c */
[----:B------:R-:W-:Y:S01]  /*5e20*/  IMAD R33, R63, UR5, RZ ;  /* 0x000000053f217c24 */ /* 0x000fe2000f8e02ff */
[----:B------:R-:W-:Y:S01]  /*5e30*/  LEA.HI.X.SX32 R129, R34, R239, 0x2, P4 ;  /* 0x000000ef22817211 */ /* 0x000fe200020f16ff */
[----:B------:R-:W-:Y:S01]  /*5e40*/  IMAD R28, R56, UR5, RZ ;  /* 0x00000005381c7c24 */ /* 0x000fe2000f8e02ff */
[----:B------:R-:W-:Y:S01]  /*5e50*/  LEA R124, P4, R29, R243, 0x2 ;  /* 0x000000f31d7c7211 */ /* 0x000fe200078810ff */
[----:B------:R-:W-:Y:S01]  /*5e60*/  LDGSTS.E [R240+0x800], desc[UR8][R48.64], P5 ;  /* 0x0080000030f07fae */ /* 0x000fe2000a921848 */
[-C--:B------:R-:W-:Y:S02]  /*5e70*/  LEA.HI.X.SX32 R139, R219, R239.reuse, 0x2, P6 ;  /* 0x000000efdb8b7211 */ /* 0x080fe400030f16ff */
[----:B------:R-:W-:Y:S01]  /*5e80*/  LEA.HI.X.SX32 R125, R29, R239, 0x2, P4 ;  /* 0x000000ef1d7d7211 */ /* 0x000fe200020f16ff */
[----:B------:R-:W-:Y:S01]  /*5e90*/  LDGSTS.E [R240+0xc00], desc[UR8][R162.64], P5 ;  /* 0x00c00000a2f07fae */ /* 0x000fe2000a921848 */
[----:B------:R-:W-:-:S02]  /*5ea0*/  LEA R120, P4, R27, R243, 0x2 ;  /* 0x000000f31b787211 */ /* 0x000fc400078810ff */
[----:B------:R-:W-:Y:S01]  /*5eb0*/  LEA R134, P6, R213, R243, 0x2 ;  /* 0x000000f3d5867211 */ /* 0x000fe200078c10ff */
[----:B------:R-:W-:Y:S01]  /*5ec0*/  LDGSTS.E [R240+0x1000], desc[UR8][R160.64], P5 ;  /* 0x01000000a0f07fae */ /* 0x000fe2000a921848 */
[----:B------:R-:W-:Y:S02]  /*5ed0*/  LEA.HI.X.SX32 R121, R27, R239, 0x2, P4 ;  /* 0x000000ef1b797211 */ /* 0x000fe400020f16ff */
        /* <DEDUP_REMOVED lines=24> */
[C---:B------:R-:W-:Y:S01]  /*6060*/  LEA R122, P6, R28.reuse, R243, 0x2 ;  /* 0x000000f31c7a7211 */ /* 0x040fe200078c10ff */
[----:B------:R-:W-:Y:S01]  /*6070*/  LDGSTS.E [R240+0x3400], desc[UR8][R144.64], P5 ;  /* 0x0340000090f07fae */ /* 0x000fe2000a921848 */
[----:B------:R-:W-:Y:S02]  /*6080*/  LEA.HI.X.SX32 R97, R33, R239, 0x2, P4 ;  /* 0x000000ef21617211 */ /* 0x000fe400020f16ff */
[C---:B------:R-:W-:Y:S01]  /*6090*/  LEA R92, P4, R21.reuse, R243, 0x2 ;  /* 0x000000f3155c7211 */ /* 0x040fe200078810ff */
[----:B------:R-:W-:Y:S01]  /*60a0*/  LDGSTS.E [R240+0x3800], desc[UR8][R142.64], P5 ;  /* 0x038000008ef07fae */ /* 0x000fe2000a921848 */
[-C--:B------:R-:W-:Y:S02]  /*60b0*/  LEA.HI.X.SX32 R123, R28, R239.reuse, 0x2, P6 ;  /* 0x000000ef1c7b7211 */ /* 0x080fe400030f16ff */
[----:B------:R-:W-:Y:S01]  /*60c0*/  LEA.HI.X.SX32 R93, R21, R239, 0x2, P4 ;  /* 0x000000ef155d7211 */ /* 0x000fe200020f16ff */
[----:B------:R-:W-:Y:S01]  /*60d0*/  LDGSTS.E [R240+0x3c00], desc[UR8][R140.64], P5 ;  /* 0x03c000008cf07fae */ /* 0x000fe2000a921848 */
[----:B------:R-:W-:-:S02]  /*60e0*/  LEA R88, P4, R19, R243, 0x2 ;  /* 0x000000f313587211 */ /* 0x000fc400078810ff */
[C---:B------:R-:W-:Y:S01]  /*60f0*/  LEA R118, P6, R26.reuse, R243, 0x2 ;  /* 0x000000f31a767211 */ /* 0x040fe200078c10ff */
[----:B------:R3:W-:Y:S01]  /*6100*/  LDGSTS.E [R241+0x100], desc[UR8][R204.64], P5 ;  /* 0x00100000ccf17fae */ /* 0x0007e2000a921848 */
[----:B------:R-:W-:Y:S02]  /*6110*/  LEA.HI.X.SX32 R89, R19, R239, 0x2, P4 ;  /* 0x000000ef13597211 */ /* 0x000fe400020f16ff */
[C---:B------:R-:W-:Y:S01]  /*6120*/  LEA R84, P4, R17.reuse, R243, 0x2 ;  /* 0x000000f311547211 */ /* 0x040fe200078810ff */
[----:B------:R-:W-:Y:S01]  /*6130*/  LDGSTS.E [R241+0x500], desc[UR8][R138.64], P5 ;  /* 0x005000008af17fae */ /* 0x000fe2000a921848 */
[-C--:B------:R-:W-:Y:S02]  /*6140*/  LEA.HI.X.SX32 R119, R26, R239.reuse, 0x2, P6 ;  /* 0x000000ef1a777211 */ /* 0x080fe400030f16ff */
[----:B------:R-:W-:Y:S01]  /*6150*/  LEA.HI.X.SX32 R85, R17, R239, 0x2, P4 ;  /* 0x000000ef11557211 */ /* 0x000fe200020f16ff */
[----:B------:R-:W-:Y:S01]  /*6160*/  LDGSTS.E [R241+0x900], desc[UR8][R136.64], P5 ;  /* 0x0090000088f17fae */ /* 0x000fe2000a921848 */
[----:B------:R-:W-:-:S02]  /*6170*/  LEA R80, P4, R15, R243, 0x2 ;  /* 0x000000f30f507211 */ /* 0x000fc400078810ff */
[----:B------:R-:W-:Y:S01]  /*6180*/  LEA R114, P6, R24, R243, 0x2 ;  /* 0x000000f318727211 */ /* 0x000fe200078c10ff */
[----:B---3--:R-:W-:Y:S01]  /*6190*/  IMAD R204, R168, 0x24, RZ ;  /* 0x00000024a8cc7824 */ /* 0x008fe200078e02ff */
[----:B------:R-:W-:Y:S01]  /*61a0*/  LEA.HI.X.SX32 R81, R15, R239, 0x2, P4 ;  /* 0x000000ef0f517211 */ /* 0x000fe200020f16ff */
[----:B------:R-:W-:Y:S01]  /*61b0*/  LDGSTS.E [R241+0xd00], desc[UR8][R134.64], P5 ;  /* 0x00d0000086f17fae */ /* 0x000fe2000a921848 */
[----:B------:R-:W-:Y:S02]  /*61c0*/  LEA R76, P4, R220, R243, 0x2 ;  /* 0x000000f3dc4c7211 */ /* 0x000fe400078810ff */
[-C--:B------:R-:W-:Y:S01]  /*61d0*/  LEA.HI.X.SX32 R115, R24, R239.reuse, 0x2, P6 ;  /* 0x000000ef18737211 */ /* 0x080fe200030f16ff */
[----:B------:R-:W-:Y:S01]  /*61e0*/  LDGSTS.E [R241+0x1100], desc[UR8][R132.64], P5 ;  /* 0x0110000084f17fae */ /* 0x000fe2000a921848 */
[----:B------:R-:W-:Y:S02]  /*61f0*/  LEA.HI.X.SX32 R77, R220, R239, 0x2, P4 ;  /* 0x000000efdc4d7211 */ /* 0x000fe400020f16ff */
[-C--:B------:R-:W-:Y:S01]  /*6200*/  LEA R72, P4, R214, R243.reuse, 0x2 ;  /* 0x000000f3d6487211 */ /* 0x080fe200078810ff */
[----:B------:R-:W-:Y:S01]  /*6210*/  LDGSTS.E [R241+0x1500], desc[UR8][R130.64], P5 ;  /* 0x0150000082f17fae */ /* 0x000fe2000a921848 */
[----:B------:R-:W-:-:S02]  /*6220*/  LEA R110, P6, R22, R243, 0x2 ;  /* 0x000000f3166e7211 */ /* 0x000fc400078c10ff */
        /* <DEDUP_REMOVED lines=30> */
[-C--:B------:R-:W-:Y:S02]  /*6410*/  LEA.HI.X.SX32 R99, R36, R239.reuse, 0x2, P6 ;  /* 0x000000ef24637211 */ /* 0x080fe400030f16ff */
[----:B------:R-:W-:Y:S02]  /*6420*/  LEA.HI.X.SX32 R45, R4, R239, 0x2, P4 ;  /* 0x000000ef042d7211 */ /* 0x000fe400020f16ff */
[----:B------:R-:W-:Y:S02]  /*6430*/  IADD3 R202, P4, R252, UR6, RZ ;  /* 0x00000006fcca7c10 */ /* 0x000fe4000ff9e0ff */
[----:B------:R-:W-:-:S02]  /*6440*/  LEA R94, P6, R30, R243, 0x2 ;  /* 0x000000f31e5e7211 */ /* 0x000fc400078c10ff */
[----:B------:R-:W-:Y:S02]  /*6450*/  LEA.HI.X.SX32 R203, R3, UR7, 0x2, P4 ;  /* 0x0000000703cb7c11 */ /* 0x000fe4000a0f16ff */
[-C--:B------:R-:W-:Y:S02]  /*6460*/  IADD3 R184, P3, R177, R202.reuse, RZ ;  /* 0x000000cab1b87210 */ /* 0x080fe40007f7e0ff */
[CC--:B------:R-:W-:Y:S02]  /*6470*/  LEA R186, P4, R168.reuse, R202.reuse, 0x3 ;  /* 0x000000caa8ba7211 */ /* 0x0c0fe400078818ff */
[-C--:B------:R-:W-:Y:S02]  /*6480*/  LEA.HI.X.SX32 R185, R168, R203.reuse, 0x2, P3 ;  /* 0x000000cba8b97211 */ /* 0x080fe400018f16ff */
[----:B------:R-:W-:Y:S01]  /*6490*/  LEA.HI.X.SX32 R187, R176, R203, 0x2, P4 ;  /* 0x000000cbb0bb7211 */ /* 0x000fe200020f16ff */
[----:B------:R-:W-:Y:S01]  /*64a0*/  IMAD R176, R168, 0x14, RZ ;  /* 0x00000014a8b07824 */ /* 0x000fe200078e02ff */
[----:B-1----:R-:W-:-:S02]  /*64b0*/  IADD3 R194, P3, R206, R202, RZ ;  /* 0x000000cacec27210 */ /* 0x002fc40007f7e0ff */
[-C--:B------:R-:W-:Y:S02]  /*64c0*/  LEA R182, P4, R168, R202.reuse, 0x4 ;  /* 0x000000caa8b67211 */ /* 0x080fe400078820ff */
[-C--:B------:R-:W-:Y:S02]  /*64d0*/  LEA.HI.X.SX32 R195, R171, R203.reuse, 0x2, P3 ;  /* 0x000000cbabc37211 */ /* 0x080fe400018f16ff */
[-C--:B------:R-:W-:Y:S01]  /*64e0*/  IADD3 R170, P3, R176, R202.reuse, RZ ;  /* 0x000000cab0aa7210 */ /* 0x080fe20007f7e0ff */
[C---:B------:R-:W-:Y:S01]  /*64f0*/  IMAD R176, R168.reuse, 0x1c, RZ ;  /* 0x0000001ca8b07824 */ /* 0x040fe200078e02ff */
[-C--:B------:R-:W-:Y:S01]  /*6500*/  LEA.HI.X.SX32 R183, R177, R203.reuse, 0x2, P4 ;  /* 0x000000cbb1b77211 */ /* 0x080fe200020f16ff */
[----:B------:R-:W-:Y:S01]  /*6510*/  IMAD R177, R168, 0x6, RZ ;  /* 0x00000006a8b17824 */ /* 0x000fe200078e02ff */
[----:B------:R-:W-:Y:S02]  /*6520*/  IADD3 R172, P4, R201, R202, RZ ;  /* 0x000000cac9ac7210 */ /* 0x000fe40007f9e0ff */
[----:B------:R-:W-:-:S02]  /*6530*/  LEA.HI.X.SX32 R171, R179, R203, 0x2, P3 ;  /* 0x000000cbb3ab7211 */ /* 0x000fc400018f16ff */
[-C--:B------:R-:W-:Y:S02]  /*6540*/  IADD3 R174, P3, R176, R202.reuse, RZ ;  /* 0x000000cab0ae7210 */ /* 0x080fe40007f7e0ff */
[-C--:B------:R-:W-:Y:S02]  /*6550*/  LEA.HI.X.SX32 R173, R177, R203.reuse, 0x2, P4 ;  /* 0x000000cbb1ad7211 */ /* 0x080fe400020f16ff */
[----:B------:R-:W-:Y:S02]  /*6560*/  SHF.R.U64 R201, R7, 0x1b, RZ ;  /* 0x0000001b07c97819 */ /* 0x000fe400000012ff */
[CC--:B------:R-:W-:Y:S02]  /*6570*/  LEA R176, P4, R168.reuse, R202.reuse, 0x5 ;  /* 0x000000caa8b07211 */ /* 0x0c0fe400078828ff */
[-C--:B------:R-:W-:Y:S02]  /*6580*/  LEA.HI.X.SX32 R175, R251, R203.reuse, 0x2, P3 ;  /* 0x000000cbfbaf7211 */ /* 0x080fe400018f16ff */
[----:B------:R-:W-:Y:S01]  /*6590*/  LOP3.LUT P3, RZ, R201, 0x1, RZ, 0xc0, !PT ;  /* 0x00000001c9ff7812 */ /* 0x000fe2000786c0ff */
[----:B------:R-:W-:Y:S01]  /*65a0*/  IMAD R201, R168, 0x28, RZ ;  /* 0x00000028a8c97824 */ /* 0x000fe200078e02ff */
[----:B------:R-:W-:Y:S01]  /*65b0*/  LEA.HI.X.SX32 R177, R250, R203, 0x2, P4 ;  /* 0x000000cbfab17211 */ /* 0x000fe200020f16ff */
[----:B------:R-:W-:Y:S01]  /*65c0*/  IMAD R250, R168, 0x30, RZ ;  /* 0x00000030a8fa7824 */ /* 0x000fe200078e02ff */
[----:B------:R-:W-:Y:S01]  /*65d0*/  IADD3 R178, P4, R204, R202, RZ ;  /* 0x000000caccb27210 */ /* 0x000fe20007f9e0ff */
[----:B------:R-:W-:Y:S01]  /*65e0*/  IMAD R204, R168, 0x34, RZ ;  /* 0x00000034a8cc7824 */ /* 0x000fe200078e02ff */
[----:B------:R-:W-:-:S02]  /*65f0*/  LEA.HI.X.SX32 R95, R30, R239, 0x2, P6 ;  /* 0x000000ef1e5f7211 */ /* 0x000fc400030f16ff */
[----:B------:R-:W-:Y:S02]  /*6600*/  LEA.HI.X.SX32 R179, R245, R203, 0x2, P4 ;  /* 0x000000cbf5b37211 */ /* 0x000fe400020f16ff */
[-C--:B------:R-:W-:Y:S01]  /*6610*/  IADD3 R180, P4, R201, R202.reuse, RZ ;  /* 0x000000cac9b47210 */ /* 0x080fe20007f9e0ff */
[----:B------:R-:W-:Y:S01]  /*6620*/  IMAD R201, R168, 0x2c, RZ ;  /* 0x0000002ca8c97824 */ /* 0x000fe200078e02ff */
[----:B------:R-:W-:Y:S02]  /*6630*/  LEA R90, P6, R20, R243, 0x2 ;  /* 0x000000f3145a7211 */ /* 0x000fe400078c10ff */
[----:B------:R-:W-:Y:S02]  /*6640*/  LEA.HI.X.SX32 R181, R244, R203, 0x2, P4 ;  /* 0x000000cbf4b57211 */ /* 0x000fe400020f16ff */
[----:B--2---:R-:W-:Y:S02]  /*6650*/  IADD3 R224, P4, R201, R202, RZ ;  /* 0x000000cac9e07210 */ /* 0x004fe40007f9e0ff */
[----:B------:R-:W-:-:S02]  /*6660*/  LEA.HI.X.SX32 R91, R20, R239, 0x2, P6 ;  /* 0x000000ef145b7211 */ /* 0x000fc400030f16ff */
[----:B------:R-:W-:Y:S01]  /*6670*/  LEA.HI.X.SX32 R225, R208, R203, 0x2, P4 ;  /* 0x000000cbd0e17211 */ /* 0x000fe200020f16ff */
[----:B------:R-:W-:Y:S01]  /*6680*/  IMAD R208, R168, 0x3c, RZ ;  /* 0x0000003ca8d07824 */ /* 0x000fe200078e02ff */
[-C--:B------:R-:W-:Y:S02]  /*6690*/  IADD3 R250, P4, R250, R202.reuse, RZ ;  /* 0x000000cafafa7210 */ /* 0x080fe40007f9e0ff */
[----:B------:R-:W-:Y:S02]  /*66a0*/  LEA R86, P6, R18, R243, 0x2 ;  /* 0x000000f312567211 */ /* 0x000fe400078c10ff */
[----:B------:R-:W-:Y:S01]  /*66b0*/  LEA.HI.X.SX32 R251, R206, R203, 0x2, P4 ;  /* 0x000000cbcefb7211 */ /* 0x000fe200020f16ff */
[----:B------:R-:W-:Y:S01]  /*66c0*/  IMAD R206, R168, 0x38, RZ ;  /* 0x00000038a8ce7824 */ /* 0x000fe200078e02ff */
[----:B------:R-:W-:Y:S02]  /*66d0*/  IADD3 R204, P4, R204, R202, RZ ;  /* 0x000000cacccc7210 */ /* 0x000fe40007f9e0ff */
[----:B------:R-:W-:-:S02]  /*66e0*/  LEA.HI.X.SX32 R87, R18, R239, 0x2, P6 ;  /* 0x000000ef12577211 */ /* 0x000fc400030f16ff */
[----:B------:R-:W-:Y:S02]  /*66f0*/  LEA.HI.X.SX32 R205, R207, R203, 0x2, P4 ;  /* 0x000000cbcfcd7211 */ /* 0x000fe400020f16ff */
[----:B------:R-:W-:Y:S02]  /*6700*/  LEA R82, P6, R16, R243, 0x2 ;  /* 0x000000f310527211 */ /* 0x000fe400078c10ff */
[----:B------:R-:W-:Y:S02]  /*6710*/  IADD3 R206, P4, R206, R202, RZ ;  /* 0x000000cacece7210 */ /* 0x000fe40007f9e0ff */
[----:B------:R-:W-:Y:S02]  /*6720*/  LEA.HI.X.SX32 R83, R16, R239, 0x2, P6 ;  /* 0x000000ef10537211 */ /* 0x000fe400030f16ff */
[----:B------:R-:W-:Y:S02]  /*6730*/  LEA.HI.X.SX32 R207, R209, R203, 0x2, P4 ;  /* 0x000000cbd1cf7211 */ /* 0x000fe400020f16ff */
[----:B------:R-:W-:-:S02]  /*6740*/  LEA R78, P6, R14, R243, 0x2 ;  /* 0x000000f30e4e7211 */ /* 0x000fc400078c10ff */
[----:B------:R-:W-:Y:S02]  /*6750*/  IADD3 R208, P4, R208, R202, RZ ;  /* 0x000000cad0d07210 */ /* 0x000fe40007f9e0ff */
[----:B------:R-:W-:Y:S02]  /*6760*/  LEA.HI.X.SX32 R79, R14, R239, 0x2, P6 ;  /* 0x000000ef0e4f7211 */ /* 0x000fe400030f16ff */
[----:B------:R-:W-:Y:S02]  /*6770*/  LEA.HI.X.SX32 R209, R211, R203, 0x2, P4 ;  /* 0x000000cbd3d17211 */ /* 0x000fe400020f16ff */
[C---:B------:R-:W-:Y:S02]  /*6780*/  LEA R74, P6, R217.reuse, R243, 0x2 ;  /* 0x000000f3d94a7211 */ /* 0x040fe400078c10ff */
[----:B------:R-:W-:Y:S02]  /*6790*/  LOP3.LUT R211, R210, 0x40, RZ, 0x3c, !PT ;  /* 0x00000040d2d37812 */ /* 0x000fe400078e3cff */
[----:B------:R-:W-:-:S02]  /*67a0*/  LEA.HI.X.SX32 R75, R217, R239, 0x2, P6 ;  /* 0x000000efd94b7211 */ /* 0x000fc400030f16ff */
[C---:B------:R-:W-:Y:S01]  /*67b0*/  LEA R70, P6, R200.reuse, R243, 0x2 ;  /* 0x000000f3c8467211 */ /* 0x040fe200078c10ff */
[----:B------:R-:W-:Y:S01]  /*67c0*/  VIADD R244, R211, UR4 ;  /* 0x00000004d3f47c36 */ /* 0x000fe20008000000 */
[----:B------:R-:W-:Y:S02]  /*67d0*/  SHF.R.U64 R201, R7, 0x17, RZ ;  /* 0x0000001707c97819 */ /* 0x000fe400000012ff */
[----:B------:R-:W-:Y:S02]  /*67e0*/  LEA.HI.X.SX32 R71, R200, R239, 0x2, P6 ;  /* 0x000000efc8477211 */ /* 0x000fe400030f16ff */
[----:B------:R-:W-:Y:S01]  /*67f0*/  LEA R66, P6, R35, R243, 0x2 ;  /* 0x000000f323427211 */ /* 0x000fe200078c10ff */
[----:B------:R-:W-:Y:S01]  /*6800*/  LDGSTS.E [R244+0x200], desc[UR8][R108.64], P5 ;  /* 0x002000006cf47fae */ /* 0x000fe2000a921848 */
[----:B------:R-:W-:Y:S02]  /*6810*/  LOP3.LUT P4, RZ, R201, 0x1, RZ, 0xc0, !PT ;  /* 0x00000001c9ff7812 */ /* 0x000fe4000788c0ff */
[----:B------:R-:W-:Y:S01]  /*6820*/  LEA.HI.X.SX32 R67, R35, R239, 0x2, P6 ;  /* 0x000000ef23437211 */ /* 0x000fe200030f16ff */
[----:B------:R-:W-:Y:S01]  /*6830*/  LDGSTS.E [R244+0x600], desc[UR8][R106.64], P5 ;  /* 0x006000006af47fae */ /* 0x000fe2000a921848 */
[----:B------:R-:W-:-:S02]  /*6840*/  LEA R62, P6, R13, R243, 0x2 ;  /* 0x000000f30d3e7211 */ /* 0x000fc400078c10ff */
[----:B------:R-:W-:Y:S01]  /*6850*/  LOP3.LUT R201, R210, 0x60, RZ, 0x3c, !PT ;  /* 0x00000060d2c97812 */ /* 0x000fe200078e3cff */
[----:B------:R-:W-:Y:S01]  /*6860*/  LDGSTS.E [R244+0xa00], desc[UR8][R104.64], P5 ;  /* 0x00a0000068f47fae */ /* 0x000fe2000a921848 */
[----:B------:R-:W-:Y:S02]  /*6870*/  LEA.HI.X.SX32 R63, R13, R239, 0x2, P6 ;  /* 0x000000ef0d3f7211 */ /* 0x000fe400030f16ff */
[----:B------:R-:W-:Y:S01]  /*6880*/  LEA R58, P6, R11, R243, 0x2 ;  /* 0x000000f30b3a7211 */ /* 0x000fe200078c10ff */
[----:B------:R-:W-:Y:S01]  /*6890*/  LDGSTS.E [R244+0xe00], desc[UR8][R102.64], P5 ;  /* 0x00e0000066f47fae */ /* 0x000fe2000a921848 */
[----:B------:R-:W-:Y:S01]  /*68a0*/  VIADD R245, R201, UR4 ;  /* 0x00000004c9f57c36 */ /* 0x000fe20008000000 */
[----:B------:R-:W-:Y:S02]  /*68b0*/  SHF.R.U64 R201, R7, 0x13, RZ ;  /* 0x0000001307c97819 */ /* 0x000fe400000012ff */
[----:B------:R-:W-:Y:S01]  /*68c0*/  LDGSTS.E [R244+0x1200], desc[UR8][R100.64], P5 ;  /* 0x0120000064f47fae */ /* 0x000fe2000a921848 */
[----:B------:R-:W-:-:S02]  /*68d0*/  LEA.HI.X.SX32 R59, R11, R239, 0x2, P6 ;  /* 0x000000ef0b3b7211 */ /* 0x000fc400030f16ff */
[----:B------:R-:W-:Y:S01]  /*68e0*/  LEA R54, P6, R9, R243, 0x2 ;  /* 0x000000f309367211 */ /* 0x000fe200078c10ff */
[----:B------:R-:W-:Y:S01]  /*68f0*/  LDGSTS.E [R244+0x1600], desc[UR8][R98.64], P5 ;  /* 0x0160000062f47fae */ /* 0x000fe2000a921848 */
[----:B------:R-:W-:Y:S02]  /*6900*/  SHF.R.U64 R197, R7, 0x1f, RZ ;  /* 0x0000001f07c57819 */ /* 0x000fe400000012ff */
[----:B------:R-:W-:Y:S01]  /*6910*/  LEA.HI.X.SX32 R55, R9, R239, 0x2, P6 ;  /* 0x000000ef09377211 */ /* 0x000fe200030f16ff */
[----:B------:R-:W-:Y:S01]  /*6920*/  LDGSTS.E [R244+0x1a00], desc[UR8][R96.64], P5 ;  /* 0x01a0000060f47fae */ /* 0x000fe2000a921848 */
[----:B------:R-:W-:-:S03]  /*6930*/  LEA R50, P6, R6, R243, 0x2 ;  /* 0x000000f306327211 */ /* 0x000fc600078c10ff */
[----:B------:R-:W-:Y:S01]  /*6940*/  LDGSTS.E [R244+0x1e00], desc[UR8][R94.64], P5 ;  /* 0x01e000005ef47fae */ /* 0x000fe2000a921848 */
[----:B------:R-:W-:Y:S02]  /*6950*/  LEA.HI.X.SX32 R51, R6, R239, 0x2, P6 ;  /* 0x000000ef06337211 */ /* 0x000fe400030f16ff */
[C---:B------:R-:W-:Y:S01]  /*6960*/  LEA R210, P6, R168.reuse, R202, 0x6 ;  /* 0x000000caa8d27211 */ /* 0x040fe200078c30ff */
[----:B------:R-:W-:Y:S04]  /*6970*/  LDGSTS.E [R244+0x2200], desc[UR8][R92.64], P5 ;  /* 0x022000005cf47fae */ /* 0x000fe8000a921848 */
        /* <DEDUP_REMOVED lines=22> */
[----:B------:R-:W-:Y:S01]  /*6ae0*/  LDGSTS.E [R245+0x3f00], desc[UR8][R44.64], P5 ;  /* 0x03f000002cf57fae */ /* 0x000fe2000a921848 */
[----:B------:R-:W-:Y:S01]  /*6af0*/  LOP3.LUT P5, RZ, R201, 0x1, RZ, 0xc0, !PT ;  /* 0x00000001c9ff7812 */ /* 0x000fe200078ac0ff */
[----:B------:R-:W-:-:S02]  /*6b00*/  IMAD.SHL.U32 R201, R168, 0x10, RZ ;  /* 0x00000010a8c97824 */ /* 0x000fc400078e00ff */
[----:B------:R-:W0:Y:S03]  /*6b10*/  LDGDEPBAR ;  /* 0x00000000000079af */ /* 0x000e260000000000 */
[----:B------:R-:W-:Y:S01]  /*6b20*/  LEA.HI.X.SX32 R211, R201, R203, 0x2, P6 ;  /* 0x000000cbc9d37211 */ /* 0x000fe200030f16ff */
[----:B------:R-:W-:Y:S01]  /*6b30*/  IMAD.SHL.U32 R201, R168, 0x20, RZ ;  /* 0x00000020a8c97824 */ /* 0x000fe200078e00ff */
[----:B------:R-:W-:Y:S02]  /*6b40*/  LOP3.LUT P6, RZ, R197, 0x1, RZ, 0xc0, !PT ;  /* 0x00000001c5ff7812 */ /* 0x000fe400078cc0ff */
[----:B------:R-:W5:Y:S01]  /*6b50*/  LDL.LU R197, [R1+0x2a0] ;  /* 0x0002a00001c57983 */ /* 0x000f620000300800 */
[----:B------:R-:W-:Y:S01]  /*6b60*/  IMAD.WIDE R202, R201, 0x4, R202 ;  /* 0x00000004c9ca7825 */ /* 0x000fe200078e02ca */
[----:B------:R-:W-:Y:S09]  /*6b70*/  BAR.SYNC.DEFER_BLOCKING 0x0 ;  /* 0x0000000000007b1d */ /* 0x000ff20000010000 */
[----:B------:R-:W-:Y:S01]  /*6b80*/  @!PT LDS RZ, [RZ] ;  /* 0x00000000fffff984 */ /* 0x000fe20000000800 */
[----:B------:R-:W-:Y:S01]  /*6b90*/  @!PT LDS RZ, [RZ] ;  /* 0x00000000fffff984 */ /* 0x000fe20000000800 */
[----:B------:R-:W-:Y:S01]  /*6ba0*/  @!PT LDS RZ, [RZ] ;  /* 0x00000000fffff984 */ /* 0x000fe20000000800 */
[----:B------:R1:W-:Y:S02]  /*6bb0*/  LDGSTS.E [R248+0xa000], desc[UR8][R202.64], P6 ;  /* 0x0a000000caf87fae */ /* 0x0003e4000b121848 */
[----:B-1----:R-:W-:-:S04]  /*6bc0*/  SHF.R.U64 R202, R7, 0xf, RZ ;  /* 0x0000000f07ca7819 */ /* 0x002fc800000012ff */
[----:B------:R-:W-:Y:S01]  /*6bd0*/  LOP3.LUT P6, RZ, R202, 0x1, RZ, 0xc0, !PT ;  /* 0x00000001caff7812 */ /* 0x000fe200078cc0ff */
[----:B------:R-:W-:Y:S02]  /*6be0*/  IMAD.WIDE R202, R201, 0x4, R182 ;  /* 0x00000004c9ca7825 */ /* 0x000fe400078e02b6 */
[----:B------:R-:W2:Y:S04]  /*6bf0*/  LDL.LU.64 R182, [R1+0x298] ;  /* 0x0002980001b67983 */ /* 0x000ea80000300a00 */
[----:B------:R1:W-:Y:S02]  /*6c00*/  LDGSTS.E [R248+0xa400], desc[UR8][R202.64], P3 ;  /* 0x0a400000caf87fae */ /* 0x0003e40009921848 */
[----:B-1----:R-:W-:-:S04]  /*6c10*/  SHF.R.U64 R202, R7, 0xb, RZ ;  /* 0x0000000b07ca7819 */ /* 0x002fc800000012ff */
[----:B------:R-:W-:Y:S01]  /*6c20*/  LOP3.LUT P3, RZ, R202, 0x1, RZ, 0xc0, !PT ;  /* 0x00000001caff7812 */ /* 0x000fe2000786c0ff */
[C---:B------:R-:W-:Y:S02]  /*6c30*/  IMAD.WIDE R202, R201.reuse, 0x4, R176 ;  /* 0x00000004c9ca7825 */ /* 0x040fe400078e02b0 */
[----:B------:R-:W3:Y:S02]  /*6c40*/  LDL.LU.64 R176, [R1+0x290] ;  /* 0x0002900001b07983 */ /* 0x000ee40000300a00 */
[C---:B------:R-:W-:Y:S02]  /*6c50*/  IMAD.WIDE R250, R201.reuse, 0x4, R250 ;  /* 0x00000004c9fa7825 */ /* 0x040fe400078e02fa */
[----:B------:R1:W-:Y:S02]  /*6c60*/  LDGSTS.E [R248+0xa800], desc[UR8][R202.64], P4 ;  /* 0x0a800000caf87fae */ /* 0x0003e4000a121848 */
[C---:B------:R-:W-:Y:S02]  /*6c70*/  IMAD.WIDE R210, R201.reuse, 0x4, R210 ;  /* 0x00000004c9d27825 */ /* 0x040fe400078e02d2 */
[----:B------:R-:W-:Y:S02]  /*6c80*/  LDGSTS.E [R248+0xac00], desc[UR8][R250.64], P5 ;  /* 0x0ac00000faf87fae */ /* 0x000fe4000a921848 */
[----:B------:R-:W-:-:S02]  /*6c90*/  IMAD.WIDE R188, R201, 0x4, R188 ;  /* 0x00000004c9bc7825 */ /* 0x000fc400078e02bc */
[----:B------:R-:W-:Y:S01]  /*6ca0*/  LDGSTS.E [R248+0xb000], desc[UR8][R210.64], P6 ;  /* 0x0b000000d2f87fae */ /* 0x000fe2000b121848 */
[----:B-1----:R-:W-:-:S04]  /*6cb0*/  SHF.R.U64 R202, R7, 0x7, RZ ;  /* 0x0000000707ca7819 */ /* 0x002fc800000012ff */
[----:B------:R-:W-:Y:S02]  /*6cc0*/  LOP3.LUT P4, RZ, R202, 0x1, RZ, 0xc0, !PT ;  /* 0x00000001caff7812 */ /* 0x000fe4000788c0ff */
[----:B------:R-:W-:-:S04]  /*6cd0*/  SHF.R.U64 R202, R7, 0x3, RZ ;  /* 0x0000000307ca7819 */ /* 0x000fc800000012ff */
[----:B------:R-:W-:Y:S02]  /*6ce0*/  LOP3.LUT P5, RZ, R202, 0x1, RZ, 0xc0, !PT ;  /* 0x00000001caff7812 */ /* 0x000fe400078ac0ff */
[----:B------:R-:W-:-:S04]  /*6cf0*/  SHF.R.U64 R202, R7, 0x1e, RZ ;  /* 0x0000001e07ca7819 */ /* 0x000fc800000012ff */
[----:B------:R-:W-:Y:S01]  /*6d00*/  LOP3.LUT P6, RZ, R202, 0x1, RZ, 0xc0, !PT ;  /* 0x00000001caff7812 */ /* 0x000fe200078cc0ff */
[----:B--2---:R-:W-:-:S04]  /*6d10*/  IMAD.WIDE R182, R201, 0x4, R182 ;  /* 0x00000004c9b67825 */ /* 0x004fc800078e02b6 */
[----:B---3--:R-:W-:-:S05]  /*6d20*/  IMAD.WIDE R176, R201, 0x4, R176 ;  /* 0x00000004c9b07825 */ /* 0x008fca00078e02b0 */
[----:B------:R1:W-:Y:S04]  /*6d30*/  LDGSTS.E [R248+0xb400], desc[UR8][R176.64], P3 ;  /* 0x0b400000b0f87fae */ /* 0x0003e80009921848 */
[----:B------:R-:W-:Y:S04]  /*6d40*/  LDGSTS.E [R248+0xb800], desc[UR8][R182.64], P4 ;  /* 0x0b800000b6f87fae */ /* 0x000fe8000a121848 */
[----:B------:R-:W-:Y:S01]  /*6d50*/  LDGSTS.E [R248+0xbc00], desc[UR8][R188.64], P5 ;  /* 0x0bc00000bcf87fae */ /* 0x000fe2000a921848 */
[----:B-1----:R-:W-:-:S04]  /*6d60*/  SHF.R.U64 R176, R7, 0x1a, RZ ;  /* 0x0000001a07b07819 */ /* 0x002fc800000012ff */
[----:B------:R-:W-:Y:S02]  /*6d70*/  LOP3.LUT P3, RZ, R176, 0x1, RZ, 0xc0, !PT ;  /* 0x00000001b0ff7812 */ /* 0x000fe4000786c0ff */
[----:B------:R-:W-:-:S04]  /*6d80*/  SHF.R.U64 R176, R7, 0x16, RZ ;  /* 0x0000001607b07819 */ /* 0x000fc800000012ff */
[----:B------:R-:W-:Y:S02]  /*6d90*/  LOP3.LUT P4, RZ, R176, 0x1, RZ, 0xc0, !PT ;  /* 0x00000001b0ff7812 */ /* 0x000fe4000788c0ff */
[----:B------:R-:W-:-:S04]  /*6da0*/  SHF.R.U64 R176, R7, 0x12, RZ ;  /* 0x0000001207b07819 */ /* 0x000fc800000012ff */
[----:B------:R-:W-:Y:S01]  /*6db0*/  LOP3.LUT P5, RZ, R176, 0x1, RZ, 0xc0, !PT ;  /* 0x00000001b0ff7812 */ /* 0x000fe200078ac0ff */
[----:B------:R-:W-:Y:S02]  /*6dc0*/  IMAD.WIDE R176, R201, 0x4, R184 ;  /* 0x00000004c9b07825 */ /* 0x000fe400078e02b8 */
[----:B------:R-:W2:Y:S04]  /*6dd0*/  LDL.LU.64 R184, [R1+0x288] ;  /* 0x0002880001b87983 */ /* 0x000ea80000300a00 */
[----:B------:R1:W-:Y:S02]  /*6de0*/  LDGSTS.E [R247+0xa100], desc[UR8][R176.64], P6 ;  /* 0x0a100000b0f77fae */ /* 0x0003e4000b121848 */
[----:B-1----:R-:W-:-:S04]  /*6df0*/  SHF.R.U64 R176, R7, 0xe, RZ ;  /* 0x0000000e07b07819 */ /* 0x002fc800000012ff */
[----:B------:R-:W-:Y:S01]  /*6e00*/  LOP3.LUT P6, RZ, R176, 0x1, RZ, 0xc0, !PT ;  /* 0x00000001b0ff7812 */ /* 0x000fe200078cc0ff */
[----:B------:R-:W-:Y:S02]  /*6e10*/  IMAD.WIDE R176, R201, 0x4, R170 ;  /* 0x00000004c9b07825 */ /* 0x000fe400078e02aa */
[----:B------:R-:W3:Y:S04]  /*6e20*/  LDL.LU.64 R170, [R1+0x280] ;  /* 0x0002800001aa7983 */ /* 0x000ee80000300a00 */
[----:B------:R1:W-:Y:S02]  /*6e30*/  LDGSTS.E [R247+0xa500], desc[UR8][R176.64], P3 ;  /* 0x0a500000b0f77fae */ /* 0x0003e40009921848 */
[----:B-1----:R-:W-:-:S04]  /*6e40*/  SHF.R.U64 R176, R7, 0xa, RZ ;  /* 0x0000000a07b07819 */ /* 0x002fc800000012ff */
[----:B------:R-:W-:Y:S01]  /*6e50*/  LOP3.LUT P3, RZ, R176, 0x1, RZ, 0xc0, !PT ;  /* 0x00000001b0ff7812 */ /* 0x000fe2000786c0ff */
[C---:B------:R-:W-:Y:S02]  /*6e60*/  IMAD.WIDE R176, R201.reuse, 0x4, R178 ;  /* 0x00000004c9b07825 */ /* 0x040fe400078e02b2 */
[----:B------:R-:W4:Y:S02]  /*6e70*/  LDL.LU.64 R178, [R1+0x278] ;  /* 0x0002780001b27983 */ /* 0x000f240000300a00 */
[C---:B------:R-:W-:Y:S02]  /*6e80*/  IMAD.WIDE R204, R201.reuse, 0x4, R204 ;  /* 0x00000004c9cc7825 */ /* 0x040fe400078e02cc */
[----:B------:R1:W-:Y:S02]  /*6e90*/  LDGSTS.E [R247+0xa900], desc[UR8][R176.64], P4 ;  /* 0x0a900000b0f77fae */ /* 0x0003e4000a121848 */
[----:B------:R-:W-:Y:S02]  /*6ea0*/  IMAD.WIDE R190, R201, 0x4, R190 ;  /* 0x00000004c9be7825 */ /* 0x000fe400078e02be */
[----:B------:R-:W-:Y:S01]  /*6eb0*/  LDGSTS.E [R247+0xad00], desc[UR8][R204.64], P5 ;  /* 0x0ad00000ccf77fae */ /* 0x000fe2000a921848 */
[----:B-1----:R-:W-:-:S04]  /*6ec0*/  SHF.R.U64 R176, R7, 0x6, RZ ;  /* 0x0000000607b07819 */ /* 0x002fc800000012ff */
[----:B------:R-:W-:Y:S02]  /*6ed0*/  LOP3.LUT P4, RZ, R176, 0x1, RZ, 0xc0, !PT ;  /* 0x00000001b0ff7812 */ /* 0x000fe4000788c0ff */
[----:B------:R-:W-:-:S04]  /*6ee0*/  SHF.R.U64 R176, R7, 0x2, RZ ;  /* 0x0000000207b07819 */ /* 0x000fc800000012ff */
[----:B------:R-:W-:Y:S02]  /*6ef0*/  LOP3.LUT P5, RZ, R176, 0x1, RZ, 0xc0, !PT ;  /* 0x00000001b0ff7812 */ /* 0x000fe400078ac0ff */
[----:B------:R-:W-:Y:S01]  /*6f00*/  SHF.R.U64 R176, R7, 0x1d, RZ ;  /* 0x0000001d07b07819 */ /* 0x000fe200000012ff */
[----:B--2---:R-:W-:-:S04]  /*6f10*/  IMAD.WIDE R184, R201, 0x4, R184 ;  /* 0x00000004c9b87825 */ /* 0x004fc800078e02b8 */
[----:B---3--:R-:W-:-:S05]  /*6f20*/  IMAD.WIDE R170, R201, 0x4, R170 ;  /* 0x00000004c9aa7825 */ /* 0x008fca00078e02aa */
[----:B------:R1:W-:Y:S01]  /*6f30*/  LDGSTS.E [R247+0xb100], desc[UR8][R170.64], P6 ;  /* 0x0b100000aaf77fae */ /* 0x0003e2000b121848 */
[----:B------:R-:W-:Y:S02]  /*6f40*/  LOP3.LUT P6, RZ, R176, 0x1, RZ, 0xc0, !PT ;  /* 0x00000001b0ff7812 */ /* 0x000fe400078cc0ff */
[----:B-1----:R-:W-:Y:S01]  /*6f50*/  SHF.R.U64 R170, R7, 0x19, RZ ;  /* 0x0000001907aa7819 */ /* 0x002fe200000012ff */
[----:B----4-:R-:W-:-:S05]  /*6f60*/  IMAD.WIDE R178, R201, 0x4, R178 ;  /* 0x00000004c9b27825 */ /* 0x010fca00078e02b2 */
[----:B------:R-:W-:Y:S01]  /*6f70*/  LDGSTS.E [R247+0xb500], desc[UR8][R178.64], P3 ;  /* 0x0b500000b2f77fae */ /* 0x000fe20009921848 */
[----:B------:R-:W-:Y:S02]  /*6f80*/  LOP3.LUT P3, RZ, R170, 0x1, RZ, 0xc0, !PT ;  /* 0x00000001aaff7812 */ /* 0x000fe4000786c0ff */
[C---:B------:R-:W-:Y:S01]  /*6f90*/  SHF.R.U64 R170, R7.reuse, 0x15, RZ ;  /* 0x0000001507aa7819 */ /* 0x040fe200000012ff */
[----:B------:R-:W-:Y:S03]  /*6fa0*/  LDGSTS.E [R247+0xb900], desc[UR8][R184.64], P4 ;  /* 0x0b900000b8f77fae */ /* 0x000fe6000a121848 */
[----:B------:R-:W-:Y:S01]  /*6fb0*/  LOP3.LUT P4, RZ, R170, 0x1, RZ, 0xc0, !PT ;  /* 0x00000001aaff7812 */ /* 0x000fe2000788c0ff */
[----:B------:R-:W-:Y:S01]  /*6fc0*/  LDGSTS.E [R247+0xbd00], desc[UR8][R190.64], P5 ;  /* 0x0bd00000bef77fae */ /* 0x000fe2000a921848 */
[----:B------:R-:W-:-:S04]  /*6fd0*/  SHF.R.U64 R170, R7, 0x11, RZ ;  /* 0x0000001107aa7819 */ /* 0x000fc800000012ff */
[----:B------:R-:W-:Y:S01]  /*6fe0*/  LOP3.LUT P5, RZ, R170, 0x1, RZ, 0xc0, !PT ;  /* 0x00000001aaff7812 */ /* 0x000fe200078ac0ff */
[----:B------:R-:W-:Y:S02]  /*6ff0*/  IMAD.WIDE R170, R201, 0x4, R186 ;  /* 0x00000004c9aa7825 */ /* 0x000fe400078e02ba */
[----:B------:R-:W2:Y:S01]  /*7000*/  LDL.LU.64 R186, [R1+0x270] ;  /* 0x0002700001ba7983 */ /* 0x000ea20000300a00 */
[----:B------:R-:W-:-:S03]  /*7010*/  SHF.R.U64 R176, R7, 0xd, RZ ;  /* 0x0000000d07b07819 */ /* 0x000fc600000012ff */
[----:B------:R1:W-:Y:S01]  /*7020*/  LDGSTS.E [R246+0xa200], desc[UR8][R170.64], P6 ;  /* 0x0a200000aaf67fae */ /* 0x0003e2000b121848 */
[----:B------:R-:W-:Y:S01]  /*7030*/  LOP3.LUT P6, RZ, R176, 0x1, RZ, 0xc0, !PT ;  /* 0x00000001b0ff7812 */ /* 0x000fe200078cc0ff */
[----:B-1----:R-:W-:Y:S02]  /*7040*/  IMAD.WIDE R170, R201, 0x4, R172 ;  /* 0x00000004c9aa7825 */ /* 0x002fe400078e02ac */
[----:B------:R-:W3:Y:S01]  /*7050*/  LDL.LU.64 R172, [R1+0x268] ;  /* 0x0002680001ac7983 */ /* 0x000ee20000300a00 */
[----:B------:R-:W-:-:S03]  /*7060*/  SHF.R.U64 R176, R7, 0x9, RZ ;  /* 0x0000000907b07819 */ /* 0x000fc600000012ff */
[----:B------:R1:W-:Y:S01]  /*7070*/  LDGSTS.E [R246+0xa600], desc[UR8][R170.64], P3 ;  /* 0x0a600000aaf67fae */ /* 0x0003e20009921848 */
[----:B------:R-:W-:Y:S01]  /*7080*/  IMAD.WIDE R206, R201, 0x4, R206 ;  /* 0x00000004c9ce7825 */ /* 0x000fe200078e02ce */
[----:B------:R-:W-:-:S03]  /*7090*/  LOP3.LUT P3, RZ, R176, 0x1, RZ, 0xc0, !PT ;  /* 0x00000001b0ff7812 */ /* 0x000fc6000786c0ff */
[----:B-1----:R-:W-:Y:S02]  /*70a0*/  IMAD.WIDE R170, R201, 0x4, R180 ;  /* 0x00000004c9aa7825 */ /* 0x002fe400078e02b4 */
[----:B------:R-:W4:Y:S01]  /*70b0*/  LDL.LU.64 R180, [R1+0x260] ;  /* 0x0002600001b47983 */ /* 0x000f220000300a00 */
[----:B------:R-:W-:Y:S01]  /*70c0*/  SHF.R.U64 R176, R7, 0x5, RZ ;  /* 0x0000000507b07819 */ /* 0x000fe200000012ff */
[----:B------:R-:W-:Y:S02]  /*70d0*/  IMAD.WIDE R192, R201, 0x4, R192 ;  /* 0x00000004c9c07825 */ /* 0x000fe400078e02c0 */
[----:B------:R1:W-:Y:S01]  /*70e0*/  LDGSTS.E [R246+0xaa00], desc[UR8][R170.64], P4 ;  /* 0x0aa00000aaf67fae */ /* 0x0003e2000a121848 */
[----:B------:R-:W-:-:S03]  /*70f0*/  LOP3.LUT P4, RZ, R176, 0x1, RZ, 0xc0, !PT ;  /* 0x00000001b0ff7812 */ /* 0x000fc6000788c0ff */
[----:B------:R-:W-:Y:S01]  /*7100*/  LDGSTS.E [R246+0xae00], desc[UR8][R206.64], P5 ;  /* 0x0ae00000cef67fae */ /* 0x000fe2000a921848 */
[----:B-1----:R-:W-:-:S04]  /*7110*/  SHF.R.U64 R170, R7, 0x1, RZ ;  /* 0x0000000107aa7819 */ /* 0x002fc800000012ff */
[----:B------:R-:W-:Y:S02]  /*7120*/  LOP3.LUT P5, RZ, R170, 0x1, RZ, 0xc0, !PT ;  /* 0x00000001aaff7812 */ /* 0x000fe400078ac0ff */
[----:B------:R-:W-:Y:S01]  /*7130*/  SHF.R.U64 R170, R7, 0x1c, RZ ;  /* 0x0000001c07aa7819 */ /* 0x000fe200000012ff */
[----:B--2---:R-:W-:-:S04]  /*7140*/  IMAD.WIDE R186, R201, 0x4, R186 ;  /* 0x00000004c9ba7825 */ /* 0x004fc800078e02ba */
[----:B---3--:R-:W-:-:S05]  /*7150*/  IMAD.WIDE R172, R201, 0x4, R172 ;  /* 0x00000004c9ac7825 */ /* 0x008fca00078e02ac */
[----:B------:R1:W-:Y:S01]  /*7160*/  LDGSTS.E [R246+0xb200], desc[UR8][R172.64], P6 ;  /* 0x0b200000acf67fae */ /* 0x0003e2000b121848 */
[----:B------:R-:W-:Y:S02]  /*7170*/  LOP3.LUT P6, RZ, R170, 0x1, RZ, 0xc0, !PT ;  /* 0x00000001aaff7812 */ /* 0x000fe400078cc0ff */
[----:B------:R-:W-:Y:S01]  /*7180*/  SHF.R.U64 R170, R7, 0x18, RZ ;  /* 0x0000001807aa7819 */ /* 0x000fe200000012ff */
        /* <DEDUP_REMOVED lines=11> */
[----:B-1----:R-:W-:-:S03]  /*7240*/  SHF.R.U64 R172, R7, 0xc, RZ ;  /* 0x0000000c07ac7819 */ /* 0x002fc600000012ff */
[----:B------:R1:W-:Y:S01]  /*7250*/  LDGSTS.E [R242+0xa300], desc[UR8][R170.64], P6 ;  /* 0x0a300000aaf27fae */ /* 0x0003e2000b121848 */
[----:B------:R-:W-:Y:S01]  /*7260*/  LOP3.LUT P6, RZ, R172, 0x1, RZ, 0xc0, !PT ;  /* 0x00000001acff7812 */ /* 0x000fe200078cc0ff */
[----:B-1----:R-:W-:Y:S02]  /*7270*/  IMAD.WIDE R170, R201, 0x4, R174 ;  /* 0x00000004c9aa7825 */ /* 0x002fe400078e02ae */
[----:B------:R-:W3:Y:S01]  /*7280*/  LDL.LU.64 R174, [R1+0x250] ;  /* 0x0002500001ae7983 */ /* 0x000ee20000300a00 */
[----:B------:R-:W-:-:S03]  /*7290*/  SHF.R.U64 R172, R7, 0x8, RZ ;  /* 0x0000000807ac7819 */ /* 0x000fc600000012ff */
[----:B------:R1:W-:Y:S01]  /*72a0*/  LDGSTS.E [R242+0xa700], desc[UR8][R170.64], P3 ;  /* 0x0a700000aaf27fae */ /* 0x0003e20009921848 */
[----:B------:R-:W-:Y:S02]  /*72b0*/  SHF.R.U64 R7, R7, 0x4, RZ ;  /* 0x0000000407077819 */ /* 0x000fe400000012ff */
[----:B------:R-:W-:Y:S01]  /*72c0*/  LOP3.LUT P3, RZ, R172, 0x1, RZ, 0xc0, !PT ;  /* 0x00000001acff7812 */ /* 0x000fe2000786c0ff */
[C---:B-1----:R-:W-:Y:S02]  /*72d0*/  IMAD.WIDE R170, R201.reuse, 0x4, R224 ;  /* 0x00000004c9aa7825 */ /* 0x042fe400078e02e0 */
[----:B------:R-:W5:Y:S02]  /*72e0*/  LDL.LU.64 R224, [R1+0x248] ;  /* 0x0002480001e07983 */ /* 0x000f640000300a00 */
[----:B------:R-:W-:Y:S02]  /*72f0*/  IMAD.WIDE R208, R201, 0x4, R208 ;  /* 0x00000004c9d07825 */ /* 0x000fe400078e02d0 */
[----:B------:R-:W-:Y:S01]  /*7300*/  LDGSTS.E [R242+0xab00], desc[UR8][R170.64], P4 ;  /* 0x0ab00000aaf27fae */ /* 0x000fe2000a121848 */
[----:B------:R-:W-:Y:S01]  /*7310*/  LOP3.LUT P4, RZ, R7, 0x1, RZ, 0xc0, !PT ;  /* 0x0000000107ff7812 */ /* 0x000fe2000788c0ff */
[----:B------:R-:W-:-:S02]  /*7320*/  IMAD.SHL.U32 R7, R169, 0x20, RZ ;  /* 0x00000020a9077824 */ /* 0x000fc400078e00ff */
[C---:B------:R-:W-:Y:S01]  /*7330*/  IMAD.WIDE R198, R201.reuse, 0x4, R198 ;  /* 0x00000004c9c67825 */ /* 0x040fe200078e02c6 */
[----:B------:R-:W-:Y:S03]  /*7340*/  LDGSTS.E [R242+0xaf00], desc[UR8][R208.64], P5 ;  /* 0x0af00000d0f27fae */ /* 0x000fe6000a921848 */
[----:B------:R-:W-:Y:S01]  /*7350*/  IMAD.WIDE R40, R201, 0x4, R40 ;  /* 0x00000004c9287825 */ /* 0x000fe200078e0228 */
[----:B------:R-:W1:Y:S03]  /*7360*/  S2R R203, SR_TID.X ;  /* 0x0000000000cb7919 */ /* 0x000e660000002100 */
[----:B------:R-:W-:-:S04]  /*7370*/  IMAD.WIDE R166, R7, 0x4, R166 ;  /* 0x0000000407a67825 */ /* 0x000fc800078e02a6 */
        /* <DEDUP_REMOVED lines=61> */
[----:B--2---:R-:W-:-:S04]  /*7750*/  IMAD.WIDE R194, R201, 0x4, R194 ;  /* 0x00000004c9c27825 */ /* 0x004fc800078e02c2 */
[----:B------:R-:W-:-:S04]  /*7760*/  IMAD.WIDE R44, R7, 0x4, R44 ;  /* 0x00000004072c7825 */ /* 0x000fc800078e022c */
[----:B---3--:R-:W-:-:S05]  /*7770*/  IMAD.WIDE R174, R201, 0x4, R174 ;  /* 0x00000004c9ae7825 */ /* 0x008fca00078e02ae */
[----:B------:R-:W-:Y:S04]  /*7780*/  LDGSTS.E [R242+0xb300], desc[UR8][R174.64], P6 ;  /* 0x0b300000aef27fae */ /* 0x000fe8000b121848 */
[----:B------:R-:W-:Y:S04]  /*7790*/  LDGSTS.E [R242+0xb700], desc[UR8][R194.64], P3 ;  /* 0x0b700000c2f27fae */ /* 0x000fe80009921848 */
[----:B------:R-:W-:Y:S04]  /*77a0*/  LDGSTS.E [R242+0xbb00], desc[UR8][R198.64], P4 ;  /* 0x0bb00000c6f27fae */ /* 0x000fe8000a121848 */
[----:B------:R2:W-:Y:S04]  /*77b0*/  LDGSTS.E [R242+0xbf00], desc[UR8][R40.64], !P2 ;  /* 0x0bf0000028f27fae */ /* 0x0005e8000d121848 */
[----:B------:R-:W0:Y:S04]  /*77c0*/  LDGDEPBAR ;  /* 0x00000000000079af */ /* 0x000e280000000000 */
[----:B------:R-:W-:Y:S04]  /*77d0*/  LDGSTS.E [R240+0x4000], desc[UR8][R166.64], P1 ;  /* 0x04000000a6f07fae */ /* 0x000fe80008921848 */
[----:B------:R-:W-:Y:S01]  /*77e0*/  LDGSTS.E [R240+0x4400], desc[UR8][R164.64], P1 ;  /* 0x04400000a4f07fae */ /* 0x000fe20008921848 */
[----:B--2---:R-:W-:-:S03]  /*77f0*/  LEA R40, P2, R222, R243, 0x2 ;  /* 0x000000f3de287211 */ /* 0x004fc600078410ff */
[----:B------:R-:W-:Y:S01]  /*7800*/  LDGSTS.E [R240+0x4800], desc[UR8][R48.64], P1 ;  /* 0x0480000030f07fae */ /* 0x000fe20008921848 */
[----:B------:R-:W-:-:S03]  /*7810*/  LEA.HI.X.SX32 R41, R222, R239, 0x2, P2 ;  /* 0x000000efde297211 */ /* 0x000fc600010f16ff */
[----:B------:R-:W-:Y:S01]  /*7820*/  LDGSTS.E [R240+0x4c00], desc[UR8][R162.64], P1 ;  /* 0x04c00000a2f07fae */ /* 0x000fe20008921848 */
[----:B------:R-:W-:-:S03]  /*7830*/  IMAD.WIDE R40, R7, 0x4, R40 ;  /* 0x0000000407287825 */ /* 0x000fc600078e0228 */
        /* <DEDUP_REMOVED lines=12> */
[----:B------:R1:W-:Y:S04]  /*7900*/  LDGSTS.E [R241+0x4100], desc[UR8][R40.64], P1 ;  /* 0x0410000028f17fae */ /* 0x0003e80008921848 */
[----:B------:R2:W-:Y:S04]  /*7910*/  LDGSTS.E [R241+0x4500], desc[UR8][R138.64], P1 ;  /* 0x045000008af17fae */ /* 0x0005e80008921848 */
[----:B------:R2:W-:Y:S04]  /*7920*/  LDGSTS.E [R241+0x4900], desc[UR8][R136.64], P1 ;  /* 0x0490000088f17fae */ /* 0x0005e80008921848 */
[----:B------:R2:W-:Y:S01]  /*7930*/  LDGSTS.E [R241+0x4d00], desc[UR8][R134.64], P1 ;  /* 0x04d0000086f17fae */ /* 0x0005e20008921848 */
[----:B-1----:R-:W-:-:S03]  /*7940*/  LOP3.LUT R41, R203, 0x20, RZ, 0xc0, !PT ;  /* 0x00000020cb297812 */ /* 0x002fc600078ec0ff */
[----:B------:R2:W-:Y:S04]  /*7950*/  LDGSTS.E [R241+0x5100], desc[UR8][R132.64], P1 ;  /* 0x0510000084f17fae */ /* 0x0005e80008921848 */
        /* <DEDUP_REMOVED lines=43> */
[----:B------:R-:W0:Y:S01]  /*7c10*/  LDGDEPBAR ;  /* 0x00000000000079af */ /* 0x000e220000000000 */
[----:B------:R-:W-:Y:S05]  /*7c20*/  @P0 BRA `(.L_x_0) ;  /* 0x00000004000c0947 */ /* 0x000fea0003800000 */
[----:B------:R-:W-:Y:S01]  /*7c30*/  IMAD.SHL.U32 R0, R41, 0x20, RZ ;  /* 0x0000002029007824 */ /* 0x000fe200078e00ff */
[----:B------:R-:W-:Y:S02]  /*7c40*/  CS2R R180, SRZ ;  /* 0x0000000000b47805 */ /* 0x000fe4000001ff00 */
[----:B------:R-:W-:Y:S02]  /*7c50*/  CS2R R182, SRZ ;  /* 0x0000000000b67805 */ /* 0x000fe4000001ff00 */
[----:B------:R-:W-:Y:S02]  /*7c60*/  CS2R R172, SRZ ;  /* 0x0000000000ac7805 */ /* 0x000fe4000001ff00 */
[----:B------:R-:W-:Y:S01]  /*7c70*/  CS2R R174, SRZ ;  /* 0x0000000000ae7805 */ /* 0x000fe2000001ff00 */
[----:B------:R1:W-:Y:S01]  /*7c80*/  STL [R1+0x238], R0 ;  /* 0x0002380001007387 */ /* 0x0003e20000100800 */
[----:B------:R-:W-:Y:S02]  /*7c90*/  CS2R R48, SRZ ;  /* 0x0000000000307805 */ /* 0x000fe4000001ff00 */
[----:B--2---:R-:W-:-:S02]  /*7ca0*/  CS2R R50, SRZ ;  /* 0x0000000000327805 */ /* 0x004fc4000001ff00 */
[----:B------:R-:W-:Y:S02]  /*7cb0*/  CS2R R52, SRZ ;  /* 0x0000000000347805 */ /* 0x000fe4000001ff00 */
[----:B------:R-:W-:Y:S02]  /*7cc0*/  CS2R R54, SRZ ;  /* 0x0000000000367805 */ /* 0x000fe4000001ff00 */
[----:B------:R-:W-:Y:S02]  /*7cd0*/  CS2R R56, SRZ ;  /* 0x0000000000387805 */ /* 0x000fe4000001ff00 */
[----:B------:R-:W-:Y:S02]  /*7ce0*/  CS2R R58, SRZ ;  /* 0x00000000003a7805 */ /* 0x000fe4000001ff00 */
[----:B------:R-:W-:Y:S02]  /*7cf0*/  CS2R R60, SRZ ;  /* 0x00000000003c7805 */ /* 0x000fe4000001ff00 */
[----:B------:R-:W-:-:S02]  /*7d00*/  CS2R R62, SRZ ;  /* 0x00000000003e7805 */ /* 0x000fc4000001ff00 */
        /* <DEDUP_REMOVED lines=51> */
[----:B------:R-:W-:Y:S01]  /*8040*/  CS2R R38, SRZ ;  /* 0x0000000000267805 */ /* 0x000fe2000001ff00 */
[----:B-1----:R-:W-:Y:S06]  /*8050*/  BRA `(.L_x_1) ;  /* 0x0000006800e07947 */ /* 0x002fec0003800000 */
.L_x_0:
[----:B--2---:R-:W2:Y:S01]  /*8060*/  LDL.LU R84, [R1+0x58] ;  /* 0x0000580001547983 */ /* 0x004ea20000300800 */
[----:B------:R-:W-:Y:S01]  /*8070*/  SHF.R.S32.HI R42, RZ, 0x1f, R3 ;  /* 0x0000001fff2a7819 */ /* 0x000fe20000011403 */
[----:B------:R-:W-:Y:S01]  /*8080*/  IMAD.SHL.U32 R115, R7, 0x8, RZ ;  /* 0x0000000807737824 */ /* 0x000fe200078e00ff */
[----:B------:R-:W-:Y:S01]  /*8090*/  SHF.R.S32.HI R202, RZ, 0x1f, R4 ;  /* 0x0000001fffca7819 */ /* 0x000fe20000011404 */
[----:B------:R-:W1:Y:S01]  /*80a0*/  S2R R198, SR_TID.X ;  /* 0x0000000000c67919 */ /* 0x000e620000002100 */
[----:B------:R-:W-:Y:S02]  /*80b0*/  SHF.L.U64.HI R42, R3, 0x2, R42 ;  /* 0x00000002032a7819 */ /* 0x000fe4000001022a */
[----:B------:R-:W-:Y:S02]  /*80c0*/  SHF.R.S32.HI R206, RZ, 0x1f, R22 ;  /* 0x0000001fffce7819 */ /* 0x000fe40000011416 */
[-C--:B------:R-:W-:Y:S02]  /*80d0*/  LEA R203, P0, R4, R115.reuse, 0x2 ;  /* 0x0000007304cb7211 */ /* 0x080fe400078010ff */
[----:B------:R-:W-:-:S02]  /*80e0*/  LEA R207, P2, R22, R115, 0x2 ;  /* 0x0000007316cf7211 */ /* 0x000fc400078410ff */
[----:B------:R-:W-:Y:S02]  /*80f0*/  SHF.R.S32.HI R204, RZ, 0x1f, R14 ;  /* 0x0000001fffcc7819 */ /* 0x000fe4000001140e */
[-C--:B------:R-:W-:Y:S02]  /*8100*/  LEA R205, P1, R14, R115.reuse, 0x2 ;  /* 0x000000730ecd7211 */ /* 0x080fe400078210ff */
[----:B------:R-:W-:Y:S02]  /*8110*/  SHF.R.S32.HI R208, RZ, 0x1f, R238 ;  /* 0x0000001fffd07819 */ /* 0x000fe400000114ee */
[----:B------:R-:W-:Y:S02]  /*8120*/  SHF.R.S32.HI R102, RZ, 0x1f, R23 ;  /* 0x0000001fff667819 */ /* 0x000fe40000011417 */
[----:B------:R-:W-:Y:S02]  /*8130*/  LEA R108, P3, R23, R115, 0x2 ;  /* 0x00000073176c7211 */ /* 0x000fe400078610ff */
[----:B------:R-:W-:-:S02]  /*8140*/  SHF.R.S32.HI R210, RZ, 0x1f, R5 ;  /* 0x0000001fffd27819 */ /* 0x000fc40000011405 */
[----:B------:R-:W-:Y:S02]  /*8150*/  SHF.R.S32.HI R95, RZ, 0x1f, R16 ;  /* 0x0000001fff5f7819 */ /* 0x000fe40000011410 */
[----:B------:R-:W-:Y:S02]  /*8160*/  SHF.R.S32.HI R94, RZ, 0x1f, R24 ;  /* 0x0000001fff5e7819 */ /* 0x000fe40000011418 */
[----:B------:R-:W-:Y:S02]  /*8170*/  SHF.R.S32.HI R98, RZ, 0x1f, R6 ;  /* 0x0000001fff627819 */ /* 0x000fe40000011406 */
[----:B------:R-:W-:Y:S02]  /*8180*/  SHF.R.S32.HI R93, RZ, 0x1f, R236 ;  /* 0x0000001fff5d7819 */ /* 0x000fe400000114ec */
[----:B------:R-:W-:Y:S02]  /*8190*/  SHF.R.S32.HI R90, RZ, 0x1f, R25 ;  /* 0x0000001fff5a7819 */ /* 0x000fe40000011419 */
        /* <DEDUP_REMOVED lines=22> */
[----:B------:R-:W-:Y:S02]  /*8300*/  IADD3 R203, P5, R203, UR10, RZ ;  /* 0x0000000acbcb7c10 */ /* 0x000fe4000ffbe0ff */
[----:B------:R-:W-:Y:S02]  /*8310*/  SHF.L.U64.HI R43, R168, 0x2, R43 ;  /* 0x00000002a82b7819 */ /* 0x000fe4000001022b */
[----:B------:R-:W-:-:S03]  /*8320*/  IADD3 R205, P4, R205, UR10, RZ ;  /* 0x0000000acdcd7c10 */ /* 0x000fc6000ff9e0ff */
[----:B------:R3:W-:Y:S01]  /*8330*/  STL [R1+0x1b4], R43 ;  /* 0x0001b42b01007387 */ /* 0x0007e20000100800 */
[----:B--2---:R-:W-:-:S04]  /*8340*/  SHF.R.S32.HI R40, RZ, 0x1f, R84 ;  /* 0x0000001fff287819 */ /* 0x004fc80000011454 */
[----:B------:R-:W-:Y:S02]  /*8350*/  SHF.L.U64.HI R3, R84, 0x2, R40 ;  /* 0x0000000254037819 */ /* 0x000fe40000010228 */
[----:B------:R-:W-:Y:S02]  /*8360*/  SHF.R.S32.HI R40, RZ, 0x1f, R7 ;  /* 0x0000001fff287819 */ /* 0x000fe40000011407 */
[----:B------:R-:W-:Y:S02]  /*8370*/  SHF.R.S32.HI R84, RZ, 0x1f, R249 ;  /* 0x0000001fff547819 */ /* 0x000fe400000114f9 */
[----:B------:R-:W-:Y:S02]  /*8380*/  SHF.L.U64.HI R113, R7, 0x3, R40 ;  /* 0x0000000307717819 */ /* 0x000fe40000010228 */
[----:B------:R-:W-:Y:S02]  /*8390*/  LEA.HI R84, R84, R249, RZ, 0x5 ;  /* 0x000000f954547211 */ /* 0x000fe400078f28ff */
[----:B------:R-:W-:-:S02]  /*83a0*/  LEA.HI.X R202, R4, R113, R202, 0x2, P0 ;  /* 0x0000007104ca7211 */ /* 0x000fc400000f14ca */
[----:B------:R-:W-:Y:S02]  /*83b0*/  LEA.HI.X R206, R22, R113, R206, 0x2, P2 ;  /* 0x0000007116ce7211 */ /* 0x000fe400010f14ce */
[----:B------:R-:W-:Y:S02]  /*83c0*/  SHF.R.S32.HI R4, RZ, 0x1f, R15 ;  /* 0x0000001fff047819 */ /* 0x000fe4000001140f */
[-C--:B------:R-:W-:Y:S02]  /*83d0*/  LEA R209, P0, R238, R115.reuse, 0x2 ;  /* 0x00000073eed17211 */ /* 0x080fe400078010ff */
[----:B------:R-:W-:Y:S02]  /*83e0*/  LEA R110, P2, R15, R115, 0x2 ;  /* 0x000000730f6e7211 */ /* 0x000fe400078410ff */
[----:B------:R-:W-:Y:S02]  /*83f0*/  LEA.HI.X R204, R14, R113, R204, 0x2, P1 ;  /* 0x000000710ecc7211 */ /* 0x000fe400008f14cc */
[----:B------:R-:W-:-:S02]  /*8400*/  LEA R211, P1, R5, R115, 0x2 ;  /* 0x0000007305d37211 */ /* 0x000fc400078210ff */
[-C--:B------:R-:W-:Y:S02]  /*8410*/  LEA.HI.X R208, R238, R113.reuse, R208, 0x2, P0 ;  /* 0x00000071eed07211 */ /* 0x080fe400000f14d0 */
[-C--:B------:R-:W-:Y:S02]  /*8420*/  LEA.HI.X R103, R15, R113.reuse, R4, 0x2, P2 ;  /* 0x000000710f677211 */ /* 0x080fe400010f1404 */
[----:B------:R-:W-:Y:S02]  /*8430*/  LEA.HI.X R102, R23, R113, R102, 0x2, P3 ;  /* 0x0000007117667211 */ /* 0x000fe400018f1466 */
[----:B------:R-:W-:Y:S02]  /*8440*/  SHF.R.S32.HI R4, RZ, 0x1f, R237 ;  /* 0x0000001fff047819 */ /* 0x000fe400000114ed */
[-C--:B------:R-:W-:Y:S02]  /*8450*/  LEA R111, P0, R237, R115.reuse, 0x2 ;  /* 0x00000073ed6f7211 */ /* 0x080fe400078010ff */
[----:B------:R-:W-:-:S02]  /*8460*/  LEA R106, P2, R16, R115, 0x2 ;  /* 0x00000073106a7211 */ /* 0x000fc400078410ff */
[----:B------:R-:W-:Y:S02]  /*8470*/  LEA R104, P3, R24, R115, 0x2 ;  /* 0x0000007318687211 */ /* 0x000fe400078610ff */
[----:B------:R-:W-:Y:S02]  /*8480*/  LEA.HI.X R210, R5, R113, R210, 0x2, P1 ;  /* 0x0000007105d27211 */ /* 0x000fe400008f14d2 */
[----:B------:R-:W-:Y:S02]  /*8490*/  LEA R109, P1, R6, R115, 0x2 ;  /* 0x00000073066d7211 */ /* 0x000fe400078210ff */
[-C--:B------:R-:W-:Y:S02]  /*84a0*/  LEA.HI.X R99, R237, R113.reuse, R4, 0x2, P0 ;  /* 0x00000071ed637211 */ /* 0x080fe400000f1404 */
[-C--:B------:R-:W-:Y:S02]  /*84b0*/  LEA.HI.X R95, R16, R113.reuse, R95, 0x2, P2 ;  /* 0x00000071105f7211 */ /* 0x080fe400010f145f */
[----:B------:R-:W-:-:S02]  /*84c0*/  LEA.HI.X R94, R24, R113, R94, 0x2, P3 ;  /* 0x00000071185e7211 */ /* 0x000fc400018f145e */
[----:B------:R-:W-:Y:S02]  /*84d0*/  SHF.R.S32.HI R4, RZ, 0x1f, R17 ;  /* 0x0000001fff047819 */ /* 0x000fe40000011411 */
[-C--:B------:R-:W-:Y:S02]  /*84e0*/  LEA R107, P0, R236, R115.reuse, 0x2 ;  /* 0x00000073ec6b7211 */ /* 0x080fe400078010ff */
        /* <DEDUP_REMOVED lines=8> */
[----:B------:R-:W-:Y:S02]  /*8570*/  SHF.R.S32.HI R238, RZ, 0x1f, R26 ;  /* 0x0000001fffee7819 */ /* 0x000fe4000001141a */
[----:B------:R-:W-:-:S02]  /*8580*/  LEA R101, P0, R235, R115, 0x2 ;  /* 0x00000073eb657211 */ /* 0x000fc400078010ff */
[----:B------:R-:W-:Y:S02]  /*8590*/  LEA R239, P3, R26, R115, 0x2 ;  /* 0x000000731aef7211 */ /* 0x000fe400078610ff */
[----:B------:R-:W-:Y:S02]  /*85a0*/  LEA.HI.X R92, R8, R113, R92, 0x2, P1 ;  /* 0x00000071085c7211 */ /* 0x000fe400008f145c */
[----:B------:R-:W-:Y:S02]  /*85b0*/  SHF.R.S32.HI R236, RZ, 0x1f, R18 ;  /* 0x0000001fffec7819 */ /* 0x000fe40000011412 */
[-C--:B------:R-:W-:Y:S02]  /*85c0*/  LEA R237, P2, R18, R115.reuse, 0x2 ;  /* 0x0000007312ed7211 */ /* 0x080fe400078410ff */
[----:B------:R-:W-:Y:S02]  /*85d0*/  LEA R97, P1, R9, R115, 0x2 ;  /* 0x0000007309617211 */ /* 0x000fe400078210ff */
[----:B------:R-:W-:-:S02]  /*85e0*/  LEA.HI.X R89, R235, R113, R4, 0x2, P0 ;  /* 0x00000071eb597211 */ /* 0x000fc400000f1404 */
[-C--:B------:R-:W-:Y:S02]  /*85f0*/  LEA.HI.X R238, R26, R113.reuse, R238, 0x2, P3 ;  /* 0x000000711aee7211 */ /* 0x080fe400018f14ee */
[----:B------:R-:W-:Y:S02]  /*8600*/  LEA.HI.X R236, R18, R113, R236, 0x2, P2 ;  /* 0x0000007112ec7211 */ /* 0x000fe400010f14ec */
[-C--:B------:R-:W-:Y:S02]  /*8610*/  LEA R241, P0, R234, R115.reuse, 0x2 ;  /* 0x00000073eaf17211 */ /* 0x080fe400078010ff */
[----:B------:R-:W-:Y:S02]  /*8620*/  LEA R247, P3, R27, R115, 0x2 ;  /* 0x000000731bf77211 */ /* 0x000fe400078610ff */
[----:B------:R-:W-:Y:S02]  /*8630*/  LEA.HI.X R88, R9, R113, R88, 0x2, P1 ;  /* 0x0000007109587211 */ /* 0x000fe400008f1458 */
[----:B------:R-:W-:-:S02]  /*8640*/  LEA R245, P2, R19, R115, 0x2 ;  /* 0x0000007313f57211 */ /* 0x000fc400078410ff */
[----:B------:R-:W-:Y:S02]  /*8650*/  LEA R243, P1, R10, R115, 0x2 ;  /* 0x000000730af37211 */ /* 0x000fe400078210ff */
[-C--:B------:R-:W-:Y:S02]  /*8660*/  LEA.HI.X R240, R234, R113.reuse, R240, 0x2, P0 ;  /* 0x00000071eaf07211 */ /* 0x080fe400000f14f0 */
[-C--:B------:R-:W-:Y:S02]  /*8670*/  LEA.HI.X R246, R27, R113.reuse, R246, 0x2, P3 ;  /* 0x000000711bf67211 */ /* 0x080fe400018f14f6 */
[----:B------:R-:W-:Y:S02]  /*8680*/  LEA.HI.X R244, R19, R113, R244, 0x2, P2 ;  /* 0x0000007113f47211 */ /* 0x000fe400010f14f4 */
[-C--:B------:R-:W-:Y:S02]  /*8690*/  LEA R249, P0, R233, R115.reuse, 0x2 ;  /* 0x00000073e9f97211 */ /* 0x080fe400078010ff */
[----:B------:R-:W-:-:S02]  /*86a0*/  LEA R83, P3, R28, R115, 0x2 ;  /* 0x000000731c537211 */ /* 0x000fc400078610ff */
[----:B------:R-:W-:Y:S02]  /*86b0*/  LEA.HI.X R242, R10, R113, R242, 0x2, P1 ;  /* 0x000000710af27211 */ /* 0x000fe400008f14f2 */
[-C--:B------:R-:W-:Y:S02]  /*86c0*/  LEA R86, P2, R20, R115.reuse, 0x2 ;  /* 0x0000007314567211 */ /* 0x080fe400078410ff */
[----:B------:R-:W-:Y:S02]  /*86d0*/  LEA R251, P1, R11, R115, 0x2 ;  /* 0x000000730bfb7211 */ /* 0x000fe400078210ff */
[-C--:B------:R-:W-:Y:S02]  /*86e0*/  LEA.HI.X R248, R233, R113.reuse, R248, 0x2, P0 ;  /* 0x00000071e9f87211 */ /* 0x080fe400000f14f8 */
[-C--:B------:R-:W-:Y:S02]  /*86f0*/  LEA.HI.X R77, R28, R113.reuse, R77, 0x2, P3 ;  /* 0x000000711c4d7211 */ /* 0x080fe400018f144d */
[----:B------:R-:W-:-:S02]  /*8700*/  LEA.HI.X R78, R20, R113, R78, 0x2, P2 ;  /* 0x00000071144e7211 */ /* 0x000fc400010f144e */
[----:B------:R-:W-:Y:S02]  /*8710*/  SHF.R.S32.HI R4, RZ, 0x1f, R29 ;  /* 0x0000001fff047819 */ /* 0x000fe4000001141d */
[-C--:B------:R-:W-:Y:S02]  /*8720*/  LEA R87, P0, R232, R115.reuse, 0x2 ;  /* 0x00000073e8577211 */ /* 0x080fe400078010ff */
[----:B------:R-:W-:Y:S02]  /*8730*/  LEA R79, P3, R29, R115, 0x2 ;  /* 0x000000731d4f7211 */ /* 0x000fe400078610ff */
[----:B------:R-:W-:Y:S02]  /*8740*/  LEA.HI.X R250, R11, R113, R250, 0x2, P1 ;  /* 0x000000710bfa7211 */ /* 0x000fe400008f14fa */
[-C--:B------:R-:W-:Y:S02]  /*8750*/  LEA R81, P2, R21, R115.reuse, 0x2 ;  /* 0x0000007315517211 */ /* 0x080fe400078410ff */
[----:B------:R-:W-:-:S02]  /*8760*/  LEA R85, P1, R12, R115, 0x2 ;  /* 0x000000730c557211 */ /* 0x000fc400078210ff */
[-C--:B------:R-:W-:Y:S02]  /*8770*/  LEA.HI.X R74, R232, R113.reuse, R74, 0x2, P0 ;  /* 0x00000071e84a7211 */ /* 0x080fe400000f144a */
[-C--:B------:R-:W-:Y:S02]  /*8780*/  LEA.HI.X R69, R29, R113.reuse, R4, 0x2, P3 ;  /* 0x000000711d457211 */ /* 0x080fe400018f1404 */
[----:B------:R-:W-:Y:S02]  /*8790*/  LEA.HI.X R70, R21, R113, R70, 0x2, P2 ;  /* 0x0000007115467211 */ /* 0x000fe400010f1446 */
[----:B------:R-:W-:Y:S02]  /*87a0*/  SHF.R.S32.HI R4, RZ, 0x1f, R31 ;  /* 0x0000001fff047819 */ /* 0x000fe4000001141f */
[-C--:B------:R-:W-:Y:S02]  /*87b0*/  LEA R82, P0, R231, R115.reuse, 0x2 ;  /* 0x00000073e7527211 */ /* 0x080fe400078010ff */
[----:B------:R-:W-:-:S02]  /*87c0*/  LEA R71, P3, R31, R115, 0x2 ;  /* 0x000000731f477211 */ /* 0x000fc400078610ff */
[----:B------:R-:W-:Y:S02]  /*87d0*/  LEA.HI.X R73, R12, R113, R73, 0x2, P1 ;  /* 0x000000710c497211 */ /* 0x000fe400008f1449 */
[-C--:B------:R-:W-:Y:S02]  /*87e0*/  LEA R75, P2, R30, R115.reuse, 0x2 ;  /* 0x000000731e4b7211 */ /* 0x080fe400078410ff */
[----:B------:R-:W-:Y:S02]  /*87f0*/  SHF.R.S32.HI R6, RZ, 0x1f, R13 ;  /* 0x0000001fff067819 */ /* 0x000fe4000001140d */
[----:B------:R-:W-:Y:S02]  /*8800*/  LEA R80, P1, R13, R115, 0x2 ;  /* 0x000000730d507211 */ /* 0x000fe400078210ff */
[-C--:B------:R-:W-:Y:S02]  /*8810*/  LEA.HI.X R66, R231, R113.reuse, R66, 0x2, P0 ;  /* 0x00000071e7427211 */ /* 0x080fe400000f1442 */
[----:B------:R-:W-:-:S02]  /*8820*/  LEA.HI.X R61, R31, R113, R4, 0x2, P3 ;  /* 0x000000711f3d7211 */ /* 0x000fc400018f1404 */
[----:B------:R-:W-:Y:S02]  /*8830*/  LEA.HI.X R62, R30, R113, R62, 0x2, P2 ;  /* 0x000000711e3e7211 */ /* 0x000fe400010f143e */
        /* <DEDUP_REMOVED lines=18> */
[----:B------:R-:W-:Y:S02]  /*8960*/  SHF.R.S32.HI R37, RZ, 0x1f, R228 ;  /* 0x0000001fff257819 */ /* 0x000fe400000114e4 */
[----:B------:R-:W-:Y:S02]  /*8970*/  LEA R60, P0, R228, R115, 0x2 ;  /* 0x00000073e43c7211 */ /* 0x000fe400078010ff */
[----:B------:R-:W-:Y:S02]  /*8980*/  LEA.HI.X R49, R35, R113, R6, 0x2, P1 ;  /* 0x0000007123317211 */ /* 0x000fe400008f1406 */
[----:B------:R-:W-:Y:S02]  /*8990*/  SHF.R.S32.HI R4, RZ, 0x1f, R39 ;  /* 0x0000001fff047819 */ /* 0x000fe40000011427 */
[----:B------:R-:W-:-:S02]  /*89a0*/  SHF.R.S32.HI R34, RZ, 0x1f, R196 ;  /* 0x0000001fff227819 */ /* 0x000fc400000114c4 */
[CC--:B------:R-:W-:Y:S02]  /*89b0*/  LEA R51, P2, R39.reuse, R115.reuse, 0x2 ;  /* 0x0000007327337211 */ /* 0x0c0fe400078410ff */
        /* <DEDUP_REMOVED lines=10> */
[----:B------:R-:W-:-:S02]  /*8a60*/  LEA R35, P3, R213, R115, 0x2 ;  /* 0x00000073d5237211 */ /* 0x000fc400078610ff */
[----:B------:R-:W-:Y:S02]  /*8a70*/  SHF.R.S32.HI R5, RZ, 0x1f, R200 ;  /* 0x0000001fff057819 */ /* 0x000fe400000114c8 */
[----:B------:R-:W-:Y:S02]  /*8a80*/  SHF.R.S32.HI R28, RZ, 0x1f, R212 ;  /* 0x0000001fff1c7819 */ /* 0x000fe400000114d4 */
[-C--:B------:R-:W-:Y:S02]  /*8a90*/  LEA R48, P1, R200, R115.reuse, 0x2 ;  /* 0x00000073c8307211 */ /* 0x080fe400078210ff */
[----:B---3--:R-:W-:Y:S02]  /*8aa0*/  LEA R43, P2, R212, R115, 0x2 ;  /* 0x00000073d42b7211 */ /* 0x008fe400078410ff */
[-C--:B------:R-:W-:Y:S02]  /*8ab0*/  LEA.HI.X R31, R227, R113.reuse, R6, 0x2, P0 ;  /* 0x00000071e31f7211 */ /* 0x080fe400000f1406 */
[----:B------:R-:W-:-:S02]  /*8ac0*/  LEA.HI.X R27, R213, R113, R4, 0x2, P3 ;  /* 0x00000071d51b7211 */ /* 0x000fc400018f1404 */
[----:B------:R-:W-:Y:S02]  /*8ad0*/  SHF.R.S32.HI R24, RZ, 0x1f, R226 ;  /* 0x0000001fff187819 */ /* 0x000fe400000114e2 */
[----:B------:R-:W-:Y:S02]  /*8ae0*/  LEA R44, P0, R226, R115, 0x2 ;  /* 0x00000073e22c7211 */ /* 0x000fe400078010ff */
[-C--:B------:R-:W-:Y:S02]  /*8af0*/  LEA.HI.X R200, R200, R113.reuse, R5, 0x2, P1 ;  /* 0x00000071c8c87211 */ /* 0x080fe400008f1405 */
[----:B------:R-:W-:Y:S02]  /*8b00*/  LEA.HI.X R28, R212, R113, R28, 0x2, P2 ;  /* 0x00000071d41c7211 */ /* 0x000fe400010f141c */
[----:B------:R-:W-:Y:S02]  /*8b10*/  SHF.R.S32.HI R19, RZ, 0x1f, R216 ;  /* 0x0000001fff137819 */ /* 0x000fe400000114d8 */
[----:B------:R-:W-:-:S02]  /*8b20*/  LEA R29, P3, R216, R115, 0x2 ;  /* 0x00000073d81d7211 */ /* 0x000fc400078610ff */
[----:B------:R-:W-:Y:S02]  /*8b30*/  SHF.R.S32.HI R23, RZ, 0x1f, R214 ;  /* 0x0000001fff177819 */ /* 0x000fe400000114d6 */
[----:B------:R-:W-:Y:S02]  /*8b40*/  SHF.R.S32.HI R20, RZ, 0x1f, R215 ;  /* 0x0000001fff147819 */ /* 0x000fe400000114d7 */
[-C--:B------:R-:W-:Y:S02]  /*8b50*/  LEA R36, P1, R214, R115.reuse, 0x2 ;  /* 0x00000073d6247211 */ /* 0x080fe400078210ff */
[----:B------:R-:W-:Y:S02]  /*8b60*/  LEA R32, P2, R215, R115, 0x2 ;  /* 0x00000073d7207211 */ /* 0x000fe400078410ff */
[-C--:B------:R-:W-:Y:S02]  /*8b70*/  LEA.HI.X R24, R226, R113.reuse, R24, 0x2, P0 ;  /* 0x00000071e2187211 */ /* 0x080fe400000f1418 */
[----:B------:R-:W-:-:S02]  /*8b80*/  LEA.HI.X R19, R216, R113, R19, 0x2, P3 ;  /* 0x00000071d8137211 */ /* 0x000fc400018f1413 */
[----:B-----5:R-:W-:Y:S02]  /*8b90*/  SHF.R.S32.HI R16, RZ, 0x1f, R225 ;  /* 0x0000001fff107819 */ /* 0x020fe400000114e1 */
        /* <DEDUP_REMOVED lines=18> */
[----:B------:R-:W-:Y:S02]  /*8cc0*/  LEA R17, P2, R221, R115, 0x2 ;  /* 0x00000073dd117211 */ /* 0x000fe400078410ff */
[-C--:B------:R-:W-:Y:S02]  /*8cd0*/  LEA.HI.X R5, R224, R113.reuse, R5, 0x2, P0 ;  /* 0x00000071e0057211 */ /* 0x080fe400000f1405 */
[----:B------:R-:W-:Y:S02]  /*8ce0*/  IADD3.X R202, R202, UR11, RZ, P5, !PT ;  /* 0x0000000bcaca7c10 */ /* 0x000fe4000affe4ff */
[----:B------:R-:W-:Y:S02]  /*8cf0*/  LEA.HI.X R10, R222, R113, R10, 0x2, P3 ;  /* 0x00000071de0a7211 */ /* 0x000fe400018f140a */
[----:B------:R-:W-:-:S02]  /*8d00*/  SHF.R.S32.HI R8, RZ, 0x1f, R223 ;  /* 0x0000001fff087819 */ /* 0x000fc400000114df */
[----:B------:R-:W-:Y:S02]  /*8d10*/  LEA R18, P0, R223, R115, 0x2 ;  /* 0x00000073df127211 */ /* 0x000fe400078010ff */
[----:B------:R-:W-:Y:S02]  /*8d20*/  IADD3 R213, P5, R110, UR10, RZ ;  /* 0x0000000a6ed57c10 */ /* 0x000fe4000ffbe0ff */
[----:B------:R-:W-:Y:S02]  /*8d30*/  IADD3.X R204, R204, UR11, RZ, P4, !PT ;  /* 0x0000000bcccc7c10 */ /* 0x000fe4000a7fe4ff */
[----:B------:R-:W-:Y:S02]  /*8d40*/  LEA.HI.X R9, R221, R113, R4, 0x2, P2 ;  /* 0x00000071dd097211 */ /* 0x000fe400010f1404 */
[----:B------:R-:W-:Y:S02]  /*8d50*/  IADD3 R207, P3, R207, UR10, RZ ;  /* 0x0000000acfcf7c10 */ /* 0x000fe4000ff7e0ff */
[----:B------:R-:W-:-:S02]  /*8d60*/  IADD3 R215, P4, R108, UR10, RZ ;  /* 0x0000000a6cd77c10 */ /* 0x000fc4000ff9e0ff */
[----:B------:R-:W-:Y:S02]  /*8d70*/  IADD3 R209, P2, R209, UR10, RZ ;  /* 0x0000000ad1d17c10 */ /* 0x000fe4000ff5e0ff */
[----:B------:R-:W-:Y:S02]  /*8d80*/  IADD3 R211, P6, R211, UR10, RZ ;  /* 0x0000000ad3d37c10 */ /* 0x000fe4000ffde0ff */
[----:B------:R-:W-:Y:S02]  /*8d90*/  LEA.HI.X R11, R223, R113, R8, 0x2, P0 ;  /* 0x00000071df0b7211 */ /* 0x000fe400000f1408 */
[----:B------:R-:W-:Y:S02]  /*8da0*/  IADD3.X R212, R103, UR11, RZ, P5, !PT ;  /* 0x0000000b67d47c10 */ /* 0x000fe4000affe4ff */
[----:B------:R-:W-:Y:S02]  /*8db0*/  IADD3.X R206, R206, UR11, RZ, P3, !PT ;  /* 0x0000000bcece7c10 */ /* 0x000fe40009ffe4ff */
[----:B------:R-:W-:-:S02]  /*8dc0*/  IADD3 R223, P5, R104, UR10, RZ ;  /* 0x0000000a68df7c10 */ /* 0x000fc4000ffbe0ff */
[----:B------:R-:W-:Y:S02]  /*8dd0*/  IADD3.X R214, R102, UR11, RZ, P4, !PT ;  /* 0x0000000b66d67c10 */ /* 0x000fe4000a7fe4ff */
[----:B------:R-:W-:Y:S02]  /*8de0*/  IADD3 R217, P3, R111, UR10, RZ ;  /* 0x0000000a6fd97c10 */ /* 0x000fe4000ff7e0ff */
[----:B------:R-:W-:Y:S02]  /*8df0*/  IADD3.X R208, R208, UR11, RZ, P2, !PT ;  /* 0x0000000bd0d07c10 */ /* 0x000fe400097fe4ff */
[----:B------:R-:W-:Y:S02]  /*8e00*/  IADD3 R225, P4, R107, UR10, RZ ;  /* 0x0000000a6be17c10 */ /* 0x000fe4000ff9e0ff */
[----:B------:R-:W-:Y:S02]  /*8e10*/  SHF.R.S32.HI R6, RZ, 0x1f, R220 ;  /* 0x0000001fff067819 */ /* 0x000fe400000114dc */
[----:B------:R-:W-:-:S02]  /*8e20*/  LEA R22, P1, R220, R115, 0x2 ;  /* 0x00000073dc167211 */ /* 0x000fc400078210ff */
[----:B------:R-:W-:Y:S02]  /*8e30*/  IADD3 R219, P2, R109, UR10, RZ ;  /* 0x0000000a6ddb7c10 */ /* 0x000fe4000ff5e0ff */
[----:B------:R-:W-:Y:S02]  /*8e40*/  IADD3.X R210, R210, UR11, RZ, P6, !PT ;  /* 0x0000000bd2d27c10 */ /* 0x000fe4000b7fe4ff */
[----:B------:R-:W-:Y:S02]  /*8e50*/  IADD3 R221, P6, R106, UR10, RZ ;  /* 0x0000000a6add7c10 */ /* 0x000fe4000ffde0ff */
[----:B------:R-:W-:Y:S02]  /*8e60*/  IADD3.X R222, R94, UR11, RZ, P5, !PT ;  /* 0x0000000b5ede7c10 */ /* 0x000fe4000affe4ff */
[----:B------:R-:W-:Y:S02]  /*8e70*/  IADD3.X R216, R99, UR11, RZ, P3, !PT ;  /* 0x0000000b63d87c10 */ /* 0x000fe40009ffe4ff */
[----:B------:R-:W-:-:S02]  /*8e80*/  IADD3 R233, P5, R101, UR10, RZ ;  /* 0x0000000a65e97c10 */ /* 0x000fc4000ffbe0ff */
[----:B------:R-:W-:Y:S02]  /*8e90*/  IADD3.X R224, R93, UR11, RZ, P4, !PT ;  /* 0x0000000b5de07c10 */ /* 0x000fe4000a7fe4ff */
[----:B------:R-:W-:Y:S02]  /*8ea0*/  LEA.HI.X R6, R220, R113, R6, 0x2, P1 ;  /* 0x00000071dc067211 */ /* 0x000fe400008f1406 */
[----:B------:R-:W-:Y:S02]  /*8eb0*/  IADD3 R227, P3, R105, UR10, RZ ;  /* 0x0000000a69e37c10 */ /* 0x000fe4000ff7e0ff */
[----:B------:R-:W-:Y:S02]  /*8ec0*/  IADD3.X R218, R98, UR11, RZ, P2, !PT ;  /* 0x0000000b62da7c10 */ /* 0x000fe400097fe4ff */
[----:B------:R-:W-:Y:S02]  /*8ed0*/  IADD3 R235, P4, R97, UR10, RZ ;  /* 0x0000000a61eb7c10 */ /* 0x000fe4000ff9e0ff */
[----:B------:R-:W-:-:S02]  /*8ee0*/  IADD3 R229, P2, R100, UR10, RZ ;  /* 0x0000000a64e57c10 */ /* 0x000fc4000ff5e0ff */
[----:B------:R-:W-:Y:S02]  /*8ef0*/  IADD3.X R220, R95, UR11, RZ, P6, !PT ;  /* 0x0000000b5fdc7c10 */ /* 0x000fe4000b7fe4ff */
[----:B------:R-:W-:Y:S02]  /*8f00*/  IADD3 R231, P6, R96, UR10, RZ ;  /* 0x0000000a60e77c10 */ /* 0x000fe4000ffde0ff */
[----:B------:R-:W-:Y:S02]  /*8f10*/  IADD3.X R232, R89, UR11, RZ, P5, !PT ;  /* 0x0000000b59e87c10 */ /* 0x000fe4000affe4ff */
[----:B------:R-:W-:Y:S02]  /*8f20*/  IADD3.X R226, R92, UR11, RZ, P3, !PT ;  /* 0x0000000b5ce27c10 */ /* 0x000fe40009ffe4ff */
[----:B------:R-:W-:Y:S02]  /*8f30*/  IADD3 R243, P5, R243, UR10, RZ ;  /* 0x0000000af3f37c10 */ /* 0x000fe4000ffbe0ff */
[----:B------:R-:W-:-:S02]  /*8f40*/  IADD3.X R234, R88, UR11, RZ, P4, !PT ;  /* 0x0000000b58ea7c10 */ /* 0x000fc4000a7fe4ff */
[----:B------:R-:W-:Y:S02]  /*8f50*/  IADD3 R237, P3, R237, UR10, RZ ;  /* 0x0000000aeded7c10 */ /* 0x000fe4000ff7e0ff */
[----:B------:R-:W-:Y:S02]  /*8f60*/  IADD3.X R228, R91, UR11, RZ, P2, !PT ;  /* 0x0000000b5be47c10 */ /* 0x000fe400097fe4ff */
[----:B------:R-:W-:Y:S02]  /*8f70*/  IADD3 R245, P4, R245, UR10, RZ ;  /* 0x0000000af5f57c10 */ /* 0x000fe4000ff9e0ff */
[----:B------:R-:W-:Y:S02]  /*8f80*/  IADD3 R239, P2, R239, UR10, RZ ;  /* 0x0000000aefef7c10 */ /* 0x000fe4000ff5e0ff */
[----:B------:R-:W-:Y:S02]  /*8f90*/  IADD3.X R230, R90, UR11, RZ, P6, !PT ;  /* 0x0000000b5ae67c10 */ /* 0x000fe4000b7fe4ff */
[----:B------:R-:W-:-:S02]  /*8fa0*/  IADD3 R241, P6, R241, UR10, RZ ;  /* 0x0000000af1f17c10 */ /* 0x000fc4000ffde0ff */
[----:B------:R-:W-:Y:S02]  /*8fb0*/  IADD3.X R242, R242, UR11, RZ, P5, !PT ;  /* 0x0000000bf2f27c10 */ /* 0x000fe4000affe4ff */
[----:B------:R-:W-:Y:S02]  /*8fc0*/  IADD3.X R236, R236, UR11, RZ, P3, !PT ;  /* 0x0000000becec7c10 */ /* 0x000fe40009ffe4ff */
[----:B------:R-:W-:Y:S02]  /*8fd0*/  IADD3 R86, P5, R86, UR10, RZ ;  /* 0x0000000a56567c10 */ /* 0x000fe4000ffbe0ff */
[----:B------:R-:W-:Y:S02]  /*8fe0*/  IADD3.X R244, R244, UR11, RZ, P4, !PT ;  /* 0x0000000bf4f47c10 */ /* 0x000fe4000a7fe4ff */
[----:B-1----:R-:W-:Y:S01]  /*8ff0*/  LOP3.LUT R4, R198, 0x7, RZ, 0xc0, !PT ;  /* 0x00000007c6047812 */ /* 0x002fe200078ec0ff */
[----:B------:R1:W-:Y:S01]  /*9000*/  STL [R1], R86 ;  /* 0x0000005601007387 */ /* 0x0003e20000100800 */
[----:B------:R-:W-:-:S02]  /*9010*/  IADD3 R247, P3, R247, UR10, RZ ;  /* 0x0000000af7f77c10 */ /* 0x000fc4000ff7e0ff */
[----:B------:R-:W-:Y:S01]  /*9020*/  IADD3.X R238, R238, UR11, RZ, P2, !PT ;  /* 0x0000000beeee7c10 */ /* 0x000fe200097fe4ff */
[----:B------:R-:W-:Y:S01]  /*9030*/  IMAD R117, R4, 0x90, RZ ;  /* 0x0000009004757824 */ /* 0x000fe200078e02ff */
[----:B------:R-:W-:Y:S02]  /*9040*/  IADD3 R83, P4, R83, UR10, RZ ;  /* 0x0000000a53537c10 */ /* 0x000fe4000ff9e0ff */
[----:B------:R-:W-:Y:S02]  /*9050*/  IADD3 R249, P2, R249, UR10, RZ ;  /* 0x0000000af9f97c10 */ /* 0x000fe4000ff5e0ff */
[----:B------:R-:W-:Y:S01]  /*9060*/  IADD3.X R240, R240, UR11, RZ, P6, !PT ;  /* 0x0000000bf0f07c10 */ /* 0x000fe2000b7fe4ff */
[----:B------:R2:W-:Y:S01]  /*9070*/  STL [R1+0x8], R83 ;  /* 0x0000085301007387 */ /* 0x0005e20000100800 */
[----:B------:R-:W-:Y:S02]  /*9080*/  IADD3 R251, P6, R251, UR10, RZ ;  /* 0x0000000afbfb7c10 */ /* 0x000fe4000ffde0ff */
[----:B------:R-:W-:-:S02]  /*9090*/  IADD3.X R246, R246, UR11, RZ, P3, !PT ;  /* 0x0000000bf6f67c10 */ /* 0x000fc40009ffe4ff */
[----:B-1----:R-:W-:Y:S02]  /*90a0*/  IADD3 R86, P3, R87, UR10, RZ ;  /* 0x0000000a57567c10 */ /* 0x002fe4000ff7e0ff */
[----:B------:R-:W-:Y:S02]  /*90b0*/  IADD3.X R248, R248, UR11, RZ, P2, !PT ;  /* 0x0000000bf8f87c10 */ /* 0x000fe400097fe4ff */
[----:B------:R-:W-:Y:S01]  /*90c0*/  LEA R4, P1, R201, R252, 0x3 ;  /* 0x000000fcc9047211 */ /* 0x000fe200078218ff */
[----:B------:R-:W-:Y:S01]  /*90d0*/  STL [R1+0x10], R86 ;  /* 0x0000105601007387 */ /* 0x000fe20000100800 */
[----:B--2---:R-:W-:Y:S02]  /*90e0*/  IADD3 R83, P2, R85, UR10, RZ ;  /* 0x0000000a55537c10 */ /* 0x004fe4000ff5e0ff */
[----:B------:R-:W-:Y:S02]  /*90f0*/  IADD3.X R250, R250, UR11, RZ, P6, !PT ;  /* 0x0000000bfafa7c10 */ /* 0x000fe4000b7fe4ff */
[----:B------:R-:W-:Y:S01]  /*9100*/  IADD3 R81, P6, R81, UR10, RZ ;  /* 0x0000000a51517c10 */ /* 0x000fe2000ffde0ff */
[----:B------:R-:W-:Y:S01]  /*9110*/  STL [R1+0x18], R83 ;  /* 0x0000185301007387 */ /* 0x000fe20000100800 */
[----:B------:R-:W-:-:S02]  /*9120*/  IADD3.X R252, R78, UR11, RZ, P5, !PT ;  /* 0x0000000b4efc7c10 */ /* 0x000fc4000affe4ff */
[----:B------:R-:W-:Y:S01]  /*9130*/  IADD3 R79, P5, R79, UR10, RZ ;  /* 0x0000000a4f4f7c10 */ /* 0x000fe2000ffbe0ff */
[----:B------:R-:W-:Y:S01]  /*9140*/  STL [R1+0x20], R81 ;  /* 0x0000205101007387 */ /* 0x000fe20000100800 */
[----:B------:R-:W-:Y:S02]  /*9150*/  IADD3.X R78, R77, UR11, RZ, P4, !PT ;  /* 0x0000000b4d4e7c10 */ /* 0x000fe4000a7fe4ff */
[----:B------:R-:W-:Y:S01]  /*9160*/  IADD3 R77, P4, R82, UR10, RZ ;  /* 0x0000000a524d7c10 */ /* 0x000fe2000ff9e0ff */
[----:B------:R-:W-:Y:S01]  /*9170*/  STL [R1+0x28], R79 ;  /* 0x0000284f01007387 */ /* 0x000fe20000100800 */
[----:B------:R-:W-:Y:S02]  /*9180*/  IADD3.X R74, R74, UR11, RZ, P3, !PT ;  /* 0x0000000b4a4a7c10 */ /* 0x000fe40009ffe4ff */
[----:B------:R-:W-:Y:S01]  /*9190*/  IADD3.X R66, R66, UR11, RZ, P4, !PT ;  /* 0x0000000b42427c10 */ /* 0x000fe2000a7fe4ff */
[----:B------:R1:W-:Y:S01]  /*91a0*/  STL [R1+0x4], R78 ;  /* 0x0000044e01007387 */ /* 0x0003e20000100800 */
[----:B------:R-:W-:Y:S01]  /*91b0*/  SHF.R.S32.HI R8, RZ, 0x1f, R201 ;  /* 0x0000001fff087819 */ /* 0x000fe200000114c9 */
[----:B------:R-:W-:Y:S01]  /*91c0*/  IMAD.SHL.U32 R101, R41, 0x20, RZ ;  /* 0x0000002029657824 */ /* 0x000fe200078e00ff */
[----:B------:R-:W-:Y:S01]  /*91d0*/  LOP3.LUT R196, R198, 0x3, RZ, 0xc0, !PT ;  /* 0x00000003c6c47812 */ /* 0x000fe200078ec0ff */
[----:B------:R2:W-:Y:S01]  /*91e0*/  STL [R1+0x30], R77 ;  /* 0x0000304d01007387 */ /* 0x0005e20000100800 */
[----:B------:R-:W-:-:S02]  /*91f0*/  LEA.HI.X R42, R201, R42, R8, 0x3, P1 ;  /* 0x0000002ac92a7211 */ /* 0x000fc400008f1c08 */
[----:B------:R-:W-:Y:S01]  /*9200*/  LOP3.LUT R115, R198, 0x1c, RZ, 0xc0, !PT ;  /* 0x0000001cc6737812 */ /* 0x000fe200078ec0ff */
[----:B------:R3:W-:Y:S01]  /*9210*/  STL [R1+0xc], R74 ;  /* 0x00000c4a01007387 */ /* 0x0007e20000100800 */
[----:B------:R-:W-:Y:S01]  /*9220*/  IADD3 R4, P0, R4, UR6, RZ ;  /* 0x0000000604047c10 */ /* 0x000fe2000ff1e0ff */
[----:B------:R-:W-:Y:S01]  /*9230*/  IMAD.SHL.U32 R198, R198, 0x2, RZ ;  /* 0x00000002c6c67824 */ /* 0x000fe200078e00ff */
[----:B-1----:R-:W-:Y:S01]  /*9240*/  IADD3 R78, P3, R80, UR10, RZ ;  /* 0x0000000a504e7c10 */ /* 0x002fe2000ff7e0ff */
[----:B------:R-:W-:Y:S01]  /*9250*/  IMAD R196, R196, 0x120, R115 ;  /* 0x00000120c4c47824 */ /* 0x000fe200078e0273 */
[----:B--2---:R-:W-:Y:S02]  /*9260*/  IADD3.X R77, R73, UR11, RZ, P2, !PT ;  /* 0x0000000b494d7c10 */ /* 0x004fe400097fe4ff */
[----:B------:R-:W-:Y:S01]  /*9270*/  IADD3.X R73, R70, UR11, RZ, P6, !PT ;  /* 0x0000000b46497c10 */ /* 0x000fe2000b7fe4ff */
[----:B------:R-:W-:Y:S01]  /*9280*/  STL [R1+0x38], R78 ;  /* 0x0000384e01007387 */ /* 0x000fe20000100800 */
[----:B---3--:R-:W-:-:S02]  /*9290*/  IADD3 R74, P2, R75, UR10, RZ ;  /* 0x0000000a4b4a7c10 */ /* 0x008fc4000ff5e0ff */
[----:B------:R-:W-:Y:S01]  /*92a0*/  IADD3 R71, P6, R71, UR10, RZ ;  /* 0x0000000a47477c10 */ /* 0x000fe2000ffde0ff */
[----:B------:R-:W-:Y:S01]  /*92b0*/  STL [R1+0x14], R77 ;  /* 0x0000144d01007387 */ /* 0x000fe20000100800 */
[----:B------:R-:W-:Y:S02]  /*92c0*/  IADD3.X R70, R69, UR11, RZ, P5, !PT ;  /* 0x0000000b45467c10 */ /* 0x000fe4000affe4ff */
[----:B------:R-:W-:Y:S01]  /*92d0*/  IADD3 R69, P5, R76, UR10, RZ ;  /* 0x0000000a4c457c10 */ /* 0x000fe2000ffbe0ff */
[----:B------:R-:W-:Y:S01]  /*92e0*/  STL [R1+0x40], R74 ;  /* 0x0000404a01007387 */ /* 0x000fe20000100800 */
[----:B------:R-:W-:Y:S02]  /*92f0*/  SHF.L.U64.HI R102, R201, 0x2, R8 ;  /* 0x00000002c9667819 */ /* 0x000fe40000010208 */
[----:B------:R-:W-:Y:S01]  /*9300*/  IADD3.X R58, R58, UR11, RZ, P5, !PT ;  /* 0x0000000b3a3a7c10 */ /* 0x000fe2000affe4ff */
[----:B------:R-:W-:Y:S01]  /*9310*/  STL [R1+0x1c], R73 ;  /* 0x00001c4901007387 */ /* 0x000fe20000100800 */
[----:B------:R-:W-:-:S03]  /*9320*/  LOP3.LUT R198, R117, 0x30, R198, 0x78, !PT ;  /* 0x0000003075c67812 */ /* 0x000fc600078e78c6 */
[----:B------:R-:W-:Y:S04]  /*9330*/  STL [R1+0x48], R71 ;  /* 0x0000484701007387 */ /* 0x000fe80000100800 */
[----:B------:R1:W-:Y:S04]  /*9340*/  STL [R1+0x24], R70 ;  /* 0x0000244601007387 */ /* 0x0003e80000100800 */
[----:B------:R2:W-:Y:S04]  /*9350*/  STL [R1+0x50], R69 ;  /* 0x0000504501007387 */ /* 0x0005e80000100800 */
[----:B------:R3:W-:Y:S01]  /*9360*/  STL [R1+0x2c], R66 ;  /* 0x00002c4201007387 */ /* 0x0007e20000100800 */
[----:B-1----:R-:W-:-:S02]  /*9370*/  IADD3 R70, P4, R72, UR10, RZ ;  /* 0x0000000a48467c10 */ /* 0x002fc4000ff9e0ff */
[----:B--2---:R-:W-:-:S03]  /*9380*/  IADD3.X R69, R65, UR11, RZ, P3, !PT ;  /* 0x0000000b41457c10 */ /* 0x004fc60009ffe4ff */
[----:B------:R-:W-:Y:S01]  /*9390*/  STL [R1+0x58], R70 ;  /* 0x0000584601007387 */ /* 0x000fe20000100800 */
[----:B------:R-:W-:Y:S02]  /*93a0*/  IADD3.X R65, R62, UR11, RZ, P2, !PT ;  /* 0x0000000b3e417c10 */ /* 0x000fe400097fe4ff */
[----:B---3--:R-:W-:Y:S01]  /*93b0*/  IADD3 R66, P3, R67, UR10, RZ ;  /* 0x0000000a43427c10 */ /* 0x008fe2000ff7e0ff */
[----:B------:R-:W-:Y:S01]  /*93c0*/  STL [R1+0x34], R69 ;  /* 0x0000344501007387 */ /* 0x000fe20000100800 */
[----:B------:R-:W-:Y:S02]  /*93d0*/  IADD3 R63, P2, R63, UR10, RZ ;  /* 0x0000000a3f3f7c10 */ /* 0x000fe4000ff5e0ff */
[----:B------:R-:W-:Y:S01]  /*93e0*/  IADD3.X R62, R61, UR11, RZ, P6, !PT ;  /* 0x0000000b3d3e7c10 */ /* 0x000fe2000b7fe4ff */
[----:B------:R-:W-:Y:S01]  /*93f0*/  STL [R1+0x60], R66 ;  /* 0x0000604201007387 */ /* 0x000fe20000100800 */
[----:B------:R-:W-:-:S03]  /*9400*/  IADD3 R61, P6, R68, UR10, RZ ;  /* 0x0000000a443d7c10 */ /* 0x000fc6000ffde0ff */
[----:B------:R-:W-:Y:S01]  /*9410*/  STL [R1+0x3c], R65 ;  /* 0x00003c4101007387 */ /* 0x000fe20000100800 */
[----:B------:R-:W-:-:S03]  /*9420*/  IADD3.X R50, R50, UR11, RZ, P6, !PT ;  /* 0x0000000b32327c10 */ /* 0x000fc6000b7fe4ff */
        /* <DEDUP_REMOVED lines=30> */
[----:B------:R-:W-:Y:S04]  /*9610*/  STL [R1+0x7c], R49 ;  /* 0x00007c3101007387 */ /* 0x000fe80000100800 */
        /* <DEDUP_REMOVED lines=10> */
[----:B------:R-:W-:-:S03]  /*96c0*/  IADD3 R35, P5, R35, UR10, RZ ;  /* 0x0000000a23237c10 */ /* 0x000fc6000ffbe0ff */
[----:B------:R1:W-:Y:S04]  /*96d0*/  STL [R1+0xc0], R37 ;  /* 0x0000c02501007387 */ /* 0x0003e80000100800 */
[----:B------:R-:W-:Y:S04]  /*96e0*/  STL [R1+0x9c], R38 ;  /* 0x00009c2601007387 */ /* 0x000fe80000100800 */
[----:B------:R2:W-:Y:S01]  /*96f0*/  STL [R1+0xc8], R35 ;  /* 0x0000c82301007387 */ /* 0x0005e20000100800 */
[----:B-1----:R-:W-:Y:S02]  /*9700*/  IADD3.X R37, R34, UR11, RZ, P4, !PT ;  /* 0x0000000b22257c10 */ /* 0x002fe4000a7fe4ff */
[----:B------:R-:W-:-:S03]  /*9710*/  IADD3 R34, P4, R44, UR10, RZ ;  /* 0x0000000a2c227c10 */ /* 0x000fc6000ff9e0ff */
[----:B------:R-:W-:Y:S01]  /*9720*/  STL [R1+0xa4], R37 ;  /* 0x0000a42501007387 */ /* 0x000fe20000100800 */
[----:B------:R-:W-:Y:S02]  /*9730*/  IADD3.X R24, R24, UR11, RZ, P4, !PT ;  /* 0x0000000b18187c10 */ /* 0x000fe4000a7fe4ff */
[----:B--2---:R-:W-:Y:S01]  /*9740*/  IADD3.X R35, R31, UR11, RZ, P3, !PT ;  /* 0x0000000b1f237c10 */ /* 0x004fe20009ffe4ff */
[----:B------:R1:W-:Y:S01]  /*9750*/  STL [R1+0xd0], R34 ;  /* 0x0000d02201007387 */ /* 0x0003e20000100800 */
[----:B------:R-:W-:-:S03]  /*9760*/  IADD3 R31, P3, R36, UR10, RZ ;  /* 0x0000000a241f7c10 */ /* 0x000fc6000ff7e0ff */
[----:B------:R-:W-:Y:S04]  /*9770*/  STL [R1+0xac], R35 ;  /* 0x0000ac2301007387 */ /* 0x000fe80000100800 */
[----:B------:R2:W-:Y:S01]  /*9780*/  STL [R1+0xd8], R31 ;  /* 0x0000d81f01007387 */ /* 0x0005e20000100800 */
[----:B-1----:R-:W-:Y:S02]  /*9790*/  IADD3.X R34, R200, UR11, RZ, P2, !PT ;  /* 0x0000000bc8227c10 */ /* 0x002fe400097fe4ff */
[----:B------:R-:W-:-:S03]  /*97a0*/  IADD3 R32, P2, R32, UR10, RZ ;  /* 0x0000000a20207c10 */ /* 0x000fc6000ff5e0ff */
[----:B------:R-:W-:Y:S01]  /*97b0*/  STL [R1+0xb4], R34 ;  /* 0x0000b42201007387 */ /* 0x000fe20000100800 */
[----:B--2---:R-:W-:-:S03]  /*97c0*/  IADD3.X R31, R28, UR11, RZ, P6, !PT ;  /* 0x0000000b1c1f7c10 */ /* 0x004fc6000b7fe4ff */
[----:B------:R-:W-:Y:S01]  /*97d0*/  STL [R1+0xe0], R32 ;  /* 0x0000e02001007387 */ /* 0x000fe20000100800 */
[----:B------:R-:W-:Y:S02]  /*97e0*/  IADD3 R29, P6, R29, UR10, RZ ;  /* 0x0000000a1d1d7c10 */ /* 0x000fe4000ffde0ff */
[----:B------:R-:W-:Y:S01]  /*97f0*/  IADD3.X R28, R27, UR11, RZ, P5, !PT ;  /* 0x0000000b1b1c7c10 */ /* 0x000fe2000affe4ff */
[----:B------:R-:W-:Y:S01]  /*9800*/  STL [R1+0xbc], R31 ;  /* 0x0000bc1f01007387 */ /* 0x000fe20000100800 */
[----:B------:R-:W-:Y:S02]  /*9810*/  IADD3 R27, P5, R33, UR10, RZ ;  /* 0x0000000a211b7c10 */ /* 0x000fe4000ffbe0ff */
[----:B------:R-:W-:Y:S01]  /*9820*/  IADD3.X R19, R19, UR11, RZ, P6, !PT ;  /* 0x0000000b13137c10 */ /* 0x000fe2000b7fe4ff */
        /* <DEDUP_REMOVED lines=11> */
[----:B------:R-:W-:Y:S01]  /*98e0*/  IADD3 R21, P6, R26, UR10, RZ ;  /* 0x0000000a1a157c10 */ /* 0x000fe2000ffde0ff */
[----:B------:R-:W-:Y:S01]  /*98f0*/  STL [R1+0x100], R24 ;  /* 0x0001001801007387 */ /* 0x000fe20000100800 */
[----:B------:R-:W-:Y:S02]  /*9900*/  IADD3.X R13, R13, UR11, RZ, P3, !PT ;  /* 0x0000000b0d0d7c10 */ /* 0x000fe40009ffe4ff */
[----:B------:R-:W-:Y:S01]  /*9910*/  IADD3 R14, P3, R14, UR10, RZ ;  /* 0x0000000a0e0e7c10 */ /* 0x000fe2000ff7e0ff */
[----:B------:R-:W-:Y:S01]  /*9920*/  STL [R1+0xdc], R23 ;  /* 0x0000dc1701007387 */ /* 0x000fe20000100800 */
[----:B------:R-:W-:-:S03]  /*9930*/  IADD3.X R12, R12, UR11, RZ, P2, !PT ;  /* 0x0000000b0c0c7c10 */ /* 0x000fc600097fe4ff */
[----:B------:R1:W-:Y:S04]  /*9940*/  STL [R1+0x108], R20 ;  /* 0x0001081401007387 */ /* 0x0003e80000100800 */
[----:B------:R2:W-:Y:S04]  /*9950*/  STL [R1+0xe4], R19 ;  /* 0x0000e41301007387 */ /* 0x0005e80000100800 */
[----:B------:R-:W-:Y:S01]  /*9960*/  STL [R1+0x110], R21 ;  /* 0x0001101501007387 */ /* 0x000fe20000100800 */
[----:B-1----:R-:W-:Y:S02]  /*9970*/  IADD3.X R20, R16, UR11, RZ, P5, !PT ;  /* 0x0000000b10147c10 */ /* 0x002fe4000affe4ff */
[----:B------:R-:W-:-:S02]  /*9980*/  IADD3.X R16, R15, UR11, RZ, P4, !PT ;  /* 0x0000000b0f107c10 */ /* 0x000fc4000a7fe4ff */
[----:B--2---:R-:W-:Y:S01]  /*9990*/  IADD3 R19, P5, R22, UR10, RZ ;  /* 0x0000000a16137c10 */ /* 0x004fe2000ffbe0ff */
[----:B------:R-:W-:Y:S01]  /*99a0*/  STL [R1+0xec], R20 ;  /* 0x0000ec1401007387 */ /* 0x000fe20000100800 */
[----:B------:R-:W-:-:S03]  /*99b0*/  IADD3 R15, P4, R17, UR10, RZ ;  /* 0x0000000a110f7c10 */ /* 0x000fc6000ff9e0ff */
[----:B------:R-:W-:Y:S01]  /*99c0*/  STL [R1+0x118], R19 ;  /* 0x0001181301007387 */ /* 0x000fe20000100800 */
[----:B------:R-:W-:-:S03]  /*99d0*/  IADD3.X R9, R9, UR11, RZ, P4, !PT ;  /* 0x0000000b09097c10 */ /* 0x000fc6000a7fe4ff */
[----:B------:R-:W-:Y:S04]  /*99e0*/  STL [R1+0xf4], R16 ;  /* 0x0000f41001007387 */ /* 0x000fe80000100800 */
[----:B------:R-:W-:Y:S04]  /*99f0*/  STL [R1+0x120], R15 ;  /* 0x0001200f01007387 */ /* 0x000fe80000100800 */
[----:B------:R1:W-:Y:S04]  /*9a00*/  STL [R1+0xfc], R13 ;  /* 0x0000fc0d01007387 */ /* 0x0003e80000100800 */
[----:B------:R-:W-:Y:S04]  /*9a10*/  STL [R1+0x128], R14 ;  /* 0x0001280e01007387 */ /* 0x000fe80000100800 */
[----:B------:R2:W-:Y:S01]  /*9a20*/  STL [R1+0x104], R12 ;  /* 0x0001040c01007387 */ /* 0x0005e20000100800 */
[----:B-1----:R-:W-:-:S05]  /*9a30*/  IADD3 R13, P2, R18, UR10, RZ ;  /* 0x0000000a120d7c10 */ /* 0x002fca000ff5e0ff */
[----:B------:R-:W-:Y:S01]  /*9a40*/  STL [R1+0x130], R13 ;  /* 0x0001300d01007387 */ /* 0x000fe20000100800 */
[----:B--2---:R-:W-:Y:S02]  /*9a50*/  IADD3.X R12, R5, UR11, RZ, P6, !PT ;  /* 0x0000000b050c7c10 */ /* 0x004fe4000b7fe4ff */
[----:B------:R-:W-:Y:S02]  /*9a60*/  IADD3.X R5, R6, UR11, RZ, P5, !PT ;  /* 0x0000000b06057c10 */ /* 0x000fe4000affe4ff */
[----:B------:R-:W-:Y:S01]  /*9a70*/  IADD3.X R6, R10, UR11, RZ, P3, !PT ;  /* 0x0000000b0a067c10 */ /* 0x000fe20009ffe4ff */
[----:B------:R-:W-:Y:S04]  /*9a80*/  STL [R1+0x10c], R12 ;  /* 0x00010c0c01007387 */ /* 0x000fe80000100800 */
[----:B------:R1:W-:Y:S04]  /*9a90*/  STL [R1+0x114], R5 ;  /* 0x0001140501007387 */ /* 0x0003e80000100800 */
[----:B------:R-:W-:Y:S04]  /*9aa0*/  STL [R1+0x11c], R9 ;  /* 0x00011c0901007387 */ /* 0x000fe80000100800 */
[----:B------:R-:W2:Y:S01]  /*9ab0*/  LDL R178, [R1+0x1fc] ;  /* 0x0001fc0001b27983 */ /* 0x000ea20000100800 */
[----:B-1----:R-:W-:-:S03]  /*9ac0*/  IADD3.X R5, R11, UR11, RZ, P2, !PT ;  /* 0x0000000b0b057c10 */ /* 0x002fc600097fe4ff */
[----:B------:R-:W-:Y:S04]  /*9ad0*/  STL [R1+0x124], R6 ;  /* 0x0001240601007387 */ /* 0x000fe80000100800 */
[----:B------:R-:W3:Y:S04]  /*9ae0*/  LDL R177, [R1+0x200] ;  /* 0x0002000001b17983 */ /* 0x000ee80000100800 */
[----:B------:R1:W-:Y:S04]  /*9af0*/  STL [R1+0x12c], R5 ;  /* 0x00012c0501007387 */ /* 0x0003e80000100800 */
[----:B------:R-:W4:Y:S04]  /*9b00*/  LDL R176, [R1+0x204] ;  /* 0x0002040001b07983 */ /* 0x000f280000100800 */
        /* <DEDUP_REMOVED lines=27> */
[----:B------:R-:W-:Y:S01]  /*9cc0*/  STL [R1+0x238], R101 ;  /* 0x0002386501007387 */ /* 0x000fe20000100800 */
[----:B------:R-:W-:Y:S01]  /*9cd0*/  LOP3.LUT R198, R198, R101, RZ, 0xfc, !PT ;  /* 0x00000065c6c67212 */ /* 0x000fe200078efcff */
[----:B------:R-:W-:Y:S01]  /*9ce0*/  IMAD.MOV.U32 R200, RZ, RZ, RZ ;  /* 0x000000ffffc87224 */ /* 0x000fe200078e00ff */
[----:B-1----:R-:W-:-:S02]  /*9cf0*/  IADD3.X R5, R42, UR7, RZ, P0, !PT ;  /* 0x000000072a057c10 */ /* 0x002fc400087fe4ff */
[----:B------:R-:W-:Y:S02]  /*9d00*/  CS2R R180, SRZ ;  /* 0x0000000000b47805 */ /* 0x000fe4000001ff00 */
[C---:B------:R-:W-:Y:S01]  /*9d10*/  SHF.L.U64.HI R6, R7.reuse, 0x2, R40 ;  /* 0x0000000207067819 */ /* 0x040fe20000010228 */
[----:B------:R-:W-:Y:S01]  /*9d20*/  IMAD.SHL.U32 R7, R7, 0x4, RZ ;  /* 0x0000000407077824 */ /* 0x000fe200078e00ff */
        /* <DEDUP_REMOVED lines=53> */
[----:B------:R-:W-:Y:S01]  /*a080*/  LOP3.LUT R199, R198, 0x40, RZ, 0x3c, !PT ;  /* 0x00000040c6c77812 */ /* 0x000fe200078e3cff */
[----:B------:R-:W-:Y:S01]  /*a090*/  UMOV UR5, 0x1 ;  /* 0x0000000100057882 */ /* 0x000fe20000000000 */
[----:B------:R-:W-:Y:S01]  /*a0a0*/  UMOV UR6, 0xffffffff ;  /* 0xffffffff00067882 */ /* 0x000fe20000000000 */
[----:B--2---:R-:W-:-:S04]  /*a0b0*/  SHF.R.S32.HI R9, RZ, 0x1f, R178 ;  /* 0x0000001fff097819 */ /* 0x004fc800000114b2 */
[----:B------:R-:W-:Y:S02]  /*a0c0*/  SHF.L.U64.HI R8, R178, 0x2, R9 ;  /* 0x00000002b2087819 */ /* 0x000fe40000010209 */
[----:B---3--:R-:W-:-:S03]  /*a0d0*/  SHF.R.S32.HI R10, RZ, 0x1f, R177 ;  /* 0x0000001fff0a7819 */ /* 0x008fc600000114b1 */
[----:B------:R1:W-:Y:S01]  /*a0e0*/  STL [R1+0x13c], R8 ;  /* 0x00013c0801007387 */ /* 0x0003e20000100800 */
[----:B------:R-:W-:Y:S02]  /*a0f0*/  SHF.L.U64.HI R10, R177, 0x2, R10 ;  /* 0x00000002b10a7819 */ /* 0x000fe4000001020a */
[----:B----4-:R-:W-:Y:S02]  /*a100*/  SHF.R.S32.HI R11, RZ, 0x1f, R176 ;  /* 0x0000001fff0b7819 */ /* 0x010fe400000114b0 */
[----:B------:R-:W-:Y:S02]  /*a110*/  SHF.R.S32.HI R12, RZ, 0x1f, R171 ;  /* 0x0000001fff0c7819 */ /* 0x000fe400000114ab */
[----:B------:R-:W-:Y:S02]  /*a120*/  SHF.L.U64.HI R9, R176, 0x2, R11 ;  /* 0x00000002b0097819 */ /* 0x000fe4000001020b */
[----:B------:R-:W-:Y:S02]  /*a130*/  SHF.R.S32.HI R13, RZ, 0x1f, R170 ;  /* 0x0000001fff0d7819 */ /* 0x000fe400000114aa */
[----:B-1----:R-:W-:-:S02]  /*a140*/  SHF.L.U64.HI R8, R171, 0x2, R12 ;  /* 0x00000002ab087819 */ /* 0x002fc4000001020c */
[----:B------:R-:W-:Y:S01]  /*a150*/  SHF.R.S32.HI R14, RZ, 0x1f, R169 ;  /* 0x0000001fff0e7819 */ /* 0x000fe200000114a9 */
[----:B------:R1:W-:Y:S01]  /*a160*/  STL [R1+0x140], R10 ;  /* 0x0001400a01007387 */ /* 0x0003e20000100800 */
[----:B------:R-:W-:-:S03]  /*a170*/  SHF.R.S32.HI R15, RZ, 0x1f, R167 ;  /* 0x0000001fff0f7819 */ /* 0x000fc600000114a7 */
[----:B------:R2:W-:Y:S01]  /*a180*/  STL [R1+0x144], R9 ;  /* 0x0001440901007387 */ /* 0x0005e20000100800 */
[----:B------:R-:W-:-:S03]  /*a190*/  SHF.R.S32.HI R21, RZ, 0x1f, R166 ;  /* 0x0000001fff157819 */ /* 0x000fc600000114a6 */
[----:B------:R3:W-:Y:S01]  /*a1a0*/  STL [R1+0x148], R8 ;  /* 0x0001480801007387 */ /* 0x0007e20000100800 */
[----:B-1----:R-:W-:Y:S02]  /*a1b0*/  SHF.L.U64.HI R10, R170, 0x2, R13 ;  /* 0x00000002aa0a7819 */ /* 0x002fe4000001020d */
[----:B------:R-:W-:Y:S02]  /*a1c0*/  SHF.R.S32.HI R22, RZ, 0x1f, R165 ;  /* 0x0000001fff167819 */ /* 0x000fe400000114a5 */
[----:B--2---:R-:W-:Y:S01]  /*a1d0*/  SHF.L.U64.HI R9, R169, 0x2, R14 ;  /* 0x00000002a9097819 */ /* 0x004fe2000001020e */
[----:B------:R1:W-:Y:S01]  /*a1e0*/  STL [R1+0x14c], R10 ;  /* 0x00014c0a01007387 */ /* 0x0003e20000100800 */
[----:B------:R-:W-:Y:S02]  /*a1f0*/  SHF.R.S32.HI R23, RZ, 0x1f, R164 ;  /* 0x0000001fff177819 */ /* 0x000fe400000114a4 */
[----:B---3--:R-:W-:Y:S01]  /*a200*/  SHF.L.U64.HI R8, R167, 0x2, R15 ;  /* 0x00000002a7087819 */ /* 0x008fe2000001020f */
        /* <DEDUP_REMOVED lines=61> */
[----:B---3--:R-:W-:-:S03]  /*a5e0*/  SHF.L.U64.HI R8, R146, 0x2, R86 ;  /* 0x0000000292087819 */ /* 0x008fc60000010256 */
[----:B------:R2:W-:Y:S04]  /*a5f0*/  STL [R1+0x1a4], R9 ;  /* 0x0001a40901007387 */ /* 0x0005e80000100800 */
[----:B------:R3:W-:Y:S01]  /*a600*/  STL [R1+0x1a8], R8 ;  /* 0x0001a80801007387 */ /* 0x0007e20000100800 */
[----:B-1----:R-:W-:Y:S02]  /*a610*/  SHF.L.U64.HI R10, R145, 0x2, R87 ;  /* 0x00000002910a7819 */ /* 0x002fe40000010257 */
[----:B--2---:R-:W-:-:S03]  /*a620*/  SHF.L.U64.HI R9, R144, 0x2, R100 ;  /* 0x0000000290097819 */ /* 0x004fc60000010264 */
[----:B------:R-:W-:Y:S01]  /*a630*/  STL [R1+0x1ac], R10 ;  /* 0x0001ac0a01007387 */ /* 0x000fe20000100800 */
[----:B---3--:R-:W-:-:S03]  /*a640*/  SHF.R.S32.HI R8, RZ, 0x5, R84 ;  /* 0x00000005ff087819 */ /* 0x008fc60000011454 */
[----:B------:R-:W-:Y:S04]  /*a650*/  STL [R1+0x1b0], R9 ;  /* 0x0001b00901007387 */ /* 0x000fe80000100800 */
[----:B------:R1:W-:Y:S01]  /*a660*/  STL [R1+0x138], R8 ;  /* 0x0001380801007387 */ /* 0x0003e20000100800 */
[----:B------:R-:W-:Y:S02]  /*a670*/  CS2R R20, SRZ ;  /* 0x0000000000147805 */ /* 0x000fe4000001ff00 */
[----:B------:R-:W-:Y:S02]  /*a680*/  CS2R R22, SRZ ;  /* 0x0000000000167805 */ /* 0x000fe4000001ff00 */
[----:B------:R-:W-:Y:S02]  /*a690*/  CS2R R24, SRZ ;  /* 0x0000000000187805 */ /* 0x000fe4000001ff00 */
[----:B------:R-:W-:Y:S01]  /*a6a0*/  CS2R R26, SRZ ;  /* 0x00000000001a7805 */ /* 0x000fe2000001ff00 */
[----:B-1----:R-:W-:Y:S01]  /*a6b0*/  VIADD R8, R8, 0xfffffffe ;  /* 0xfffffffe08087836 */ /* 0x002fe20000000000 */
[----:B------:R-:W-:-:S02]  /*a6c0*/  CS2R R28, SRZ ;  /* 0x00000000001c7805 */ /* 0x000fc4000001ff00 */
[----:B------:R-:W-:Y:S02]  /*a6d0*/  CS2R R30, SRZ ;  /* 0x00000000001e7805 */ /* 0x000fe4000001ff00 */
[----:B------:R-:W-:Y:S02]  /*a6e0*/  CS2R R32, SRZ ;  /* 0x0000000000207805 */ /* 0x000fe4000001ff00 */
[----:B------:R-:W-:Y:S01]  /*a6f0*/  CS2R R34, SRZ ;  /* 0x0000000000227805 */ /* 0x000fe2000001ff00 */
[----:B------:R1:W-:Y:S01]  /*a700*/  STL [R1+0x240], R8 ;  /* 0x0002400801007387 */ /* 0x0003e20000100800 */
[----:B------:R-:W-:Y:S02]  /*a710*/  CS2R R36, SRZ ;  /* 0x0000000000247805 */ /* 0x000fe4000001ff00 */
[----:B------:R-:W-:Y:S02]  /*a720*/  CS2R R38, SRZ ;  /* 0x0000000000267805 */ /* 0x000fe4000001ff00 */
[----:B------:R-:W-:-:S02]  /*a730*/  LOP3.LUT R10, R196, 0x20, RZ, 0x3c, !PT ;  /* 0x00000020c40a7812 */ /* 0x000fc400078e3cff */
[C---:B------:R-:W-:Y:S02]  /*a740*/  LOP3.LUT R9, R196.reuse, 0x40, RZ, 0x3c, !PT ;  /* 0x00000040c4097812 */ /* 0x040fe400078e3cff */
[----:B-1----:R-:W-:-:S07]  /*a750*/  LOP3.LUT R8, R196, 0x60, RZ, 0x3c, !PT ;  /* 0x00000060c4087812 */ /* 0x002fce00078e3cff */
.L_x_2:
[----:B------:R-:W-:-:S04]  /*a760*/  DEPBAR.LE SB0, 0x2 ;  /* 0x000080800000791a */ /* 0x000fc80000000000 */
[----:B------:R-:W-:Y:S01]  /*a770*/  UIADD3 UR6, UR6, 0x1, URZ ;  /* 0x0000000106067890 */ /* 0x000fe2000fffe03f */
[C---:B-----5:R-:W-:Y:S01]  /*a780*/  LOP3.LUT R8, R196.reuse, 0x20, RZ, 0x3c, !PT ;  /* 0x00000020c4087812 */ /* 0x060fe200078e3cff */
[----:B------:R1:W-:Y:S02]  /*a790*/  STL [R1+0x248], R201 ;  /* 0x000248c901007387 */ /* 0x0003e40000100800 */
[----:B------:R-:W-:Y:S02]  /*a7a0*/  UISETP.GT.AND UP0, UPT, UR6, 0x1, UPT ;  /* 0x000000010600788c */ /* 0x000fe4000bf04270 */
[----:B------:R2:W-:Y:S02]  /*a7b0*/  STL [R1+0x244], R197 ;  /* 0x000244c501007387 */ /* 0x0005e40000100800 */
[----:B------:R-:W-:Y:S02]  /*a7c0*/  USEL UR6, UR6, URZ, !UP0 ;  /* 0x0000003f06067287 */ /* 0x000fe4000c000000 */
[----:B------:R-:W-:Y:S02]  /*a7d0*/  STL [R1+0x24c], R198 ;  /* 0x00024cc601007387 */ /* 0x000fe40000100800 */
[----:B------:R-:W-:Y:S01]  /*a7e0*/  ULEA UR7, UR6, UR4, 0xd ;  /* 0x0000000406077291 */ /* 0x000fe2000f8e683f */
[C---:B-1----:R-:W-:Y:S01]  /*a7f0*/  LOP3.LUT R201, R196.reuse, 0x60, RZ, 0x3c, !PT ;  /* 0x00000060c4c97812 */ /* 0x042fe200078e3cff */
[----:B------:R-:W-:Y:S01]  /*a800*/  BAR.SYNC.DEFER_BLOCKING 0x0 ;  /* 0x0000000000007b1d */ /* 0x000fe20000010000 */
[----:B------:R-:W-:Y:S01]  /*a810*/  ULEA UR10, UR6, UR4, 0xe ;  /* 0x00000004060a7291 */ /* 0x000fe2000f8e703f */
[----:B--2---:R-:W-:-:S04]  /*a820*/  LOP3.LUT R197, R196, 0x40, RZ, 0x3c, !PT ;  /* 0x00000040c4c57812 */ /* 0x004fc800078e3cff */
[----:B------:R-:W-:Y:S04]  /*a830*/  STL [R1+0x250], R199 ;  /* 0x000250c701007387 */ /* 0x000fe80000100800 */
[----:B------:R-:W-:Y:S04]  /*a840*/  STL [R1+0x254], R196 ;  /* 0x000254c401007387 */ /* 0x000fe80000100800 */
[----:B------:R-:W-:Y:S04]  /*a850*/  LDS R85, [R8+UR7+0x8000] ;  /* 0x0080000708557984 */ /* 0x000fe80008000800 */
[----:B------:R-:W-:Y:S04]  /*a860*/  LDS R87, [R8+UR7+0x8400] ;  /* 0x0084000708577984 */ /* 0x000fe80008000800 */
[----:B------:R-:W-:Y:S04]  /*a870*/  LDS R84, [R196+UR7+0x8000] ;  /* 0x00800007c4547984 */ /* 0x000fe80008000800 */
[----:B------:R-:W-:Y:S04]  /*a880*/  LDS R86, [R196+UR7+0x8400] ;  /* 0x00840007c4567984 */ /* 0x000fe80008000800 */
[----:B------:R-:W1:Y:S04]  /*a890*/  LDSM.16.M88.4 R12, [R198+UR10] ;  /* 0x0000000ac60c783b */ /* 0x000e680008000200 */
[----:B------:R-:W2:Y:S04]  /*a8a0*/  LDSM.16.M88.4 R8, [R198+UR10+0x800] ;  /* 0x0008000ac608783b */ /* 0x000ea80008000200 */
[----:B------:R-:W3:Y:S04]  /*a8b0*/  LDSM.16.M88.4 R144, [R198+UR10+0x1000] ;  /* 0x0010000ac690783b */ /* 0x000ee80008000200 */
[----:B------:R-:W4:Y:S04]  /*a8c0*/  LDSM.16.M88.4 R148, [R198+UR10+0x1800] ;  /* 0x0018000ac694783b */ /* 0x000f280008000200 */
[----:B------:R-:W4:Y:S04]  /*a8d0*/  LDSM.16.M88.4 R152, [R198+UR10+0x2000] ;  /* 0x0020000ac698783b */ /* 0x000f280008000200 */
[----:B------:R-:W4:Y:S04]  /*a8e0*/  LDSM.16.M88.4 R160, [R198+UR10+0x2800] ;  /* 0x0028000ac6a0783b */ /* 0x000f280008000200 */
[----:B------:R-:W4:Y:S04]  /*a8f0*/  LDSM.16.M88.4 R164, [R198+UR10+0x3000] ;  /* 0x0030000ac6a4783b */ /* 0x000f280008000200 */
[----:B------:R1:W4:Y:S04]  /*a900*/  LDSM.16.M88.4 R100, [R198+UR10+0x3800] ;  /* 0x0038000ac664783b */ /* 0x0003280008000200 */
[----:B------:R-:W-:Y:S01]  /*a910*/  LDS R184, [R197+UR7+0x8800] ;  /* 0x00880007c5b87984 */ /* 0x000fe20008000800 */
[----:B-1----:R-:W-:-:S03]  /*a920*/  LOP3.LUT R198, R196, 0x20, RZ, 0x3c, !PT ;  /* 0x00000020c4c67812 */ /* 0x002fc600078e3cff */
[----:B------:R-:W-:Y:S01]  /*a930*/  LDS R186, [R197+UR7+0x8c00] ;  /* 0x008c0007c5ba7984 */ /* 0x000fe20008000800 */
[C---:B------:R-:W-:Y:S03]  /*a940*/  HMMA.1688.F32.TF32 R168, R84.reuse, R12, R180 ;  /* 0x0000000c54a8723c */ /* 0x040fe600000810b4 */
[----:B------:R-:W-:Y:S04]  /*a950*/  LDS R185, [R201+UR7+0x8800] ;  /* 0x00880007c9b97984 */ /* 0x000fe80008000800 */
[----:B------:R-:W-:Y:S01]  /*a960*/  LDS R187, [R201+UR7+0x8c00] ;  /* 0x008c0007c9bb7984 */ /* 0x000fe20008000800 */
[C---:B--2---:R-:W-:Y:S03]  /*a970*/  HMMA.1688.F32.TF32 R156, R84.reuse, R8, R172 ;  /* 0x00000008549c723c */ /* 0x044fe600000810ac */
[----:B------:R-:W-:Y:S03]  /*a980*/  LDS R172, [R196+UR7+0x8800] ;  /* 0x00880007c4ac7984 */ /* 0x000fe60008000800 */
[C---:B---3--:R-:W-:Y:S01]  /*a990*/  HMMA.1688.F32.TF32 R48, R84.reuse, R144, R48 ;  /* 0x000000905430723c */ /* 0x048fe20000081030 */
[----:B------:R-:W-:Y:S04]  /*a9a0*/  LDS R174, [R196+UR7+0x8c00] ;  /* 0x008c0007c4ae7984 */ /* 0x000fe80008000800 */
[----:B------:R-:W-:Y:S01]  /*a9b0*/  LDS R173, [R198+UR7+0x8800] ;  /* 0x00880007c6ad7984 */ /* 0x000fe20008000800 */
[C---:B----4-:R-:W-:Y:S03]  /*a9c0*/  HMMA.1688.F32.TF32 R52, R84.reuse, R148, R52 ;  /* 0x000000945434723c */ /* 0x050fe60000081034 */
[----:B------:R-:W1:Y:S03]  /*a9d0*/  LDS R175, [R198+UR7+0x8c00] ;  /* 0x008c0007c6af7984 */ /* 0x000e660008000800 */
[C---:B------:R-:W-:Y:S01]  /*a9e0*/  HMMA.1688.F32.TF32 R56, R84.reuse, R152, R56 ;  /* 0x000000985438723c */ /* 0x040fe20000081038 */
[----:B------:R-:W-:Y:S04]  /*a9f0*/  LDS R180, [R196+UR7+0x8880] ;  /* 0x00888007c4b47984 */ /* 0x000fe80008000800 */
[----:B------:R-:W-:Y:S01]  /*aa00*/  LDS R182, [R196+UR7+0x8c80] ;  /* 0x008c8007c4b67984 */ /* 0x000fe20008000800 */
[C---:B------:R-:W-:Y:S03]  /*aa10*/  HMMA.1688.F32.TF32 R60, R84.reuse, R160, R60 ;  /* 0x000000a0543c723c */ /* 0x040fe6000008103c */
[----:B------:R-:W-:Y:S03]  /*aa20*/  LDS R181, [R198+UR7+0x8880] ;  /* 0x00888007c6b57984 */ /* 0x000fe60008000800 */
[C---:B------:R-:W-:Y:S01]  /*aa30*/  HMMA.1688.F32.TF32 R64, R84.reuse, R164, R64 ;  /* 0x000000a45440723c */ /* 0x040fe20000081040 */
[----:B------:R-:W-:Y:S05]  /*aa40*/  LDS R183, [R198+UR7+0x8c80] ;  /* 0x008c8007c6b77984 */ /* 0x000fea0008000800 */
[----:B------:R-:W-:Y:S01]  /*aa50*/  HMMA.1688.F32.TF32 R68, R84, R100, R68 ;  /* 0x000000645444723c */ /* 0x000fe20000081044 */
[----:B------:R-:W-:Y:S04]  /*aa60*/  LDS R84, [R197+UR7+0x8000] ;  /* 0x00800007c5547984 */ /* 0x000fe80008000800 */
[----:B------:R-:W-:Y:S04]  /*aa70*/  LDS R86, [R197+UR7+0x8400] ;  /* 0x00840007c5567984 */ /* 0x000fe80008000800 */
[----:B------:R-:W-:Y:S04]  /*aa80*/  LDS R85, [R201+UR7+0x8000] ;  /* 0x00800007c9557984 */ /* 0x000fe80008000800 */
[----:B------:R-:W2:Y:S01]  /*aa90*/  LDS R87, [R201+UR7+0x8400] ;  /* 0x00840007c9577984 */ /* 0x000ea20008000800 */
[C---:B-1----:R-:W-:Y:S06]  /*aaa0*/  HMMA.1688.F32.TF32 R192, R172.reuse, R14, R168 ;  /* 0x0000000eacc0723c */ /* 0x042fec00000810a8 */
[C---:B------:R-:W-:Y:S06]  /*aab0*/  HMMA.1688.F32.TF32 R188, R172.reuse, R10, R156 ;  /* 0x0000000aacbc723c */ /* 0x040fec000008109c */
[C---:B------:R-:W-:Y:S06]  /*aac0*/  HMMA.1688.F32.TF32 R48, R172.reuse, R146, R48 ;  /* 0x00000092ac30723c */ /* 0x040fec0000081030 */
[C---:B------:R-:W-:Y:S06]  /*aad0*/  HMMA.1688.F32.TF32 R52, R172.reuse, R150, R52 ;  /* 0x00000096ac34723c */ /* 0x040fec0000081034 */
[C---:B------:R-:W-:Y:S06]  /*aae0*/  HMMA.1688.F32.TF32 R56, R172.reuse, R154, R56 ;  /* 0x0000009aac38723c */ /* 0x040fec0000081038 */
[----:B------:R-:W-:Y:S06]  /*aaf0*/  HMMA.1688.F32.TF32 R60, R172, R162, R60 ;  /* 0x000000a2ac3c723c */ /* 0x000fec000008103c */
[C---:B--2---:R-:W-:Y:S06]  /*ab00*/  HMMA.1688.F32.TF32 R72, R84.reuse, R12, R72 ;  /* 0x0000000c5448723c */ /* 0x044fec0000081048 */
[C---:B------:R-:W-:Y:S06]  /*ab10*/  HMMA.1688.F32.TF32 R40, R84.reuse, R8, R40 ;  /* 0x000000085428723c */ /* 0x040fec0000081028 */
[C---:B------:R-:W-:Y:S06]  /*ab20*/  HMMA.1688.F32.TF32 R44, R84.reuse, R144, R44 ;  /* 0x00000090542c723c */ /* 0x040fec000008102c */
[C---:B------:R-:W-:Y:S06]  /*ab30*/  HMMA.1688.F32.TF32 R76, R84.reuse, R148, R76 ;  /* 0x00000094544c723c */ /* 0x040fec000008104c */
[C---:B------:R-:W-:Y:S06]  /*ab40*/  HMMA.1688.F32.TF32 R80, R84.reuse, R152, R80 ;  /* 0x000000985450723c */ /* 0x040fec0000081050 */
[C---:B------:R-:W-:Y:S06]  /*ab50*/  HMMA.1688.F32.TF32 R88, R84.reuse, R160, R88 ;  /* 0x000000a05458723c */ /* 0x040fec0000081058 */
[C---:B------:R-:W-:Y:S06]  /*ab60*/  HMMA.1688.F32.TF32 R92, R84.reuse, R164, R92 ;  /* 0x000000a4545c723c */ /* 0x040fec000008105c */
[----:B------:R-:W-:Y:S01]  /*ab70*/  HMMA.1688.F32.TF32 R96, R84, R100, R96 ;  /* 0x000000645460723c */ /* 0x000fe20000081060 */
[----:B------:R-:W-:Y:S04]  /*ab80*/  LDS R84, [R196+UR7+0x8080] ;  /* 0x00808007c4547984 */ /* 0x000fe80008000800 */
[----:B------:R-:W-:Y:S01]  /*ab90*/  LDS R86, [R196+UR7+0x8480] ;  /* 0x00848007c4567984 */ /* 0x000fe20008000800 */
[C---:B------:R-:W-:Y:S03]  /*aba0*/  HMMA.1688.F32.TF32 R64, R172.reuse, R166, R64 ;  /* 0x000000a6ac40723c */ /* 0x040fe60000081040 */
[----:B------:R-:W-:Y:S03]  /*abb0*/  LDS R85, [R198+UR7+0x8080] ;  /* 0x00808007c6557984 */ /* 0x000fe60008000800 */
[----:B------:R-:W-:Y:S01]  /*abc0*/  HMMA.1688.F32.TF32 R68, R172, R102, R68 ;  /* 0x00000066ac44723c */ /* 0x000fe20000081044 */
[----:B------:R-:W1:Y:S05]  /*abd0*/  LDS R87, [R198+UR7+0x8480] ;  /* 0x00848007c6577984 */ /* 0x000e6a0008000800 */
[C---:B------:R-:W-:Y:S06]  /*abe0*/  HMMA.1688.F32.TF32 R172, R184.reuse, R146, R44 ;  /* 0x00000092b8ac723c */ /* 0x040fec000008102c */
[C---:B------:R-:W-:Y:S01]  /*abf0*/  HMMA.1688.F32.TF32 R168, R184.reuse, R150, R76 ;  /* 0x00000096b8a8723c */ /* 0x040fe2000008104c */
[----:B------:R-:W-:Y:S04]  /*ac00*/  LDS R76, [R196+UR7+0x9000] ;  /* 0x00900007c44c7984 */ /* 0x000fe80008000800 */
[----:B------:R-:W-:Y:S01]  /*ac10*/  LDS R78, [R196+UR7+0x9400] ;  /* 0x00940007c44e7984 */ /* 0x000fe20008000800 */
[C---:B------:R-:W-:Y:S03]  /*ac20*/  HMMA.1688.F32.TF32 R156, R184.reuse, R154, R80 ;  /* 0x0000009ab89c723c */ /* 0x040fe60000081050 */
[----:B------:R-:W-:Y:S03]  /*ac30*/  LDS R77, [R198+UR7+0x9000] ;  /* 0x00900007c64d7984 */ /* 0x000fe60008000800 */
[C---:B------:R-:W-:Y:S01]  /*ac40*/  HMMA.1688.F32.TF32 R88, R184.reuse, R162, R88 ;  /* 0x000000a2b858723c */ /* 0x040fe20000081058 */
[----:B------:R-:W-:Y:S05]  /*ac50*/  LDS R79, [R198+UR7+0x9400] ;  /* 0x00940007c64f7984 */ /* 0x000fea0008000800 */
[C---:B------:R-:W-:Y:S06]  /*ac60*/  HMMA.1688.F32.TF32 R92, R184.reuse, R166, R92 ;  /* 0x000000a6b85c723c */ /* 0x040fec000008105c */
[----:B------:R-:W-:Y:S06]  /*ac70*/  HMMA.1688.F32.TF32 R96, R184, R102, R96 ;  /* 0x00000066b860723c */ /* 0x000fec0000081060 */
[C---:B-1----:R-:W-:Y:S06]  /*ac80*/  HMMA.1688.F32.TF32 R104, R84.reuse, R12, R104 ;  /* 0x0000000c5468723c */ /* 0x042fec0000081068 */
        /* <DEDUP_REMOVED lines=11> */
[C---:B------:R-:W-:Y:S01]  /*ad40*/  HMMA.1688.F32.TF32 R116, R180.reuse, R150, R116 ;  /* 0x00000096b474723c */ /* 0x040fe20000081074 */
[----:B------:R-:W1:Y:S05]  /*ad50*/  LDS R87, [R201+UR7+0x8480] ;  /* 0x00848007c9577984 */ /* 0x000e6a0008000800 */
[C---:B------:R-:W-:Y:S06]  /*ad60*/  HMMA.1688.F32.TF32 R120, R180.reuse, R154, R120 ;  /* 0x0000009ab478723c */ /* 0x040fec0000081078 */
[C---:B------:R-:W-:Y:S06]  /*ad70*/  HMMA.1688.F32.TF32 R124, R180.reuse, R162, R124 ;  /* 0x000000a2b47c723c */ /* 0x040fec000008107c */
[C---:B------:R-:W-:Y:S06]  /*ad80*/  HMMA.1688.F32.TF32 R128, R180.reuse, R166, R128 ;  /* 0x000000a6b480723c */ /* 0x040fec0000081080 */
[----:B------:R-:W-:Y:S06]  /*ad90*/  HMMA.1688.F32.TF32 R132, R180, R102, R132 ;  /* 0x00000066b484723c */ /* 0x000fec0000081084 */
[C---:B------:R-:W-:Y:S06]  /*ada0*/  HMMA.1688.F32.TF32 R72, R184.reuse, R14, R72 ;  /* 0x0000000eb848723c */ /* 0x040fec0000081048 */
[----:B------:R-:W-:Y:S01]  /*adb0*/  HMMA.1688.F32.TF32 R176, R184, R10, R40 ;  /* 0x0000000ab8b0723c */ /* 0x000fe20000081028 */
[----:B------:R-:W-:Y:S04]  /*adc0*/  LDS R184, [R196+UR7+0x9800] ;  /* 0x00980007c4b87984 */ /* 0x000fe80008000800 */
[----:B------:R-:W-:Y:S01]  /*add0*/  LDS R186, [R196+UR7+0x9c00] ;  /* 0x009c0007c4ba7984 */ /* 0x000fe20008000800 */
[C---:B-1----:R-:W-:Y:S03]  /*ade0*/  HMMA.1688.F32.TF32 R136, R84.reuse, R12, R136 ;  /* 0x0000000c5488723c */ /* 0x042fe60000081088 */
[----:B------:R-:W-:Y:S03]  /*adf0*/  LDS R185, [R198+UR7+0x9800] ;  /* 0x00980007c6b97984 */ /* 0x000fe60008000800 */
[C---:B------:R-:W-:Y:S01]  /*ae00*/  HMMA.1688.F32.TF32 R140, R84.reuse, R8, R140 ;  /* 0x00000008548c723c */ /* 0x040fe2000008108c */
[----:B------:R-:W-:Y:S05]  /*ae10*/  LDS R187, [R198+UR7+0x9c00] ;  /* 0x009c0007c6bb7984 */ /* 0x000fea0008000800 */
        /* <DEDUP_REMOVED lines=11> */
[----:B------:R-:W1:Y:S04]  /*aed0*/  LDS R87, [R201+UR7+0x8c80] ;  /* 0x008c8007c9577984 */ /* 0x000e680008000800 */
[----:B------:R-:W-:Y:S04]  /*aee0*/  LDS R180, [R197+UR7+0x9000] ;  /* 0x00900007c5b47984 */ /* 0x000fe80008000800 */
[----:B------:R-:W-:Y:S04]  /*aef0*/  LDS R182, [R197+UR7+0x9400] ;  /* 0x00940007c5b67984 */ /* 0x000fe80008000800 */
[----:B------:R-:W-:Y:S04]  /*af00*/  LDS R181, [R201+UR7+0x9000] ;  /* 0x00900007c9b57984 */ /* 0x000fe80008000800 */
[----:B------:R-:W-:Y:S01]  /*af10*/  LDS R183, [R201+UR7+0x9400] ;  /* 0x00940007c9b77984 */ /* 0x000fe20008000800 */
[C---:B-1----:R-:W-:Y:S03]  /*af20*/  HMMA.1688.F32.TF32 R136, R84.reuse, R14, R136 ;  /* 0x0000000e5488723c */ /* 0x042fe60000081088 */
[----:B------:R-:W-:Y:S03]  /*af30*/  LDSM.16.M88.4 R12, [R199+UR10+0x800] ;  /* 0x0008000ac70c783b */ /* 0x000fe60008000200 */
[C---:B------:R-:W-:Y:S01]  /*af40*/  HMMA.1688.F32.TF32 R140, R84.reuse, R10, R140 ;  /* 0x0000000a548c723c */ /* 0x040fe2000008108c */
[----:B------:R-:W1:Y:S05]  /*af50*/  LDSM.16.M88.4 R8, [R199+UR10] ;  /* 0x0000000ac708783b */ /* 0x000e6a0008000200 */
[C---:B------:R-:W-:Y:S01]  /*af60*/  HMMA.1688.F32.TF32 R144, R84.reuse, R146, R16 ;  /* 0x000000925490723c */ /* 0x040fe20000081010 */
[----:B------:R-:W2:Y:S05]  /*af70*/  LDSM.16.M88.4 R16, [R199+UR10+0x1000] ;  /* 0x0010000ac710783b */ /* 0x000eaa0008000200 */
[C---:B------:R-:W-:Y:S01]  /*af80*/  HMMA.1688.F32.TF32 R148, R84.reuse, R150, R20 ;  /* 0x000000965494723c */ /* 0x040fe20000081014 */
[----:B------:R-:W3:Y:S05]  /*af90*/  LDSM.16.M88.4 R20, [R199+UR10+0x1800] ;  /* 0x0018000ac714783b */ /* 0x000eea0008000200 */
[C---:B------:R-:W-:Y:S01]  /*afa0*/  HMMA.1688.F32.TF32 R152, R84.reuse, R154, R24 ;  /* 0x0000009a5498723c */ /* 0x040fe20000081018 */
[----:B------:R-:W4:Y:S05]  /*afb0*/  LDSM.16.M88.4 R24, [R199+UR10+0x2000] ;  /* 0x0020000ac718783b */ /* 0x000f2a0008000200 */
[C---:B------:R-:W-:Y:S01]  /*afc0*/  HMMA.1688.F32.TF32 R160, R84.reuse, R162, R28 ;  /* 0x000000a254a0723c */ /* 0x040fe2000008101c */
[----:B------:R-:W4:Y:S05]  /*afd0*/  LDSM.16.M88.4 R28, [R199+UR10+0x2800] ;  /* 0x0028000ac71c783b */ /* 0x000f2a0008000200 */
[C---:B------:R-:W-:Y:S01]  /*afe0*/  HMMA.1688.F32.TF32 R164, R84.reuse, R166, R32 ;  /* 0x000000a654a4723c */ /* 0x040fe20000081020 */
[----:B------:R-:W4:Y:S05]  /*aff0*/  LDSM.16.M88.4 R32, [R199+UR10+0x3000] ;  /* 0x0030000ac720783b */ /* 0x000f2a0008000200 */
[----:B------:R-:W-:Y:S01]  /*b000*/  HMMA.1688.F32.TF32 R100, R84, R102, R36 ;  /* 0x000000665464723c */ /* 0x000fe20000081024 */
[----:B------:R-:W4:Y:S05]  /*b010*/  LDSM.16.M88.4 R36, [R199+UR10+0x3800] ;  /* 0x0038000ac724783b */ /* 0x000f2a0008000200 */
[C---:B-1----:R-:W-:Y:S06]  /*b020*/  HMMA.1688.F32.TF32 R40, R76.reuse, R8, R192 ;  /* 0x000000084c28723c */ /* 0x042fec00000810c0 */
[C---:B------:R-:W-:Y:S01]  /*b030*/  HMMA.1688.F32.TF32 R44, R76.reuse, R12, R188 ;  /* 0x0000000c4c2c723c */ /* 0x040fe200000810bc */
[----:B------:R-:W4:Y:S05]  /*b040*/  LDL R188, [R1+0x134] ;  /* 0x0001340001bc7983 */ /* 0x000f2a0000100800 */
[C---:B--2---:R-:W-:Y:S06]  /*b050*/  HMMA.1688.F32.TF32 R48, R76.reuse, R16, R48 ;  /* 0x000000104c30723c */ /* 0x044fec0000081030 */
[C---:B---3--:R-:W-:Y:S06]  /*b060*/  HMMA.1688.F32.TF32 R52, R76.reuse, R20, R52 ;  /* 0x000000144c34723c */ /* 0x048fec0000081034 */
[C---:B----4-:R-:W-:Y:S06]  /*b070*/  HMMA.1688.F32.TF32 R56, R76.reuse, R24, R56 ;  /* 0x000000184c38723c */ /* 0x050fec0000081038 */
[C---:B------:R-:W-:Y:S06]  /*b080*/  HMMA.1688.F32.TF32 R60, R76.reuse, R28, R60 ;  /* 0x0000001c4c3c723c */ /* 0x040fec000008103c */
[C---:B------:R-:W-:Y:S06]  /*b090*/  HMMA.1688.F32.TF32 R64, R76.reuse, R32, R64 ;  /* 0x000000204c40723c */ /* 0x040fec0000081040 */
[----:B------:R-:W-:Y:S06]  /*b0a0*/  HMMA.1688.F32.TF32 R68, R76, R36, R68 ;  /* 0x000000244c44723c */ /* 0x000fec0000081044 */
[C---:B------:R-:W-:Y:S01]  /*b0b0*/  HMMA.1688.F32.TF32 R76, R180.reuse, R16, R172 ;  /* 0x00000010b44c723c */ /* 0x040fe200000810ac */
[----:B------:R-:W-:Y:S04]  /*b0c0*/  LDS R172, [R197+UR7+0x9080] ;  /* 0x00908007c5ac7984 */ /* 0x000fe80008000800 */
[----:B------:R-:W-:Y:S01]  /*b0d0*/  LDS R174, [R197+UR7+0x9480] ;  /* 0x00948007c5ae7984 */ /* 0x000fe20008000800 */
[C---:B------:R-:W-:Y:S03]  /*b0e0*/  HMMA.1688.F32.TF32 R84, R180.reuse, R24, R156 ;  /* 0x00000018b454723c */ /* 0x040fe6000008109c */
[----:B------:R-:W-:Y:S03]  /*b0f0*/  LDS R156, [R196+UR7+0x9080] ;  /* 0x00908007c49c7984 */ /* 0x000fe60008000800 */
[C---:B------:R-:W-:Y:S01]  /*b100*/  HMMA.1688.F32.TF32 R72, R180.reuse, R8, R72 ;  /* 0x00000008b448723c */ /* 0x040fe20000081048 */
[----:B------:R-:W-:Y:S04]  /*b110*/  LDS R158, [R196+UR7+0x9480] ;  /* 0x00948007c49e7984 */ /* 0x000fe80008000800 */
[----:B------:R-:W-:Y:S01]  /*b120*/  LDS R157, [R198+UR7+0x9080] ;  /* 0x00908007c69d7984 */ /* 0x000fe20008000800 */
[C---:B------:R-:W-:Y:S03]  /*b130*/  HMMA.1688.F32.TF32 R176, R180.reuse, R12, R176 ;  /* 0x0000000cb4b0723c */ /* 0x040fe600000810b0 */
[----:B------:R-:W1:Y:S03]  /*b140*/  LDS R159, [R198+UR7+0x9480] ;  /* 0x00948007c69f7984 */ /* 0x000e660008000800 */
[C---:B------:R-:W-:Y:S01]  /*b150*/  HMMA.1688.F32.TF32 R80, R180.reuse, R20, R168 ;  /* 0x00000014b450723c */ /* 0x040fe200000810a8 */
[----:B------:R-:W-:Y:S04]  /*b160*/  LDS R173, [R201+UR7+0x9080] ;  /* 0x00908007c9ad7984 */ /* 0x000fe80008000800 */
[----:B------:R-:W2:Y:S01]  /*b170*/  LDS R175, [R201+UR7+0x9480] ;  /* 0x00948007c9af7984 */ /* 0x000ea20008000800 */
[C---:B------:R-:W-:Y:S03]  /*b180*/  HMMA.1688.F32.TF32 R88, R180.reuse, R28, R88 ;  /* 0x0000001cb458723c */ /* 0x040fe60000081058 */
[----:B------:R-:W-:Y:S03]  /*b190*/  LDS R168, [R197+UR7+0x9800] ;  /* 0x00980007c5a87984 */ /* 0x000fe60008000800 */
[C---:B------:R-:W-:Y:S01]  /*b1a0*/  HMMA.1688.F32.TF32 R92, R180.reuse, R32, R92 ;  /* 0x00000020b45c723c */ /* 0x040fe2000008105c */
[----:B------:R-:W-:Y:S04]  /*b1b0*/  LDS R170, [R197+UR7+0x9c00] ;  /* 0x009c0007c5aa7984 */ /* 0x000fe80008000800 */
[----:B------:R-:W-:Y:S01]  /*b1c0*/  LDS R169, [R201+UR7+0x9800] ;  /* 0x00980007c9a97984 */ /* 0x000fe20008000800 */
[----:B------:R-:W-:Y:S03]  /*b1d0*/  HMMA.1688.F32.TF32 R96, R180, R36, R96 ;  /* 0x00000024b460723c */ /* 0x000fe60000081060 */
[----:B------:R-:W3:Y:S03]  /*b1e0*/  LDS R171, [R201+UR7+0x9c00] ;  /* 0x009c0007c9ab7984 */ /* 0x000ee60008000800 */
[----:B------:R-:W-:Y:S06]  /*b1f0*/  HMMA.1688.F32.TF32 R180, R184, R10, R40 ;  /* 0x0000000ab8b4723c */ /* 0x000fec0000081028 */
[----:B-1----:R-:W-:Y:S06]  /*b200*/  HMMA.1688.F32.TF32 R104, R156, R8, R104 ;  /* 0x000000089c68723c */ /* 0x002fec0000081068 */
[----:B------:R-:W-:Y:S06]  /*b210*/  HMMA.1688.F32.TF32 R48, R184, R18, R48 ;  /* 0x00000012b830723c */ /* 0x000fec0000081030 */
[C---:B--2---:R-:W-:Y:S01]  /*b220*/  HMMA.1688.F32.TF32 R136, R172.reuse, R8, R136 ;  /* 0x00000008ac88723c */ /* 0x044fe20000081088 */
[----:B------:R-:W2:Y:S05]  /*b230*/  LDL R8, [R1+0x240] ;  /* 0x0002400001087983 */ /* 0x000eaa0000100800 */
[C---:B------:R-:W-:Y:S06]  /*b240*/  HMMA.1688.F32.TF32 R140, R172.reuse, R12, R140 ;  /* 0x0000000cac8c723c */ /* 0x040fec000008108c */
[C---:B------:R-:W-:Y:S06]  /*b250*/  HMMA.1688.F32.TF32 R144, R172.reuse, R16, R144 ;  /* 0x00000010ac90723c */ /* 0x040fec0000081090 */
[C---:B------:R-:W-:Y:S06]  /*b260*/  HMMA.1688.F32.TF32 R148, R172.reuse, R20, R148 ;  /* 0x00000014ac94723c */ /* 0x040fec0000081094 */
[C---:B------:R-:W-:Y:S06]  /*b270*/  HMMA.1688.F32.TF32 R152, R172.reuse, R24, R152 ;  /* 0x00000018ac98723c */ /* 0x040fec0000081098 */
[C---:B------:R-:W-:Y:S06]  /*b280*/  HMMA.1688.F32.TF32 R160, R172.reuse, R28, R160 ;  /* 0x0000001caca0723c */ /* 0x040fec00000810a0 */
[C---:B------:R-:W-:Y:S06]  /*b290*/  HMMA.1688.F32.TF32 R164, R172.reuse, R32, R164 ;  /* 0x00000020aca4723c */ /* 0x040fec00000810a4 */
[----:B------:R-:W-:Y:S06]  /*b2a0*/  HMMA.1688.F32.TF32 R100, R172, R36, R100 ;  /* 0x00000024ac64723c */ /* 0x000fec0000081064 */
[C---:B------:R-:W-:Y:S06]  /*b2b0*/  HMMA.1688.F32.TF32 R172, R184.reuse, R14, R44 ;  /* 0x0000000eb8ac723c */ /* 0x040fec000008102c */
[----:B------:R-:W-:Y:S06]  /*b2c0*/  HMMA.1688.F32.TF32 R52, R184, R22, R52 ;  /* 0x00000016b834723c */ /* 0x000fec0000081034 */
[----:B------:R-:W-:Y:S01]  /*b2d0*/  HMMA.1688.F32.TF32 R112, R156, R16, R112 ;  /* 0x000000109c70723c */ /* 0x000fe20000081070 */
[----:B------:R-:W4:Y:S05]  /*b2e0*/  LDL R16, [R1+0x1a8] ;  /* 0x0001a80001107983 */ /* 0x000f2a0000100800 */
[C---:B------:R-:W-:Y:S01]  /*b2f0*/  HMMA.1688.F32.TF32 R56, R184.reuse, R26, R56 ;  /* 0x0000001ab838723c */ /* 0x040fe20000081038 */
[----:B------:R-:W-:Y:S05]  /*b300*/  STL [R1+0x264], R180 ;  /* 0x000264b401007387 */ /* 0x000fea0000100800 */
[----:B------:R-:W-:Y:S01]  /*b310*/  HMMA.1688.F32.TF32 R60, R184, R30, R60 ;  /* 0x0000001eb83c723c */ /* 0x000fe2000008103c */
[----:B------:R-:W-:Y:S04]  /*b320*/  STL [R1+0x260], R181 ;  /* 0x000260b501007387 */ /* 0x000fe80000100800 */
[----:B------:R-:W-:Y:S01]  /*b330*/  STL [R1+0x25c], R182 ;  /* 0x00025cb601007387 */ /* 0x000fe20000100800 */
[C---:B------:R-:W-:Y:S03]  /*b340*/  HMMA.1688.F32.TF32 R124, R156.reuse, R28, R124 ;  /* 0x0000001c9c7c723c */ /* 0x040fe6000008107c */
[----:B------:R-:W-:Y:S03]  /*b350*/  STL [R1+0x258], R183 ;  /* 0x000258b701007387 */ /* 0x000fe60000100800 */
[C---:B------:R-:W-:Y:S01]  /*b360*/  HMMA.1688.F32.TF32 R116, R156.reuse, R20, R116 ;  /* 0x000000149c74723c */ /* 0x040fe20000081074 */
[----:B------:R-:W-:Y:S04]  /*b370*/  STL [R1+0x274], R172 ;  /* 0x000274ac01007387 */ /* 0x000fe80000100800 */
[----:B------:R-:W-:Y:S01]  /*b380*/  STL [R1+0x270], R173 ;  /* 0x000270ad01007387 */ /* 0x000fe20000100800 */
[----:B------:R-:W-:Y:S03]  /*b390*/  HMMA.1688.F32.TF32 R108, R156, R12, R108 ;  /* 0x0000000c9c6c723c */ /* 0x000fe6000008106c */
[----:B------:R-:W-:Y:S01]  /*b3a0*/  STL [R1+0x26c], R174 ;  /* 0x00026cae01007387 */ /* 0x000fe20000100800 */
[----:B------:R-:W-:-:S02]  /*b3b0*/  ISETP.GT.AND P1, PT, R2, RZ, PT ;  /* 0x000000ff0200720c */ /* 0x000fc40003f24270 */
[C---:B------:R-:W-:Y:S01]  /*b3c0*/  HMMA.1688.F32.TF32 R120, R156.reuse, R24, R120 ;  /* 0x000000189c78723c */ /* 0x040fe20000081078 */
[----:B------:R-:W-:Y:S04]  /*b3d0*/  STL [R1+0x268], R175 ;  /* 0x000268af01007387 */ /* 0x000fe80000100800 */
[----:B------:R-:W-:Y:S01]  /*b3e0*/  STL [R1+0x284], R48 ;  /* 0x0002843001007387 */ /* 0x000fe20000100800 */
[C---:B------:R-:W-:Y:S03]  /*b3f0*/  HMMA.1688.F32.TF32 R128, R156.reuse, R32, R128 ;  /* 0x000000209c80723c */ /* 0x040fe60000081080 */
[----:B------:R-:W-:Y:S03]  /*b400*/  STL [R1+0x280], R49 ;  /* 0x0002803101007387 */ /* 0x000fe60000100800 */
[----:B------:R-:W-:Y:S01]  /*b410*/  HMMA.1688.F32.TF32 R132, R156, R36, R132 ;  /* 0x000000249c84723c */ /* 0x000fe20000081084 */
[----:B------:R-:W-:Y:S04]  /*b420*/  STL [R1+0x27c], R50 ;  /* 0x00027c3201007387 */ /* 0x000fe80000100800 */
        /* <DEDUP_REMOVED lines=10> */
[----:B------:R-:W4:Y:S04]  /*b4d0*/  LDL R29, [R1+0x1e4] ;  /* 0x0001e400011d7983 */ /* 0x000f280000100800 */
[----:B------:R-:W4:Y:S04]  /*b4e0*/  LDL R21, [R1+0x198] ;  /* 0x0001980001157983 */ /* 0x000f280000100800 */
[----:B------:R-:W4:Y:S01]  /*b4f0*/  LDL R13, [R1+0x1b8] ;  /* 0x0001b800010d7983 */ /* 0x000f220000100800 */
[C---:B---3--:R-:W-:Y:S03]  /*b500*/  HMMA.1688.F32.TF32 R44, R168.reuse, R18, R76 ;  /* 0x00000012a82c723c */ /* 0x048fe6000008104c */
[----:B------:R-:W3:Y:S03]  /*b510*/  LDL R28, [R1+0x188] ;  /* 0x00018800011c7983 */ /* 0x000ee60000100800 */
[----:B------:R-:W-:Y:S01]  /*b520*/  HMMA.1688.F32.TF32 R76, R168, R22, R80 ;  /* 0x00000016a84c723c */ /* 0x000fe20000081050 */
[----:B------:R-:W-:Y:S01]  /*b530*/  LDS R156, [R196+UR7+0x9880] ;  /* 0x00988007c49c7984 */ /* 0x000fe20008000800 */
[----:B------:R-:W-:-:S03]  /*b540*/  UIADD3 UR5, UR5, 0x1, URZ ;  /* 0x0000000105057890 */ /* 0x000fc6000fffe03f */
[----:B------:R-:W-:Y:S01]  /*b550*/  LDS R158, [R196+UR7+0x9c80] ;  /* 0x009c8007c49e7984 */ /* 0x000fe20008000800 */
[----:B------:R-:W-:Y:S03]  /*b560*/  HMMA.1688.F32.TF32 R80, R168, R26, R84 ;  /* 0x0000001aa850723c */ /* 0x000fe60000081054 */
[----:B------:R-:W-:Y:S04]  /*b570*/  LDS R84, [R197+UR7+0x9880] ;  /* 0x00988007c5547984 */ /* 0x000fe80008000800 */
[----:B------:R1:W-:Y:S04]  /*b580*/  LDS R86, [R197+UR7+0x9c80] ;  /* 0x009c8007c5567984 */ /* 0x0003e80008000800 */
[----:B------:R-:W-:Y:S01]  /*b590*/  LDS R157, [R198+UR7+0x9880] ;  /* 0x00988007c69d7984 */ /* 0x000fe20008000800 */
[----:B-1----:R-:W1:Y:S03]  /*b5a0*/  S2R R197, SR_TID.X ;  /* 0x0000000000c57919 */ /* 0x002e660000002100 */
[----:B------:R-:W4:Y:S04]  /*b5b0*/  LDS R159, [R198+UR7+0x9c80] ;  /* 0x009c8007c69f7984 */ /* 0x000f280008000800 */
[----:B------:R-:W-:Y:S04]  /*b5c0*/  LDS R85, [R201+UR7+0x9880] ;  /* 0x00988007c9557984 */ /* 0x000fe80008000800 */
[----:B------:R1:W4:Y:S01]  /*b5d0*/  LDS R87, [R201+UR7+0x9c80] ;  /* 0x009c8007c9577984 */ /* 0x0003220008000800 */
[----:B------:R-:W-:-:S03]  /*b5e0*/  UISETP.GT.AND UP0, UPT, UR5, 0x1, UPT ;  /* 0x000000010500788c */ /* 0x000fc6000bf04270 */
[----:B------:R-:W3:Y:S01]  /*b5f0*/  LDL R25, [R1+0x1c8] ;  /* 0x0001c80001197983 */ /* 0x000ee20000100800 */
[----:B------:R-:W-:-:S03]  /*b600*/  USEL UR5, UR5, URZ, !UP0 ;  /* 0x0000003f05057287 */ /* 0x000fc6000c000000 */
[----:B------:R-:W3:Y:S01]  /*b610*/  LDL R20, [R1+0x178] ;  /* 0x0001780001147983 */ /* 0x000ee20000100800 */
[----:B------:R-:W-:-:S03]  /*b620*/  ULEA UR7, UR5, UR4, 0xd ;  /* 0x0000000405077291 */ /* 0x000fc6000f8e683f */
[----:B------:R-:W3:Y:S01]  /*b630*/  LDL R17, [R1+0x1c4] ;  /* 0x0001c40001117983 */ /* 0x000ee20000100800 */
[C---:B------:R-:W-:Y:S01]  /*b640*/  HMMA.1688.F32.TF32 R72, R168.reuse, R10, R72 ;  /* 0x0000000aa848723c */ /* 0x040fe20000081048 */
[----:B------:R-:W-:Y:S02]  /*b650*/  ISETP.GT.AND P5, PT, R2, 0x13, PT ;  /* 0x000000130200780c */ /* 0x000fe40003fa4270 */
[----:B------:R-:W3:Y:S01]  /*b660*/  LDL R33, [R1+0x1cc] ;  /* 0x0001cc0001217983 */ /* 0x000ee20000100800 */
[----:B-1----:R-:W-:Y:S02]  /*b670*/  LOP3.LUT R201, R197, 0x3f, RZ, 0xc0, !PT ;  /* 0x0000003fc5c97812 */ /* 0x002fe400078ec0ff */
[----:B------:R-:W-:Y:S01]  /*b680*/  HMMA.1688.F32.TF32 R40, R168, R14, R176 ;  /* 0x0000000ea828723c */ /* 0x000fe200000810b0 */
[----:B------:R-:W3:Y:S02]  /*b690*/  LDL R32, [R1+0x17c] ;  /* 0x00017c0001207983 */ /* 0x000ee40000100800 */
[----:B------:R-:W-:-:S02]  /*b6a0*/  IMAD.SHL.U32 R24, R201, 0x4, RZ ;  /* 0x00000004c9187824 */ /* 0x000fc400078e00ff */
[----:B------:R-:W3:Y:S02]  /*b6b0*/  LDL R37, [R1+0x214] ;  /* 0x0002140001257983 */ /* 0x000ee40000100800 */
[----:B------:R-:W-:Y:S02]  /*b6c0*/  VIADD R12, R24, UR7 ;  /* 0x00000007180c7c36 */ /* 0x000fe40008000000 */
[----:B------:R-:W3:Y:S01]  /*b6d0*/  LDL R36, [R1+0x16c] ;  /* 0x00016c0001247983 */ /* 0x000ee20000100800 */
[----:B--2---:R-:W-:-:S03]  /*b6e0*/  ISETP.GE.AND P0, PT, R200, R8, PT ;  /* 0x00000008c800720c */ /* 0x004fc60003f06270 */
[----:B------:R-:W2:Y:S01]  /*b6f0*/  LDL R50, [R1+0x15c] ;  /* 0x00015c0001327983 */ /* 0x000ea20000100800 */
[----:B------:R-:W-:-:S03]  /*b700*/  SEL R8, RZ, 0x4, !P1 ;  /* 0x00000004ff087807 */ /* 0x000fc60004800000 */
[----:B------:R-:W2:Y:S01]  /*b710*/  LDL R49, [R1+0x1fc] ;  /* 0x0001fc0001317983 */ /* 0x000ea20000100800 */
[----:B------:R-:W-:Y:S02]  /*b720*/  SEL R8, R8, RZ, !P0 ;  /* 0x000000ff08087207 */ /* 0x000fe40004000000 */
[----:B------:R-:W-:Y:S01]  /*b730*/  ISETP.GT.AND P1, PT, R2, 0x4, PT ;  /* 0x000000040200780c */ /* 0x000fe20003f24270 */
[----:B------:R-:W1:Y:S01]  /*b740*/  S2R R193, SR_TID.X ;  /* 0x0000000000c17919 */ /* 0x000e620000002100 */
[----:B------:R-:W-:Y:S01]  /*b750*/  ISETP.NE.U32.AND P2, PT, R8, RZ, PT ;  /* 0x000000ff0800720c */ /* 0x000fe20003f45070 */
[----:B------:R-:W-:Y:S01]  /*b760*/  BAR.SYNC.DEFER_BLOCKING 0x0 ;  /* 0x0000000000007b1d */ /* 0x000fe20000010000 */
[----:B------:R-:W-:-:S04]  /*b770*/  SEL R8, RZ, 0x4, !P1 ;  /* 0x00000004ff087807 */ /* 0x000fc80004800000 */
[----:B------:R-:W-:Y:S02]  /*b780*/  SEL R8, R8, RZ, !P0 ;  /* 0x000000ff08087207 */ /* 0x000fe40004000000 */
[----:B------:R-:W-:Y:S01]  /*b790*/  ISETP.GT.AND P6, PT, R2, 0x1f, PT ;  /* 0x0000001f0200780c */ /* 0x000fe20003fc4270 */
[----:B------:R-:W2:Y:S01]  /*b7a0*/  LDL R48, [R1+0x14c] ;  /* 0x00014c0001307983 */ /* 0x000ea20000100800 */
[----:B------:R-:W-:-:S03]  /*b7b0*/  ISETP.NE.U32.AND P1, PT, R8, RZ, PT ;  /* 0x000000ff0800720c */ /* 0x000fc60003f25070 */
[----:B------:R-:W-:Y:S01]  /*b7c0*/  @!PT LDS RZ, [RZ] ;  /* 0x00000000fffff984 */ /* 0x000fe20000000800 */
[----:B------:R-:W-:Y:S01]  /*b7d0*/  @!PT LDS RZ, [RZ] ;  /* 0x00000000fffff984 */ /* 0x000fe20000000800 */
[----:B------:R-:W-:Y:S01]  /*b7e0*/  @!PT LDS RZ, [RZ] ;  /* 0x00000000fffff984 */ /* 0x000fe20000000800 */
[----:B------:R-:W-:Y:S01]  /*b7f0*/  LDGSTS.E [R12+0x8000], desc[UR8][R4.64], P2 ;  /* 0x08000000040c7fae */ /* 0x000fe20009121848 */
[----:B------:R-:W-:-:S05]  /*b800*/  LEA R8, P2, R188, R4, 0x2 ;  /* 0x00000004bc087211 */ /* 0x000fca00078410ff */
[----:B----4-:R-:W-:Y:S02]  /*b810*/  IMAD.X R9, R5, 0x1, R16, P2 ;  /* 0x0000000105097824 */ /* 0x010fe400010e0610 */
[----:B------:R-:W4:Y:S04]  /*b820*/  LDL R16, [R1+0x168] ;  /* 0x0001680001107983 */ /* 0x000f280000100800 */
[----:B------:R1:W-:Y:S01]  /*b830*/  LDGSTS.E [R12+0x8400], desc[UR8][R8.64], P1 ;  /* 0x08400000080c7fae */ /* 0x0003e20008921848 */
[----:B------:R-:W-:-:S04]  /*b840*/  ISETP.GT.AND P1, PT, R2, 0x8, PT ;  /* 0x000000080200780c */ /* 0x000fc80003f24270 */
[----:B-1----:R-:W-:Y:S02]  /*b850*/  SEL R8, RZ, 0x4, !P1 ;  /* 0x00000004ff087807 */ /* 0x002fe40004800000 */
[----:B------:R-:W-:Y:S02]  /*b860*/  ISETP.GT.AND P1, PT, R2, 0xc, PT ;  /* 0x0000000c0200780c */ /* 0x000fe40003f24270 */
[----:B------:R-:W-:-:S04]  /*b870*/  SEL R8, R8, RZ, !P0 ;  /* 0x000000ff08087207 */ /* 0x000fc80004000000 */
[----:B------:R-:W-:Y:S02]  /*b880*/  ISETP.NE.U32.AND P2, PT, R8, RZ, PT ;  /* 0x000000ff0800720c */ /* 0x000fe40003f45070 */
[----:B------:R-:W-:-:S04]  /*b890*/  SEL R8, RZ, 0x4, !P1 ;  /* 0x00000004ff087807 */ /* 0x000fc80004800000 */
[----:B------:R-:W-:-:S04]  /*b8a0*/  SEL R8, R8, RZ, !P0 ;  /* 0x000000ff08087207 */ /* 0x000fc80004000000 */
[----:B------:R-:W-:Y:S01]  /*b8b0*/  ISETP.NE.U32.AND P1, PT, R8, RZ, PT ;  /* 0x000000ff0800720c */ /* 0x000fe20003f25070 */
[-C--:B------:R-:W-:Y:S06]  /*b8c0*/  HMMA.1688.F32.TF32 R104, R156, R10.reuse, R104 ;  /* 0x0000000a9c68723c */ /* 0x080fec0000081068 */
[----:B------:R-:W-:Y:S01]  /*b8d0*/  HMMA.1688.F32.TF32 R136, R84, R10, R136 ;  /* 0x0000000a5488723c */ /* 0x000fe20000081088 */
[----:B------:R-:W2:Y:S04]  /*b8e0*/  LDL R11, [R1+0x1bc] ;  /* 0x0001bc00010b7983 */ /* 0x000ea80000100800 */
[----:B------:R-:W2:Y:S01]  /*b8f0*/  LDL R10, [R1+0x148] ;  /* 0x00014800010a7983 */ /* 0x000ea20000100800 */
[----:B------:R-:W-:-:S05]  /*b900*/  LEA R8, P3, R29, R4, 0x2 ;  /* 0x000000041d087211 */ /* 0x000fca00078610ff */
[----:B------:R-:W-:Y:S02]  /*b910*/  IMAD.X R9, R5, 0x1, R21, P3 ;  /* 0x0000000105097824 */ /* 0x000fe400018e0615 */
[----:B------:R-:W2:Y:S04]  /*b920*/  LDL R21, [R1+0x1c0] ;  /* 0x0001c00001157983 */ /* 0x000ea80000100800 */
[----:B------:R1:W-:Y:S02]  /*b930*/  LDGSTS.E [R12+0x8800], desc[UR8][R8.64], P2 ;  /* 0x08800000080c7fae */ /* 0x0003e40009121848 */
[----:B-1----:R-:W-:Y:S02]  /*b940*/  LEA R8, P2, R13, R4, 0x2 ;  /* 0x000000040d087211 */ /* 0x002fe400078410ff */
[----:B------:R-:W2:Y:S03]  /*b950*/  LDL R13, [R1+0x158] ;  /* 0x00015800010d7983 */ /* 0x000ea60000100800 */
[----:B---3--:R-:W-:Y:S01]  /*b960*/  IMAD.X R9, R5, 0x1, R28, P2 ;  /* 0x0000000105097824 */ /* 0x008fe200010e061c */
[----:B------:R-:W-:Y:S01]  /*b970*/  LOP3.LUT R197, R197, 0x3f, RZ, 0xc0, !PT ;  /* 0x0000003fc5c57812 */ /* 0x000fe200078ec0ff */
[----:B------:R-:W-:Y:S01]  /*b980*/  HMMA.1688.F32.TF32 R108, R156, R14, R108 ;  /* 0x0000000e9c6c723c */ /* 0x000fe2000008106c */
[----:B------:R-:W3:Y:S04]  /*b990*/  LDL R28, [R1+0x1f8] ;  /* 0x0001f800011c7983 */ /* 0x000ee80000100800 */
        /* <DEDUP_REMOVED lines=8> */
[----:B------:R-:W-:Y:S02]  /*ba20*/  ISETP.NE.U32.AND P1, PT, R8, RZ, PT ;  /* 0x000000ff0800720c */ /* 0x000fe40003f25070 */
[-C--:B------:R-:W-:Y:S02]  /*ba30*/  LEA R8, P3, R25, R4.reuse, 0x2 ;  /* 0x0000000419087211 */ /* 0x080fe400078610ff */
[----:B------:R-:W3:Y:S03]  /*ba40*/  LDL R25, [R1+0x1e0] ;  /* 0x0001e00001197983 */ /* 0x000ee60000100800 */
[----:B------:R-:W-:Y:S02]  /*ba50*/  IMAD.X R9, R5, 0x1, R20, P3 ;  /* 0x0000000105097824 */ /* 0x000fe400018e0614 */
[----:B------:R-:W3:Y:S04]  /*ba60*/  LDL R20, [R1+0x1b4] ;  /* 0x0001b40001147983 */ /* 0x000ee80000100800 */
[----:B------:R1:W-:Y:S02]  /*ba70*/  LDGSTS.E [R12+0x9000], desc[UR8][R8.64], P2 ;  /* 0x09000000080c7fae */ /* 0x0003e40009121848 */
[----:B-1----:R-:W-:-:S02]  /*ba80*/  LEA R8, P2, R17, R4, 0x2 ;  /* 0x0000000411087211 */ /* 0x002fc400078410ff */
[----:B------:R-:W3:Y:S03]  /*ba90*/  LDL R17, [R1+0x1f0] ;  /* 0x0001f00001117983 */ /* 0x000ee60000100800 */
        /* <DEDUP_REMOVED lines=11> */
[-C--:B--2---:R-:W-:Y:S02]  /*bb50*/  LEA R8, P3, R21, R4.reuse, 0x2 ;  /* 0x0000000415087211 */ /* 0x084fe400078610ff */
[----:B------:R-:W2:Y:S03]  /*bb60*/  LDL R21, [R1+0x194] ;  /* 0x0001940001157983 */ /* 0x000ea60000100800 */
[----:B------:R-:W-:Y:S02]  /*bb70*/  IMAD.X R9, R5, 0x1, R13, P3 ;  /* 0x0000000105097824 */ /* 0x000fe400018e060d */
[----:B------:R-:W2:Y:S04]  /*bb80*/  LDL R13, [R1+0x1d4] ;  /* 0x0001d400010d7983 */ /* 0x000ea80000100800 */
[----:B------:R1:W-:Y:S02]  /*bb90*/  LDGSTS.E [R12+0x9800], desc[UR8][R8.64], P2 ;  /* 0x09800000080c7fae */ /* 0x0003e40009121848 */
[----:B-1----:R-:W-:-:S02]  /*bba0*/  LEA R8, P2, R11, R4, 0x2 ;  /* 0x000000040b087211 */ /* 0x002fc400078410ff */
[----:B------:R-:W2:Y:S03]  /*bbb0*/  LDL R11, [R1+0x184] ;  /* 0x00018400010b7983 */ /* 0x000ea60000100800 */
[----:B------:R-:W-:-:S05]  /*bbc0*/  IMAD.X R9, R5, 0x1, R10, P2 ;  /* 0x0000000105097824 */ /* 0x000fca00010e060a */
[----:B------:R1:W-:Y:S01]  /*bbd0*/  LDGSTS.E [R12+0x9c00], desc[UR8][R8.64], P1 ;  /* 0x09c00000080c7fae */ /* 0x0003e20008921848 */
[----:B------:R-:W-:-:S04]  /*bbe0*/  ISETP.GT.AND P1, PT, R2, 0x1, PT ;  /* 0x000000010200780c */ /* 0x000fc80003f24270 */
[----:B-1----:R-:W-:Y:S01]  /*bbf0*/  SEL R8, RZ, 0x4, !P1 ;  /* 0x00000004ff087807 */ /* 0x002fe20004800000 */
[----:B------:R-:W-:Y:S01]  /*bc00*/  IMAD.SHL.U32 R197, R197, 0x4, RZ ;  /* 0x00000004c5c57824 */ /* 0x000fe200078e00ff */
[----:B------:R-:W-:Y:S01]  /*bc10*/  ISETP.GT.AND P1, PT, R2, 0x5, PT ;  /* 0x000000050200780c */ /* 0x000fe20003f24270 */
[----:B------:R-:W-:Y:S01]  /*bc20*/  HMMA.1688.F32.TF32 R140, R84, R14, R140 ;  /* 0x0000000e548c723c */ /* 0x000fe2000008108c */
[----:B------:R-:W-:Y:S01]  /*bc30*/  SEL R8, R8, RZ, !P0 ;  /* 0x000000ff08087207 */ /* 0x000fe20004000000 */
[----:B------:R-:W2:Y:S03]  /*bc40*/  LDL R14, [R1+0x164] ;  /* 0x00016400010e7983 */ /* 0x000ea60000100800 */
[----:B------:R-:W-:Y:S01]  /*bc50*/  ISETP.NE.U32.AND P2, PT, R8, RZ, PT ;  /* 0x000000ff0800720c */ /* 0x000fe20003f45070 */
[----:B------:R-:W2:Y:S01]  /*bc60*/  LDL R15, [R1+0x210] ;  /* 0x00021000010f7983 */ /* 0x000ea20000100800 */
[----:B------:R-:W-:-:S03]  /*bc70*/  SEL R8, RZ, 0x4, !P1 ;  /* 0x00000004ff087807 */ /* 0x000fc60004800000 */
[----:B------:R-:W2:Y:S01]  /*bc80*/  LDL R12, [R1+0x204] ;  /* 0x00020400010c7983 */ /* 0x000ea20000100800 */
[----:B------:R-:W-:Y:S02]  /*bc90*/  SEL R8, R8, RZ, !P0 ;  /* 0x000000ff08087207 */ /* 0x000fe40004000000 */
[----:B------:R-:W-:Y:S02]  /*bca0*/  LOP3.LUT R10, R197, 0x20, RZ, 0x3c, !PT ;  /* 0x00000020c50a7812 */ /* 0x000fe400078e3cff */
[----:B------:R-:W-:Y:S02]  /*bcb0*/  ISETP.NE.U32.AND P1, PT, R8, RZ, PT ;  /* 0x000000ff0800720c */ /* 0x000fe40003f25070 */
[----:B------:R-:W-:Y:S01]  /*bcc0*/  IADD3 R8, P3, R188, R4, RZ ;  /* 0x00000004bc087210 */ /* 0x000fe20007f7e0ff */
[----:B------:R-:W-:-:S04]  /*bcd0*/  VIADD R10, R10, UR7 ;  /* 0x000000070a0a7c36 */ /* 0x000fc80008000000 */
[----:B---3--:R-:W-:Y:S02]  /*bce0*/  IMAD.X R9, R5, 0x1, R20, P3 ;  /* 0x0000000105097824 */ /* 0x008fe400018e0614 */
[----:B------:R-:W3:Y:S04]  /*bcf0*/  LDL R20, [R1+0x228] ;  /* 0x0002280001147983 */ /* 0x000ee80000100800 */
[----:B------:R1:W-:Y:S02]  /*bd00*/  LDGSTS.E [R10+0x8100], desc[UR8][R8.64], P2 ;  /* 0x08100000080a7fae */ /* 0x0003e40009121848 */
[----:B-1----:R-:W-:Y:S02]  /*bd10*/  LEA R8, P2, R17, R4, 0x2 ;  /* 0x0000000411087211 */ /* 0x002fe400078410ff */
[----:B------:R-:W3:Y:S03]  /*bd20*/  LDL R17, [R1+0x174] ;  /* 0x0001740001117983 */ /* 0x000ee60000100800 */
[----:B----4-:R-:W-:-:S02]  /*bd30*/  IMAD.X R9, R5, 0x1, R16, P2 ;  /* 0x0000000105097824 */ /* 0x010fc400010e0610 */
        /* <DEDUP_REMOVED lines=10> */
[----:B------:R-:W-:Y:S02]  /*bde0*/  LEA R8, P3, R25, R4, 0x2 ;  /* 0x0000000419087211 */ /* 0x000fe400078610ff */
[----:B------:R-:W4:Y:S03]  /*bdf0*/  LDL R25, [R1+0x1b0] ;  /* 0x0001b00001197983 */ /* 0x000f260000100800 */
[----:B--2---:R-:W-:-:S05]  /*be00*/  IMAD.X R9, R5, 0x1, R21, P3 ;  /* 0x0000000105097824 */ /* 0x004fca00018e0615 */
[----:B------:R1:W-:Y:S02]  /*be10*/  LDGSTS.E [R10+0x8900], desc[UR8][R8.64], P2 ;  /* 0x08900000080a7fae */ /* 0x0003e40009121848 */
[----:B-1----:R-:W-:Y:S02]  /*be20*/  LEA R8, P2, R13, R4, 0x2 ;  /* 0x000000040d087211 */ /* 0x002fe400078410ff */
[----:B------:R-:W2:Y:S03]  /*be30*/  LDL R13, [R1+0x154] ;  /* 0x00015400010d7983 */ /* 0x000ea60000100800 */
[----:B------:R-:W-:Y:S02]  /*be40*/  IMAD.X R9, R5, 0x1, R11, P2 ;  /* 0x0000000105097824 */ /* 0x000fe400010e060b */
[----:B------:R-:W2:Y:S04]  /*be50*/  LDL R11, [R1+0x144] ;  /* 0x00014400010b7983 */ /* 0x000ea80000100800 */
        /* <DEDUP_REMOVED lines=9> */
[----:B---3--:R-:W-:Y:S02]  /*bef0*/  LEA R8, P3, R20, R4, 0x2 ;  /* 0x0000000414087211 */ /* 0x008fe400078610ff */
[----:B------:R-:W3:Y:S03]  /*bf00*/  LDL R20, [R1+0x1ec] ;  /* 0x0001ec0001147983 */ /* 0x000ee60000100800 */
[----:B------:R-:W-:-:S05]  /*bf10*/  IMAD.X R9, R5, 0x1, R17, P3 ;  /* 0x0000000105097824 */ /* 0x000fca00018e0611 */
[----:B------:R4:W-:Y:S02]  /*bf20*/  LDGSTS.E [R10+0x9100], desc[UR8][R8.64], P2 ;  /* 0x09100000080a7fae */ /* 0x0009e40009121848 */
[----:B----4-:R-:W-:-:S05]  /*bf30*/  LEA R8, P2, R16, R4, 0x2 ;  /* 0x0000000410087211 */ /* 0x010fca00078410ff */
[----:B------:R-:W-:Y:S02]  /*bf40*/  IMAD.X R9, R5, 0x1, R14, P2 ;  /* 0x0000000105097824 */ /* 0x000fe400010e060e */
        /* <DEDUP_REMOVED lines=11> */
[----:B------:R-:W4:Y:S03]  /*c000*/  LDL R15, [R1+0x1dc] ;  /* 0x0001dc00010f7983 */ /* 0x000f260000100800 */
[----:B--2---:R-:W-:Y:S02]  /*c010*/  IMAD.X R9, R5, 0x1, R13, P3 ;  /* 0x0000000105097824 */ /* 0x004fe400018e060d */
[----:B------:R-:W2:Y:S04]  /*c020*/  LDL R13, [R1+0x1d0] ;  /* 0x0001d000010d7983 */ /* 0x000ea80000100800 */
[----:B------:R1:W-:Y:S02]  /*c030*/  LDGSTS.E [R10+0x9900], desc[UR8][R8.64], P2 ;  /* 0x09900000080a7fae */ /* 0x0003e40009121848 */
[----:B-1----:R-:W-:-:S02]  /*c040*/  LEA R8, P2, R12, R4, 0x2 ;  /* 0x000000040c087211 */ /* 0x002fc400078410ff */
        /* <DEDUP_REMOVED lines=9> */
[----:B------:R-:W-:Y:S01]  /*c0e0*/  SEL R8, RZ, 0x4, !P1 ;  /* 0x00000004ff087807 */ /* 0x000fe20004800000 */
[----:B------:R-:W-:-:S03]  /*c0f0*/  IMAD.SHL.U32 R201, R201, 0x4, RZ ;  /* 0x00000004c9c97824 */ /* 0x000fc600078e00ff */
[----:B------:R-:W-:Y:S02]  /*c100*/  SEL R8, R8, RZ, !P0 ;  /* 0x000000ff08087207 */ /* 0x000fe40004000000 */
[----:B------:R-:W-:Y:S02]  /*c110*/  LOP3.LUT R21, R201, 0x40, RZ, 0x3c, !PT ;  /* 0x00000040c9157812 */ /* 0x000fe400078e3cff */
[----:B------:R-:W-:Y:S02]  /*c120*/  ISETP.NE.U32.AND P1, PT, R8, RZ, PT ;  /* 0x000000ff0800720c */ /* 0x000fe40003f25070 */
[-C--:B------:R-:W-:Y:S01]  /*c130*/  LEA R8, P3, R28, R4.reuse, 0x2 ;  /* 0x000000041c087211 */ /* 0x080fe200078610ff */
[----:B------:R-:W-:Y:S01]  /*c140*/  VIADD R10, R21, UR7 ;  /* 0x00000007150a7c36 */ /* 0x000fe20008000000 */
[----:B------:R-:W2:Y:S03]  /*c150*/  LDL R28, [R1+0x1ac] ;  /* 0x0001ac00011c7983 */ /* 0x000ea60000100800 */
[----:B------:R-:W-:Y:S01]  /*c160*/  IMAD.X R9, R5, 0x1, R25, P3 ;  /* 0x0000000105097824 */ /* 0x000fe200018e0619 */
[----:B------:R-:W2:Y:S04]  /*c170*/  LDL R21, [R1+0x170] ;  /* 0x0001700001157983 */ /* 0x000ea80000100800 */
[----:B------:R-:W2:Y:S04]  /*c180*/  LDL R25, [R1+0x224] ;  /* 0x0002240001197983 */ /* 0x000ea80000100800 */
[----:B------:R3:W-:Y:S02]  /*c190*/  LDGSTS.E [R10+0x8200], desc[UR8][R8.64], P2 ;  /* 0x08200000080a7fae */ /* 0x0007e40009121848 */
[----:B---3--:R-:W-:-:S02]  /*c1a0*/  LEA R8, P2, R20, R4, 0x2 ;  /* 0x0000000414087211 */ /* 0x008fc400078410ff */
        /* <DEDUP_REMOVED lines=30> */
[----:B------:R-:W-:-:S05]  /*c390*/  LEA R8, P3, R25, R4, 0x2 ;  /* 0x0000000419087211 */ /* 0x000fca00078610ff */
[----:B------:R-:W-:-:S05]  /*c3a0*/  IMAD.X R9, R5, 0x1, R21, P3 ;  /* 0x0000000105097824 */ /* 0x000fca00018e0615 */
[----:B------:R3:W-:Y:S02]  /*c3b0*/  LDGSTS.E [R10+0x9200], desc[UR8][R8.64], P2 ;  /* 0x09200000080a7fae */ /* 0x0007e40009121848 */
[----:B---3--:R-:W-:-:S05]  /*c3c0*/  LEA R8, P2, R20, R4, 0x2 ;  /* 0x0000000414087211 */ /* 0x008fca00078410ff */
[----:B----4-:R-:W-:Y:S02]  /*c3d0*/  IMAD.X R9, R5, 0x1, R14, P2 ;  /* 0x0000000105097824 */ /* 0x010fe400010e060e */
        /* <DEDUP_REMOVED lines=13> */
[----:B------:R-:W4:Y:S04]  /*c4b0*/  LDL R15, [R1+0x1d8] ;  /* 0x0001d800010f7983 */ /* 0x000f280000100800 */
[----:B------:R1:W-:Y:S02]  /*c4c0*/  LDGSTS.E [R10+0x9a00], desc[UR8][R8.64], P2 ;  /* 0x09a00000080a7fae */ /* 0x0003e40009121848 */
[----:B-1----:R-:W-:-:S02]  /*c4d0*/  LEA R8, P2, R13, R4, 0x2 ;  /* 0x000000040d087211 */ /* 0x002fc400078410ff */
[----:B------:R-:W4:Y:S03]  /*c4e0*/  LDL R13, [R1+0x18c] ;  /* 0x00018c00010d7983 */ /* 0x000f260000100800 */
[----:B------:R-:W-:Y:S02]  /*c4f0*/  IMAD.X R9, R5, 0x1, R12, P2 ;  /* 0x0000000105097824 */ /* 0x000fe400010e060c */
[----:B------:R-:W4:Y:S01]  /*c500*/  LDL R12, [R1+0x19c] ;  /* 0x00019c00010c7983 */ /* 0x000f220000100800 */
[----:B------:R-:W-:-:S03]  /*c510*/  ISETP.GT.AND P2, PT, R2, 0x7, PT ;  /* 0x000000070200780c */ /* 0x000fc60003f44270 */
[----:B------:R1:W-:Y:S01]  /*c520*/  LDGSTS.E [R10+0x9e00], desc[UR8][R8.64], P1 ;  /* 0x09e00000080a7fae */ /* 0x0003e20008921848 */
[----:B------:R-:W-:-:S04]  /*c530*/  ISETP.GT.AND P1, PT, R2, 0x3, PT ;  /* 0x000000030200780c */ /* 0x000fc80003f24270 */
[----:B-1----:R-:W-:Y:S02]  /*c540*/  SEL R9, RZ, 0x4, !P1 ;  /* 0x00000004ff097807 */ /* 0x002fe40004800000 */
[----:B------:R-:W-:Y:S02]  /*c550*/  SEL R8, RZ, 0x4, !P2 ;  /* 0x00000004ff087807 */ /* 0x000fe40005000000 */
[----:B------:R-:W-:Y:S02]  /*c560*/  SEL R9, R9, RZ, !P0 ;  /* 0x000000ff09097207 */ /* 0x000fe40004000000 */
[----:B------:R-:W-:Y:S02]  /*c570*/  ISETP.GT.AND P2, PT, R2, 0xb, PT ;  /* 0x0000000b0200780c */ /* 0x000fe40003f44270 */
[----:B------:R-:W-:Y:S02]  /*c580*/  SEL R8, R8, RZ, !P0 ;  /* 0x000000ff08087207 */ /* 0x000fe40004000000 */
[----:B------:R-:W-:-:S02]  /*c590*/  ISETP.NE.U32.AND P1, PT, R9, RZ, PT ;  /* 0x000000ff0900720c */ /* 0x000fc40003f25070 */
[----:B------:R-:W-:Y:S02]  /*c5a0*/  SEL R10, RZ, 0x4, !P2 ;  /* 0x00000004ff0a7807 */ /* 0x000fe40005000000 */
[----:B------:R-:W-:Y:S02]  /*c5b0*/  ISETP.NE.U32.AND P3, PT, R8, RZ, PT ;  /* 0x000000ff0800720c */ /* 0x000fe40003f65070 */
[----:B---3--:R-:W-:Y:S02]  /*c5c0*/  LEA R8, P2, R14, R4, 0x2 ;  /* 0x000000040e087211 */ /* 0x008fe400078410ff */
[----:B------:R-:W-:-:S03]  /*c5d0*/  LOP3.LUT R14, R24, 0x60, RZ, 0x3c, !PT ;  /* 0x00000060180e7812 */ /* 0x000fc600078e3cff */
[----:B------:R-:W-:Y:S02]  /*c5e0*/  IMAD.X R9, R5, 0x1, R28, P2 ;  /* 0x0000000105097824 */ /* 0x000fe400010e061c */
[----:B------:R-:W-:-:S05]  /*c5f0*/  VIADD R14, R14, UR7 ;  /* 0x000000070e0e7c36 */ /* 0x000fca0008000000 */
[----:B------:R1:W-:Y:S02]  /*c600*/  LDGSTS.E [R14+0x8300], desc[UR8][R8.64], P1 ;  /* 0x08300000080e7fae */ /* 0x0003e40008921848 */
[----:B-1----:R-:W-:Y:S02]  /*c610*/  SEL R9, RZ, 0x4, !P5 ;  /* 0x00000004ff097807 */ /* 0x002fe40006800000 */
[----:B--2---:R-:W-:Y:S02]  /*c620*/  LEA R8, P1, R11, R4, 0x2 ;  /* 0x000000040b087211 */ /* 0x004fe400078210ff */
[----:B------:R-:W-:-:S03]  /*c630*/  SEL R11, R9, RZ, !P0 ;  /* 0x000000ff090b7207 */ /* 0x000fc60004000000 */
[----:B----4-:R-:W-:Y:S02]  /*c640*/  IMAD.X R9, R5, 0x1, R12, P1 ;  /* 0x0000000105097824 */ /* 0x010fe400008e060c */
[----:B------:R-:W2:Y:S01]  /*c650*/  LDL R12, [R1+0x220] ;  /* 0x00022000010c7983 */ /* 0x000ea20000100800 */
[----:B------:R-:W-:Y:S02]  /*c660*/  SEL R10, R10, RZ, !P0 ;  /* 0x000000ff0a0a7207 */ /* 0x000fe40004000000 */
[----:B------:R-:W-:Y:S01]  /*c670*/  ISETP.GT.AND P2, PT, R2, 0xf, PT ;  /* 0x0000000f0200780c */ /* 0x000fe20003f44270 */
[----:B------:R1:W-:Y:S01]  /*c680*/  LDGSTS.E [R14+0x8700], desc[UR8][R8.64], P3 ;  /* 0x08700000080e7fae */ /* 0x0003e20009921848 */
[----:B------:R-:W-:Y:S02]  /*c690*/  ISETP.NE.U32.AND P4, PT, R10, RZ, PT ;  /* 0x000000ff0a00720c */ /* 0x000fe40003f85070 */
[----:B------:R-:W-:Y:S02]  /*c6a0*/  SEL R10, RZ, 0x4, !P2 ;  /* 0x00000004ff0a7807 */ /* 0x000fe40005000000 */
[----:B------:R-:W-:-:S02]  /*c6b0*/  ISETP.GT.AND P5, PT, R2, 0x17, PT ;  /* 0x000000170200780c */ /* 0x000fc40003fa4270 */
[----:B------:R-:W-:-:S04]  /*c6c0*/  SEL R10, R10, RZ, !P0 ;  /* 0x000000ff0a0a7207 */ /* 0x000fc80004000000 */
[----:B------:R-:W-:Y:S02]  /*c6d0*/  ISETP.NE.U32.AND P1, PT, R10, RZ, PT ;  /* 0x000000ff0a00720c */ /* 0x000fe40003f25070 */
[----:B------:R-:W-:Y:S02]  /*c6e0*/  SEL R10, RZ, 0x4, !P5 ;  /* 0x00000004ff0a7807 */ /* 0x000fe40006800000 */
[----:B-1----:R-:W-:Y:S02]  /*c6f0*/  LEA R8, P3, R15, R4, 0x2 ;  /* 0x000000040f087211 */ /* 0x002fe400078610ff */
[----:B------:R-:W-:Y:S01]  /*c700*/  ISETP.GT.AND P5, PT, R2, 0x1b, PT ;  /* 0x0000001b0200780c */ /* 0x000fe20003fa4270 */
[----:B------:R-:W3:Y:S01]  /*c710*/  LDL R15, [R1+0x13c] ;  /* 0x00013c00010f7983 */ /* 0x000ee20000100800 */
[----:B------:R-:W-:Y:S01]  /*c720*/  SEL R10, R10, RZ, !P0 ;  /* 0x000000ff0a0a7207 */ /* 0x000fe20004000000 */
[----:B------:R-:W-:Y:S01]  /*c730*/  IMAD.X R9, R5, 0x1, R13, P3 ;  /* 0x0000000105097824 */ /* 0x000fe200018e060d */
[----:B------:R-:W-:Y:S01]  /*c740*/  ISETP.NE.U32.AND P2, PT, R11, RZ, PT ;  /* 0x000000ff0b00720c */ /* 0x000fe20003f45070 */
[----:B------:R-:W4:Y:S01]  /*c750*/  LDL R13, [R1+0x208] ;  /* 0x00020800010d7983 */ /* 0x000f220000100800 */
[----:B------:R-:W-:-:S02]  /*c760*/  SEL R11, RZ, 0x4, !P5 ;  /* 0x00000004ff0b7807 */ /* 0x000fc40006800000 */
[----:B------:R-:W-:Y:S01]  /*c770*/  ISETP.NE.U32.AND P3, PT, R10, RZ, PT ;  /* 0x000000ff0a00720c */ /* 0x000fe20003f65070 */
[----:B------:R1:W-:Y:S01]  /*c780*/  LDGSTS.E [R14+0x8b00], desc[UR8][R8.64], P4 ;  /* 0x08b00000080e7fae */ /* 0x0003e2000a121848 */
[----:B------:R-:W-:Y:S02]  /*c790*/  SEL R10, RZ, 0x4, !P6 ;  /* 0x00000004ff0a7807 */ /* 0x000fe40007000000 */
[----:B------:R-:W-:Y:S02]  /*c7a0*/  LOP3.LUT R51, R193, 0x1f, RZ, 0xc0, !PT ;  /* 0x0000001fc1337812 */ /* 0x000fe400078ec0ff */
[----:B------:R-:W-:Y:S02]  /*c7b0*/  SEL R10, R10, RZ, !P0 ;  /* 0x000000ff0a0a7207 */ /* 0x000fe40004000000 */
[----:B------:R-:W-:Y:S02]  /*c7c0*/  ISETP.GE.AND P6, PT, R51, R2, PT ;  /* 0x000000023300720c */ /* 0x000fe40003fc6270 */
[----:B-1----:R-:W-:-:S02]  /*c7d0*/  SEL R9, R11, RZ, !P0 ;  /* 0x000000ff0b097207 */ /* 0x002fc40004000000 */
[-C--:B------:R-:W-:Y:S02]  /*c7e0*/  LEA R8, P4, R33, R4.reuse, 0x2 ;  /* 0x0000000421087211 */ /* 0x080fe400078810ff */
[----:B------:R-:W-:Y:S02]  /*c7f0*/  ISETP.NE.U32.AND P5, PT, R9, RZ, PT ;  /* 0x000000ff0900720c */ /* 0x000fe40003fa5070 */
[----:B------:R-:W-:Y:S01]  /*c800*/  SEL R11, RZ, 0x4, P6 ;  /* 0x00000004ff0b7807 */ /* 0x000fe20003000000 */
[----:B------:R-:W-:Y:S01]  /*c810*/  IMAD.X R9, R5, 0x1, R32, P4 ;  /* 0x0000000105097824 */ /* 0x000fe200020e0620 */
[----:B------:R-:W-:Y:S01]  /*c820*/  ISETP.NE.U32.AND P4, PT, R10, RZ, PT ;  /* 0x000000ff0a00720c */ /* 0x000fe20003f85070 */
[-C--:B------:R-:W-:Y:S03]  /*c830*/  HMMA.1688.F32.TF32 R112, R156, R18.reuse, R112 ;  /* 0x000000129c70723c */ /* 0x080fe60000081070 */
[----:B------:R1:W-:Y:S03]  /*c840*/  LDGSTS.E [R14+0x8f00], desc[UR8][R8.64], P1 ;  /* 0x08f00000080e7fae */ /* 0x0003e60008921848 */
[----:B------:R-:W-:Y:S01]  /*c850*/  HMMA.1688.F32.TF32 R16, R84, R18, R144 ;  /* 0x000000125410723c */ /* 0x000fe20000081090 */
[----:B------:R-:W3:Y:S04]  /*c860*/  LDL.LU R145, [R1+0x130] ;  /* 0x0001300001917983 */ /* 0x000ee80000300800 */
[----:B------:R-:W3:Y:S01]  /*c870*/  LDL.LU R144, [R1+0x12c] ;  /* 0x00012c0001907983 */ /* 0x000ee20000300800 */
[----:B------:R-:W-:Y:S06]  /*c880*/  HMMA.1688.F32.TF32 R120, R156, R26, R120 ;  /* 0x0000001a9c78723c */ /* 0x000fec0000081078 */
[-C--:B------:R-:W-:Y:S06]  /*c890*/  HMMA.1688.F32.TF32 R68, R184, R38.reuse, R68 ;  /* 0x00000026b844723c */ /* 0x080fec0000081044 */
[-C--:B------:R-:W-:Y:S06]  /*c8a0*/  HMMA.1688.F32.TF32 R96, R168, R38.reuse, R96 ;  /* 0x00000026a860723c */ /* 0x080fec0000081060 */
[----:B------:R-:W-:Y:S06]  /*c8b0*/  HMMA.1688.F32.TF32 R132, R156, R38, R132 ;  /* 0x000000269c84723c */ /* 0x000fec0000081084 */
[----:B------:R-:W-:Y:S01]  /*c8c0*/  HMMA.1688.F32.TF32 R24, R84, R26, R152 ;  /* 0x0000001a5418723c */ /* 0x000fe20000081098 */
[----:B------:R-:W3:Y:S05]  /*c8d0*/  LDL.LU R152, [R1+0x110] ;  /* 0x0001100001987983 */ /* 0x000eea0000300800 */
[-C--:B------:R-:W-:Y:S06]  /*c8e0*/  HMMA.1688.F32.TF32 R88, R168, R30.reuse, R88 ;  /* 0x0000001ea858723c */ /* 0x080fec0000081058 */
[-C--:B------:R-:W-:Y:S06]  /*c8f0*/  HMMA.1688.F32.TF32 R124, R156, R30.reuse, R124 ;  /* 0x0000001e9c7c723c */ /* 0x080fec000008107c */
[----:B------:R-:W-:Y:S06]  /*c900*/  HMMA.1688.F32.TF32 R28, R84, R30, R160 ;  /* 0x0000001e541c723c */ /* 0x000fec00000810a0 */
[-C--:B------:R-:W-:Y:S06]  /*c910*/  HMMA.1688.F32.TF32 R92, R168, R34.reuse, R92 ;  /* 0x00000022a85c723c */ /* 0x080fec000008105c */
[----:B------:R-:W-:Y:S01]  /*c920*/  HMMA.1688.F32.TF32 R64, R184, R34, R64 ;  /* 0x00000022b840723c */ /* 0x000fe20000081040 */
[----:B--2---:R-:W-:-:S02]  /*c930*/  LEA R10, P6, R12, R4, 0x2 ;  /* 0x000000040c0a7211 */ /* 0x004fc400078c10ff */
[----:B------:R-:W-:Y:S02]  /*c940*/  SEL R12, R11, RZ, !P0 ;  /* 0x000000ff0b0c7207 */ /* 0x000fe40004000000 */
[----:B-1----:R-:W-:Y:S01]  /*c950*/  LEA R8, P0, R37, R4, 0x2 ;  /* 0x0000000425087211 */ /* 0x002fe200078010ff */
[C---:B------:R-:W-:Y:S02]  /*c960*/  IMAD.X R11, R5.reuse, 0x1, R36, P6 ;  /* 0x00000001050b7824 */ /* 0x040fe400030e0624 */
[----:B------:R-:W-:Y:S01]  /*c970*/  HMMA.1688.F32.TF32 R36, R84, R38, R100 ;  /* 0x000000265424723c */ /* 0x000fe20000081064 */
[----:B------:R-:W2:Y:S04]  /*c980*/  LDL.LU R100, [R1+0x10c] ;  /* 0x00010c0001647983 */ /* 0x000ea80000300800 */
[----:B------:R-:W2:Y:S01]  /*c990*/  LDL.LU R160, [R1+0xf0] ;  /* 0x0000f00001a07983 */ /* 0x000ea20000300800 */
[----:B------:R-:W-:-:S03]  /*c9a0*/  IMAD.X R9, R5, 0x1, R50, P0 ;  /* 0x0000000105097824 */ /* 0x000fc600000e0632 */
[----:B------:R-:W2:Y:S04]  /*c9b0*/  LDL.LU R147, [R1+0xec] ;  /* 0x0000ec0001937983 */ /* 0x000ea80000300800 */
[----:B------:R-:W2:Y:S04]  /*c9c0*/  LDL.LU R168, [R1+0xd0] ;  /* 0x0000d00001a87983 */ /* 0x000ea80000300800 */
[----:B------:R-:W2:Y:S04]  /*c9d0*/  LDL.LU R155, [R1+0xcc] ;  /* 0x0000cc00019b7983 */ /* 0x000ea80000300800 */
[----:B------:R1:W-:Y:S04]  /*c9e0*/  LDGSTS.E [R14+0x9300], desc[UR8][R10.64], P2 ;  /* 0x093000000a0e7fae */ /* 0x0003e80009121848 */
[----:B------:R-:W2:Y:S04]  /*c9f0*/  LDL.LU R57, [R1+0x10] ;  /* 0x0000100001397983 */ /* 0x000ea80000300800 */
[----:B------:R-:W2:Y:S01]  /*ca00*/  LDL.LU R53, [R1+0x30] ;  /* 0x0000300001357983 */ /* 0x000ea20000300800 */
[----:B-1----:R-:W-:Y:S01]  /*ca10*/  LEA R10, P0, R49, R4, 0x2 ;  /* 0x00000004310a7211 */ /* 0x002fe200078010ff */
[----:B------:R-:W1:Y:S02]  /*ca20*/  S2R R197, SR_TID.X ;  /* 0x0000000000c57919 */ /* 0x000e640000002100 */
[----:B------:R-:W2:Y:S04]  /*ca30*/  LDL.LU R49, [R1+0xc] ;  /* 0x00000c0001317983 */ /* 0x000ea80000300800 */
        /* <DEDUP_REMOVED lines=9> */
[----:B------:R-:W2:Y:S01]  /*cad0*/  LDL.LU R163, [R1+0xac] ;  /* 0x0000ac0001a37983 */ /* 0x000ea20000300800 */
[----:B------:R-:W-:-:S02]  /*cae0*/  ISETP.NE.U32.AND P1, PT, R12, RZ, PT ;  /* 0x000000ff0c00720c */ /* 0x000fc40003f25070 */
[----:B----4-:R-:W-:Y:S01]  /*caf0*/  LEA R12, P6, R13, R4, 0x2 ;  /* 0x000000040d0c7211 */ /* 0x010fe200078c10ff */
[----:B---3--:R-:W-:Y:S01]  /*cb00*/  IMAD.X R11, R5, 0x1, R15, P0 ;  /* 0x00000001050b7824 */ /* 0x008fe200000e060f */
[----:B-1----:R-:W-:Y:S01]  /*cb10*/  LOP3.LUT R201, R197, 0x1f, RZ, 0xc0, !PT ;  /* 0x0000001fc5c97812 */ /* 0x002fe200078ec0ff */
[C---:B------:R-:W-:Y:S01]  /*cb20*/  HMMA.1688.F32.TF32 R116, R156.reuse, R22, R116 ;  /* 0x000000169c74723c */ /* 0x040fe20000081074 */
[----:B------:R1:W-:Y:S01]  /*cb30*/  LDGSTS.E [R14+0x9700], desc[UR8][R8.64], P3 ;  /* 0x09700000080e7fae */ /* 0x0003e20009921848 */
[----:B------:R-:W-:Y:S01]  /*cb40*/  IMAD.X R13, R5, 0x1, R48, P6 ;  /* 0x00000001050d7824 */ /* 0x000fe200030e0630 */
[----:B------:R-:W-:Y:S01]  /*cb50*/  SHF.R.S32.HI R48, RZ, 0x5, R197 ;  /* 0x00000005ff307819 */ /* 0x000fe200000114c5 */
[----:B------:R-:W-:Y:S01]  /*cb60*/  IMAD.SHL.U32 R15, R201, 0x4, RZ ;  /* 0x00000004c90f7824 */ /* 0x000fe200078e00ff */
[----:B------:R-:W-:Y:S01]  /*cb70*/  ULEA UR7, UR5, UR4, 0xe ;  /* 0x0000000405077291 */ /* 0x000fe2000f8e703f */
[----:B------:R-:W-:Y:S01]  /*cb80*/  HMMA.1688.F32.TF32 R128, R156, R34, R128 ;  /* 0x000000229c80723c */ /* 0x000fe20000081080 */
[----:B------:R-:W-:Y:S01]  /*cb90*/  SGXT R48, R48, 0x1 ;  /* 0x000000013030781a */ /* 0x000fe20000000200 */
[----:B------:R-:W3:Y:S03]  /*cba0*/  LDL.LU R162, [R1+0xe8] ;  /* 0x0000e80001a27983 */ /* 0x000ee60000300800 */
[----:B------:R-:W-:Y:S01]  /*cbb0*/  LOP3.LUT R15, R15, 0x90, R48, 0x78, !PT ;  /* 0x000000900f0f7812 */ /* 0x000fe200078e7830 */
[----:B------:R-:W4:Y:S01]  /*cbc0*/  LDL.LU R157, [R1+0xc4] ;  /* 0x0000c400019d7983 */ /* 0x000f220000300800 */
[----:B-1----:R-:W-:Y:S01]  /*cbd0*/  IADD3 R8, P2, R0, R145, RZ ;  /* 0x0000009100087210 */ /* 0x002fe20007f5e0ff */
[----:B------:R-:W-:Y:S02]  /*cbe0*/  HMMA.1688.F32.TF32 R20, R84, R22, R148 ;  /* 0x000000165414723c */ /* 0x000fe40000081094 */
[----:B------:R-:W3:Y:S01]  /*cbf0*/  LDL.LU R154, [R1+0x108] ;  /* 0x00010800019a7983 */ /* 0x000ee20000300800 */
[----:B------:R-:W-:-:S03]  /*cc00*/  VIADD R15, R15, UR7 ;  /* 0x000000070f0f7c36 */ /* 0x000fc60008000000 */
[----:B------:R-:W4:Y:S01]  /*cc10*/  LDL.LU R149, [R1+0xe4] ;  /* 0x0000e40001957983 */ /* 0x000f220000300800 */
[----:B------:R-:W-:Y:S01]  /*cc20*/  HMMA.1688.F32.TF32 R32, R84, R34, R164 ;  /* 0x000000225420723c */ /* 0x000fe200000810a4 */
[----:B------:R-:W-:Y:S02]  /*cc30*/  IMAD.X R9, R144, 0x1, R3, P2 ;  /* 0x0000000190097824 */ /* 0x000fe400010e0603 */
[----:B------:R-:W3:Y:S04]  /*cc40*/  LDL.LU R146, [R1+0x128] ;  /* 0x0001280001927983 */ /* 0x000ee80000300800 */
[----:B------:R1:W-:Y:S04]  /*cc50*/  LDGSTS.E [R14+0x9b00], desc[UR8][R12.64], P5 ;  /* 0x09b000000c0e7fae */ /* 0x0003e8000a921848 */
[----:B------:R-:W4:Y:S04]  /*cc60*/  LDL.LU R101, [R1+0x104] ;  /* 0x0001040001657983 */ /* 0x000f280000300800 */
[----:B------:R-:W4:Y:S01]  /*cc70*/  LDL.LU R85, [R1+0x124] ;  /* 0x0001240001557983 */ /* 0x000f220000300800 */
[----:B-1----:R-:W-:-:S03]  /*cc80*/  IADD3 R12, P0, R0, R152, RZ ;  /* 0x00000098000c7210 */ /* 0x002fc60007f1e0ff */
[----:B------:R-:W4:Y:S04]  /*cc90*/  LDL.LU R56, [R1+0x8] ;  /* 0x0000080001387983 */ /* 0x000f280000300800 */
[----:B------:R-:W4:Y:S04]  /*cca0*/  LDL.LU R52, [R1+0x28] ;  /* 0x0000280001347983 */ /* 0x000f280000300800 */
[----:B------:R1:W-:Y:S04]  /*ccb0*/  LDGSTS.E [R14+0x9f00], desc[UR8][R10.64], P4 ;  /* 0x09f000000a0e7fae */ /* 0x0003e8000a121848 */
[----:B------:R-:W4:Y:S04]  /*ccc0*/  LDL.LU R55, [R1+0x4] ;  /* 0x0000040001377983 */ /* 0x000f280000300800 */
[----:B------:R-:W0:Y:S04]  /*ccd0*/  LDGDEPBAR ;  /* 0x00000000000079af */ /* 0x000e280000000000 */
[----:B------:R-:W4:Y:S01]  /*cce0*/  LDL.LU R50, [R1+0x48] ;  /* 0x0000480001327983 */ /* 0x000f220000300800 */
[----:B-1----:R-:W-:-:S03]  /*ccf0*/  IMAD.SHL.U32 R14, R201, 0x4, RZ ;  /* 0x00000004c90e7824 */ /* 0x002fc600078e00ff */
[----:B------:R1:W-:Y:S04]  /*cd00*/  LDGSTS.E [R15], desc[UR8][R8.64], P1 ;  /* 0x00000000080f7fae */ /* 0x0003e80008921848 */
[----:B------:R-:W4:Y:S04]  /*cd10*/  LDL.LU R175, [R1+0x24] ;  /* 0x0000240001af7983 */ /* 0x000f280000300800 */
[----:B------:R-:W4:Y:S04]  /*cd20*/  LDL.LU R182, [R1+0x68] ;  /* 0x0000680001b67983 */ /* 0x000f280000300800 */
[----:B------:R-:W4:Y:S04]  /*cd30*/  LDL.LU R201, [R1+0x44] ;  /* 0x0000440001c97983 */ /* 0x000f280000300800 */
[----:B------:R-:W4:Y:S04]  /*cd40*/  LDL.LU R194, [R1+0x88] ;  /* 0x0000880001c27983 */ /* 0x000f280000300800 */
[----:B------:R-:W4:Y:S04]  /*cd50*/  LDL.LU R189, [R1+0x64] ;  /* 0x0000640001bd7983 */ /* 0x000f280000300800 */
[----:B------:R-:W4:Y:S01]  /*cd60*/  LDL.LU R186, [R1+0xa8] ;  /* 0x0000a80001ba7983 */ /* 0x000f220000300800 */
[----:B------:R-:W1:Y:S03]  /*cd70*/  S2R R198, SR_TID.X ;  /* 0x0000000000c67919 */ /* 0x000e660000002100 */
[----:B------:R-:W4:Y:S04]  /*cd80*/  LDL.LU R177, [R1+0x84] ;  /* 0x0000840001b17983 */ /* 0x000f280000300800 */
[----:B------:R-:W4:Y:S04]  /*cd90*/  LDL.LU R176, [R1+0xc0] ;  /* 0x0000c00001b07983 */ /* 0x000f280000300800 */
[----:B------:R-:W4:Y:S01]  /*cda0*/  LDL.LU R165, [R1+0xa4] ;  /* 0x0000a40001a57983 */ /* 0x000f220000300800 */
[----:B------:R-:W-:-:S03]  /*cdb0*/  SHF.R.S32.HI R48, RZ, 0x5, R197 ;  /* 0x00000005ff307819 */ /* 0x000fc600000114c5 */
[----:B------:R-:W4:Y:S01]  /*cdc0*/  LDL.LU R164, [R1+0xe0] ;  /* 0x0000e00001a47983 */ /* 0x000f220000300800 */
[----:B------:R-:W-:-:S03]  /*cdd0*/  SGXT R48, R48, 0x1 ;  /* 0x000000013030781a */ /* 0x000fc60000000200 */
[----:B------:R-:W4:Y:S01]  /*cde0*/  LDL.LU R159, [R1+0xbc] ;  /* 0x0000bc00019f7983 */ /* 0x000f220000300800 */
[----:B------:R-:W-:-:S03]  /*cdf0*/  LOP3.LUT R14, R14, 0x90, R48, 0x78, !PT ;  /* 0x000000900e0e7812 */ /* 0x000fc600078e7830 */
[----:B------:R-:W4:Y:S04]  /*ce00*/  LDL.LU R156, [R1+0x100] ;  /* 0x00010000019c7983 */ /* 0x000f280000300800 */
[----:B------:R-:W4:Y:S01]  /*ce10*/  LDL.LU R151, [R1+0xdc] ;  /* 0x0000dc0001977983 */ /* 0x000f220000300800 */
[----:B-1----:R-:W-:-:S03]  /*ce20*/  LOP3.LUT R197, R198, 0x1f, RZ, 0xc0, !PT ;  /* 0x0000001fc6c57812 */ /* 0x002fc600078ec0ff */
[----:B------:R-:W4:Y:S01]  /*ce30*/  LDL.LU R148, [R1+0x120] ;  /* 0x0001200001947983 */ /* 0x000f220000300800 */
[----:B------:R-:W-:Y:S01]  /*ce40*/  SHF.R.S32.HI R54, RZ, 0x5, R198 ;  /* 0x00000005ff367819 */ /* 0x000fe200000114c6 */
[----:B------:R-:W-:-:S03]  /*ce50*/  IMAD.SHL.U32 R48, R197, 0x4, RZ ;  /* 0x00000004c5307824 */ /* 0x000fc600078e00ff */
[----:B------:R-:W-:Y:S01]  /*ce60*/  SGXT R54, R54, 0x1 ;  /* 0x000000013636781a */ /* 0x000fe20000000200 */
[----:B------:R-:W4:Y:S03]  /*ce70*/  LDL.LU R102, [R1+0xfc] ;  /* 0x0000fc0001667983 */ /* 0x000f260000300800 */
[----:B------:R-:W-:Y:S01]  /*ce80*/  LOP3.LUT R48, R48, 0x90, R54, 0x78, !PT ;  /* 0x0000009030307812 */ /* 0x000fe200078e7836 */
[----:B------:R-:W4:Y:S03]  /*ce90*/  LDL.LU R86, [R1+0x11c] ;  /* 0x00011c0001567983 */ /* 0x000f260000300800 */
[----:B------:R-:W-:Y:S01]  /*cea0*/  LOP3.LUT R48, R48, 0x40, RZ, 0x3c, !PT ;  /* 0x0000004030307812 */ /* 0x000fe200078e3cff */
[----:B------:R-:W4:Y:S04]  /*ceb0*/  LDL.LU R63, [R1] ;  /* 0x00000000013f7983 */ /* 0x000f280000300800 */
[----:B------:R-:W4:Y:S01]  /*cec0*/  LDL.LU R59, [R1+0x20] ;  /* 0x00002000013b7983 */ /* 0x000f220000300800 */
[----:B--2---:R-:W-:Y:S01]  /*ced0*/  IMAD.X R13, R100, 0x1, R3, P0 ;  /* 0x00000001640d7824 */ /* 0x004fe200000e0603 */
[----:B------:R-:W-:-:S04]  /*cee0*/  IADD3 R10, P2, R0, R160, RZ ;  /* 0x000000a0000a7210 */ /* 0x000fc80007f5e0ff */
[----:B------:R-:W-:Y:S01]  /*cef0*/  LDGSTS.E [R15+0x400], desc[UR8][R12.64], P1 ;  /* 0x004000000c0f7fae */ /* 0x000fe20008921848 */
[----:B------:R-:W-:Y:S01]  /*cf00*/  IADD3 R8, P0, R0, R168, RZ ;  /* 0x000000a800087210 */ /* 0x000fe20007f1e0ff */
[----:B------:R-:W-:-:S04]  /*cf10*/  IMAD.X R11, R147, 0x1, R3, P2 ;  /* 0x00000001930b7824 */ /* 0x000fc800010e0603 */
[----:B------:R-:W-:Y:S01]  /*cf20*/  IMAD.X R9, R155, 0x1, R3, P0 ;  /* 0x000000019b097824 */ /* 0x000fe200000e0603 */
[----:B------:R1:W-:Y:S04]  /*cf30*/  LDGSTS.E [R15+0x800], desc[UR8][R10.64], P1 ;  /* 0x008000000a0f7fae */ /* 0x0003e80008921848 */
[----:B------:R2:W-:Y:S01]  /*cf40*/  LDGSTS.E [R15+0xc00], desc[UR8][R8.64], P1 ;  /* 0x00c00000080f7fae */ /* 0x0005e20008921848 */
[C---:B-1----:R-:W-:Y:S02]  /*cf50*/  IADD3 R10, P0, R0.reuse, R192, RZ ;  /* 0x000000c0000a7210 */ /* 0x042fe40007f1e0ff */
[----:B------:R-:W-:-:S03]  /*cf60*/  IADD3 R12, P2, R0, R184, RZ ;  /* 0x000000b8000c7210 */ /* 0x000fc60007f5e0ff */
[--C-:B------:R-:W-:Y:S02]  /*cf70*/  IMAD.X R11, R171, 0x1, R3.reuse, P0 ;  /* 0x00000001ab0b7824 */ /* 0x100fe400000e0603 */
[----:B------:R-:W-:Y:S01]  /*cf80*/  IMAD.X R13, R163, 0x1, R3, P2 ;  /* 0x00000001a30d7824 */ /* 0x000fe200010e0603 */
[----:B--2---:R-:W-:-:S04]  /*cf90*/  IADD3 R8, P2, R0, R196, RZ ;  /* 0x000000c400087210 */ /* 0x004fc80007f5e0ff */
[----:B------:R1:W-:Y:S01]  /*cfa0*/  LDGSTS.E [R15+0x1000], desc[UR8][R12.64], P1 ;  /* 0x010000000c0f7fae */ /* 0x0003e20008921848 */
[----:B------:R-:W-:-:S03]  /*cfb0*/  IMAD.X R9, R187, 0x1, R3, P2 ;  /* 0x00000001bb097824 */ /* 0x000fc600010e0603 */
[----:B------:R2:W-:Y:S04]  /*cfc0*/  LDGSTS.E [R15+0x1400], desc[UR8][R10.64], P1 ;  /* 0x014000000a0f7fae */ /* 0x0005e80008921848 */
[----:B------:R2:W-:Y:S01]  /*cfd0*/  LDGSTS.E [R15+0x1800], desc[UR8][R8.64], P1 ;  /* 0x01800000080f7fae */ /* 0x0005e20008921848 */
[C---:B-1----:R-:W-:Y:S02]  /*cfe0*/  IADD3 R12, P0, R0.reuse, R172, RZ ;  /* 0x000000ac000c7210 */ /* 0x042fe40007f1e0ff */
[----:B--2---:R-:W-:-:S03]  /*cff0*/  IADD3 R10, P2, R0, R53, RZ ;  /* 0x00000035000a7210 */ /* 0x004fc60007f5e0ff */
[--C-:B------:R-:W-:Y:S01]  /*d000*/  IMAD.X R13, R195, 0x1, R3.reuse, P0 ;  /* 0x00000001c30d7824 */ /* 0x100fe200000e0603 */
[----:B------:R-:W-:Y:S01]  /*d010*/  IADD3 R8, P0, R0, R57, RZ ;  /* 0x0000003900087210 */ /* 0x000fe20007f1e0ff */
[----:B------:R-:W-:-:S03]  /*d020*/  IMAD.X R11, R181, 0x1, R3, P2 ;  /* 0x00000001b50b7824 */ /* 0x000fc600010e0603 */
[----:B------:R1:W-:Y:S01]  /*d030*/  LDGSTS.E [R15+0x1c00], desc[UR8][R12.64], P1 ;  /* 0x01c000000c0f7fae */ /* 0x0003e20008921848 */
[----:B------:R-:W-:-:S03]  /*d040*/  IMAD.X R9, R49, 0x1, R3, P0 ;  /* 0x0000000131097824 */ /* 0x000fc600000e0603 */
[----:B------:R2:W-:Y:S04]  /*d050*/  LDGSTS.E [R15+0x2000], desc[UR8][R10.64], P1 ;  /* 0x020000000a0f7fae */ /* 0x0005e80008921848 */
[----:B------:R3:W-:Y:S01]  /*d060*/  LDGSTS.E [R15+0x2400], desc[UR8][R8.64], P1 ;  /* 0x02400000080f7fae */ /* 0x0007e20008921848 */
[C---:B-1----:R-:W-:Y:S02]  /*d070*/  IADD3 R12, P2, R0.reuse, R249, RZ ;  /* 0x000000f9000c7210 */ /* 0x042fe40007f5e0ff */
[----:B--2---:R-:W-:-:S03]  /*d080*/  IADD3 R10, P0, R0, R241, RZ ;  /* 0x000000f1000a7210 */ /* 0x004fc60007f1e0ff */
[--C-:B------:R-:W-:Y:S01]  /*d090*/  IMAD.X R13, R248, 0x1, R3.reuse, P2 ;  /* 0x00000001f80d7824 */ /* 0x100fe200010e0603 */
[----:B---3--:R-:W-:Y:S01]  /*d0a0*/  IADD3 R8, P2, R0, R233, RZ ;  /* 0x000000e900087210 */ /* 0x008fe20007f5e0ff */
        /* <DEDUP_REMOVED lines=10> */
[----:B------:R-:W-:Y:S01]  /*d150*/  LDGSTS.E [R15+0x3400], desc[UR8][R12.64], P1 ;  /* 0x034000000c0f7fae */ /* 0x000fe20008921848 */
[----:B------:R-:W-:-:S03]  /*d160*/  IMAD.X R9, R208, 0x1, R3, P3 ;  /* 0x00000001d0097824 */ /* 0x000fc600018e0603 */
[----:B------:R-:W-:Y:S04]  /*d170*/  LDGSTS.E [R15+0x3800], desc[UR8][R10.64], P1 ;  /* 0x038000000a0f7fae */ /* 0x000fe80008921848 */
[----:B------:R1:W-:Y:S02]  /*d180*/  LDGSTS.E [R15+0x3c00], desc[UR8][R8.64], P1 ;  /* 0x03c00000080f7fae */ /* 0x0003e40008921848 */
[----:B-1----:R-:W-:Y:S02]  /*d190*/  VIADD R15, R48, UR7 ;  /* 0x00000007300f7c36 */ /* 0x002fe40008000000 */
[----:B------:R-:W2:Y:S04]  /*d1a0*/  LDL.LU R48, [R1+0x40] ;  /* 0x0000400001307983 */ /* 0x000ea80000300800 */
[----:B------:R-:W3:Y:S04]  /*d1b0*/  LDL.LU R173, [R1+0x1c] ;  /* 0x00001c0001ad7983 */ /* 0x000ee80000300800 */
[----:B------:R-:W2:Y:S04]  /*d1c0*/  LDL.LU R180, [R1+0x60] ;  /* 0x0000600001b47983 */ /* 0x000ea80000300800 */
[----:B------:R-:W3:Y:S04]  /*d1d0*/  LDL.LU R199, [R1+0x3c] ;  /* 0x00003c0001c77983 */ /* 0x000ee80000300800 */
[----:B------:R-:W3:Y:S04]  /*d1e0*/  LDL.LU R198, [R1+0x78] ;  /* 0x0000780001c67983 */ /* 0x000ee80000300800 */
[----:B------:R-:W2:Y:S04]  /*d1f0*/  LDL.LU R197, [R1+0x80] ;  /* 0x0000800001c57983 */ /* 0x000ea80000300800 */
[----:B------:R-:W3:Y:S04]  /*d200*/  LDL.LU R191, [R1+0x5c] ;  /* 0x00005c0001bf7983 */ /* 0x000ee80000300800 */
        /* <DEDUP_REMOVED lines=10> */
[----:B------:R-:W3:Y:S01]  /*d2b0*/  LDL.LU R153, [R1+0xd4] ;  /* 0x0000d40001997983 */ /* 0x000ee20000300800 */
[----:B------:R-:W-:-:S03]  /*d2c0*/  SHF.R.S32.HI R54, RZ, 0x5, R193 ;  /* 0x00000005ff367819 */ /* 0x000fc600000114c1 */
[----:B------:R-:W3:Y:S01]  /*d2d0*/  LDL.LU R150, [R1+0x118] ;  /* 0x0001180001967983 */ /* 0x000ee20000300800 */
[----:B------:R-:W-:-:S03]  /*d2e0*/  IMAD.SHL.U32 R51, R51, 0x4, RZ ;  /* 0x0000000433337824 */ /* 0x000fc600078e00ff */
[----:B------:R-:W3:Y:S01]  /*d2f0*/  LDL.LU R103, [R1+0xf4] ;  /* 0x0000f40001677983 */ /* 0x000ee20000300800 */
[----:B------:R-:W-:-:S03]  /*d300*/  SGXT R54, R54, 0x1 ;  /* 0x000000013636781a */ /* 0x000fc60000000200 */
[----:B------:R-:W3:Y:S01]  /*d310*/  LDL.LU R87, [R1+0x114] ;  /* 0x0001140001577983 */ /* 0x000ee20000300800 */
[----:B------:R-:W-:-:S03]  /*d320*/  LOP3.LUT R51, R51, 0x90, R54, 0x78, !PT ;  /* 0x0000009033337812 */ /* 0x000fc600078e7836 */
[----:B------:R-:W3:Y:S01]  /*d330*/  LDL.LU R58, [R1+0x18] ;  /* 0x00001800013a7983 */ /* 0x000ee20000300800 */
[----:B------:R-:W-:-:S03]  /*d340*/  LOP3.LUT R51, R51, 0x60, RZ, 0x3c, !PT ;  /* 0x0000006033337812 */ /* 0x000fc600078e3cff */
[----:B------:R-:W3:Y:S02]  /*d350*/  LDL.LU R54, [R1+0x38] ;  /* 0x0000380001367983 */ /* 0x000ee40000300800 */
[----:B------:R-:W-:Y:S02]  /*d360*/  VIADD R84, R51, UR7 ;  /* 0x0000000733547c36 */ /* 0x000fe40008000000 */
[----:B------:R-:W3:Y:S04]  /*d370*/  LDL.LU R51, [R1+0x14] ;  /* 0x0000140001337983 */ /* 0x000ee80000300800 */
[----:B------:R-:W3:Y:S04]  /*d380*/  LDL.LU R174, [R1+0x58] ;  /* 0x0000580001ae7983 */ /* 0x000ee80000300800 */
[----:B------:R-:W3:Y:S04]  /*d390*/  LDL.LU R183, [R1+0x34] ;  /* 0x0000340001b77983 */ /* 0x000ee80000300800 */
[----:B------:R-:W3:Y:S01]  /*d3a0*/  LDL.LU R193, [R1+0x54] ;  /* 0x0000540001c17983 */ /* 0x000ee20000300800 */
[----:B------:R-:W-:-:S02]  /*d3b0*/  IADD3 R12, P0, R0, R146, RZ ;  /* 0x00000092000c7210 */ /* 0x000fc40007f1e0ff */
[----:B------:R-:W-:Y:S02]  /*d3c0*/  LOP3.LUT R14, R14, 0x20, RZ, 0x3c, !PT ;  /* 0x000000200e0e7812 */ /* 0x000fe400078e3cff */
[C---:B------:R-:W-:Y:S01]  /*d3d0*/  IADD3 R10, P2, R0.reuse, R154, RZ ;  /* 0x0000009a000a7210 */ /* 0x040fe20007f5e0ff */
[--C-:B----4-:R-:W-:Y:S01]  /*d3e0*/  IMAD.X R13, R85, 0x1, R3.reuse, P0 ;  /* 0x00000001550d7824 */ /* 0x110fe200000e0603 */
[----:B------:R-:W-:Y:S01]  /*d3f0*/  IADD3 R8, P0, R0, R162, RZ ;  /* 0x000000a200087210 */ /* 0x000fe20007f1e0ff */
[----:B------:R-:W-:Y:S02]  /*d400*/  VIADD R14, R14, UR7 ;  /* 0x000000070e0e7c36 */ /* 0x000fe40008000000 */
[--C-:B------:R-:W-:Y:S02]  /*d410*/  IMAD.X R11, R101, 0x1, R3.reuse, P2 ;  /* 0x00000001650b7824 */ /* 0x100fe400010e0603 */
[----:B------:R-:W-:Y:S01]  /*d420*/  IMAD.X R9, R149, 0x1, R3, P0 ;  /* 0x0000000195097824 */ /* 0x000fe200000e0603 */
[----:B------:R1:W-:Y:S04]  /*d430*/  LDGSTS.E [R14+0x100], desc[UR8][R12.64], P1 ;  /* 0x001000000c0e7fae */ /* 0x0003e80008921848 */
[----:B------:R4:W-:Y:S04]  /*d440*/  LDGSTS.E [R14+0x500], desc[UR8][R10.64], P1 ;  /* 0x005000000a0e7fae */ /* 0x0009e80008921848 */
[----:B------:R4:W-:Y:S01]  /*d450*/  LDGSTS.E [R14+0x900], desc[UR8][R8.64], P1 ;  /* 0x00900000080e7fae */ /* 0x0009e20008921848 */
[----:B-1----:R-:W-:-:S02]  /*d460*/  IADD3 R12, P2, R0, R170, RZ ;  /* 0x000000aa000c7210 */ /* 0x002fc40007f5e0ff */
[----:B----4-:R-:W-:-:S03]  /*d470*/  IADD3 R10, P0, R0, R186, RZ ;  /* 0x000000ba000a7210 */ /* 0x010fc60007f1e0ff */
        /* <DEDUP_REMOVED lines=42> */
[----:B------:R-:W-:Y:S01]  /*d720*/  LDGSTS.E [R15+0x600], desc[UR8][R8.64], P1 ;  /* 0x00600000080f7fae */ /* 0x000fe20008921848 */
[C---:B-1----:R-:W-:Y:S02]  /*d730*/  IADD3 R12, P0, R0.reuse, R164, RZ ;  /* 0x000000a4000c7210 */ /* 0x042fe40007f1e0ff */
[----:B----4-:R-:W-:-:S03]  /*d740*/  IADD3 R10, P2, R0, R176, RZ ;  /* 0x000000b0000a7210 */ /* 0x010fc60007f5e0ff */
[--C-:B------:R-:W-:Y:S02]  /*d750*/  IMAD.X R13, R151, 0x1, R3.reuse, P0 ;  /* 0x00000001970d7824 */ /* 0x100fe400000e0603 */
[----:B------:R-:W-:-:S03]  /*d760*/  IMAD.X R11, R159, 0x1, R3, P2 ;  /* 0x000000019f0b7824 */ /* 0x000fc600010e0603 */
[----:B------:R2:W-:Y:S04]  /*d770*/  LDGSTS.E [R15+0xa00], desc[UR8][R12.64], P1 ;  /* 0x00a000000c0f7fae */ /* 0x0005e80008921848 */
[----:B------:R1:W-:Y:S01]  /*d780*/  LDGSTS.E [R15+0xe00], desc[UR8][R10.64], P1 ;  /* 0x00e000000a0f7fae */ /* 0x0003e20008921848 */
[C---:B--2---:R-:W-:Y:S02]  /*d790*/  IADD3 R12, P2, R0.reuse, R197, RZ ;  /* 0x000000c5000c7210 */ /* 0x044fe40007f5e0ff */
[----:B---3--:R-:W-:-:S03]  /*d7a0*/  IADD3 R8, P0, R0, R188, RZ ;  /* 0x000000bc00087210 */ /* 0x008fc60007f1e0ff */
[--C-:B------:R-:W-:Y:S02]  /*d7b0*/  IMAD.X R13, R179, 0x1, R3.reuse, P2 ;  /* 0x00000001b30d7824 */ /* 0x100fe400010e0603 */
[----:B------:R-:W-:Y:S01]  /*d7c0*/  IMAD.X R9, R167, 0x1, R3, P0 ;  /* 0x00000001a7097824 */ /* 0x000fe200000e0603 */
[----:B-1----:R-:W-:-:S04]  /*d7d0*/  IADD3 R10, P0, R0, R180, RZ ;  /* 0x000000b4000a7210 */ /* 0x002fc80007f1e0ff */
        /* <DEDUP_REMOVED lines=65> */
[----:B------:R2:W-:Y:S01]  /*dbf0*/  LDGSTS.E [R84+0x2b00], desc[UR8][R12.64], P1 ;  /* 0x02b000000c547fae */ /* 0x0005e20008921848 */
[----:B------:R-:W-:-:S03]  /*dc00*/  IADD3 R14, P2, R0, R219, RZ ;  /* 0x000000db000e7210 */ /* 0x000fc60007f5e0ff */
[----:B------:R3:W-:Y:S01]  /*dc10*/  LDGSTS.E [R84+0x2f00], desc[UR8][R10.64], P1 ;  /* 0x02f000000a547fae */ /* 0x0007e20008921848 */
[C---:B-1----:R-:W-:Y:S02]  /*dc20*/  IADD3 R8, P0, R0.reuse, R227, RZ ;  /* 0x000000e300087210 */ /* 0x042fe40007f1e0ff */
[----:B--2---:R-:W-:-:S03]  /*dc30*/  IADD3 R12, P3, R0, R211, RZ ;  /* 0x000000d3000c7210 */ /* 0x004fc60007f7e0ff */
[--C-:B------:R-:W-:Y:S01]  /*dc40*/  IMAD.X R9, R226, 0x1, R3.reuse, P0 ;  /* 0x00000001e2097824 */ /* 0x100fe200000e0603 */
[----:B---3--:R-:W-:Y:S01]  /*dc50*/  IADD3 R10, P0, R0, R203, RZ ;  /* 0x000000cb000a7210 */ /* 0x008fe20007f1e0ff */
[--C-:B------:R-:W-:Y:S01]  /*dc60*/  IMAD.X R15, R218, 0x1, R3.reuse, P2 ;  /* 0x00000001da0f7824 */ /* 0x100fe200010e0603 */
[-C--:B------:R-:W-:Y:S01]  /*dc70*/  IADD3 R203, P5, R203, R7.reuse, RZ ;  /* 0x00000007cbcb7210 */ /* 0x080fe20007fbe0ff */
[--C-:B------:R-:W-:Y:S01]  /*dc80*/  IMAD.X R13, R210, 0x1, R3.reuse, P3 ;  /* 0x00000001d20d7824 */ /* 0x100fe200018e0603 */
[-C--:B------:R-:W-:Y:S01]  /*dc90*/  IADD3 R211, P2, R211, R7.reuse, RZ ;  /* 0x00000007d3d37210 */ /* 0x080fe20007f5e0ff */
[C---:B------:R-:W-:Y:S01]  /*dca0*/  IMAD.X R11, R202.reuse, 0x1, R3, P0 ;  /* 0x00000001ca0b7824 */ /* 0x040fe200000e0603 */
[----:B------:R1:W-:Y:S01]  /*dcb0*/  LDGSTS.E [R84+0x3300], desc[UR8][R8.64], P1 ;  /* 0x0330000008547fae */ /* 0x0003e20008921848 */
[-C--:B------:R-:W-:Y:S02]  /*dcc0*/  IADD3 R205, P6, R205, R7.reuse, RZ ;  /* 0x00000007cdcd7210 */ /* 0x080fe40007fde0ff */
[-C--:B------:R-:W-:Y:S01]  /*dcd0*/  IADD3 R213, P3, R213, R7.reuse, RZ ;  /* 0x00000007d5d57210 */ /* 0x080fe20007f7e0ff */
[----:B------:R2:W-:Y:S01]  /*dce0*/  LDGSTS.E [R84+0x3700], desc[UR8][R14.64], P1 ;  /* 0x037000000e547fae */ /* 0x0005e20008921848 */
[-C--:B------:R-:W-:Y:S01]  /*dcf0*/  IADD3 R207, P0, R207, R7.reuse, RZ ;  /* 0x00000007cfcf7210 */ /* 0x080fe20007f1e0ff */
[--C-:B------:R-:W-:Y:S01]  /*dd00*/  IMAD.X R202, R202, 0x1, R6.reuse, P5 ;  /* 0x00000001caca7824 */ /* 0x100fe200028e0606 */
[-C--:B------:R-:W-:Y:S01]  /*dd10*/  IADD3 R215, P4, R215, R7.reuse, RZ ;  /* 0x00000007d7d77210 */ /* 0x080fe20007f9e0ff */
[----:B------:R2:W-:Y:S01]  /*dd20*/  LDGSTS.E [R84+0x3b00], desc[UR8][R12.64], P1 ;  /* 0x03b000000c547fae */ /* 0x0005e20008921848 */
[----:B------:R-:W-:Y:S01]  /*dd30*/  IMAD.X R210, R210, 0x1, R6, P2 ;  /* 0x00000001d2d27824 */ /* 0x000fe200010e0606 */
[----:B------:R-:W-:-:S02]  /*dd40*/  IADD3 R217, P5, R217, R7, RZ ;  /* 0x00000007d9d97210 */ /* 0x000fc40007fbe0ff */
[----:B------:R2:W-:Y:S01]  /*dd50*/  LDGSTS.E [R84+0x3f00], desc[UR8][R10.64], P1 ;  /* 0x03f000000a547fae */ /* 0x0005e20008921848 */
[-C--:B------:R-:W-:Y:S01]  /*dd60*/  IADD3 R209, P1, R209, R7.reuse, RZ ;  /* 0x00000007d1d17210 */ /* 0x080fe20007f3e0ff */
[--C-:B------:R-:W-:Y:S01]  /*dd70*/  IMAD.X R204, R204, 0x1, R6.reuse, P6 ;  /* 0x00000001cccc7824 */ /* 0x100fe200030e0606 */
        /* <DEDUP_REMOVED lines=37> */
[----:B------:R3:W-:Y:S01]  /*dfd0*/  STL [R1], R63 ;  /* 0x0000003f01007387 */ /* 0x0007e20000100800 */
[--C-:B------:R-:W-:Y:S01]  /*dfe0*/  IMAD.X R244, R244, 0x1, R6.reuse, P5 ;  /* 0x00000001f4f47824 */ /* 0x100fe200028e0606 */
[-C--:B------:R-:W-:Y:S01]  /*dff0*/  IADD3 R251, P1, R251, R7.reuse, RZ ;  /* 0x00000007fbfb7210 */ /* 0x080fe20007f3e0ff */
[--C-:B------:R-:W-:Y:S01]  /*e000*/  IMAD.X R246, R246, 0x1, R6.reuse, P6 ;  /* 0x00000001f6f67824 */ /* 0x100fe200030e0606 */
[-C--:B------:R-:W-:Y:S01]  /*e010*/  IADD3 R58, P5, R58, R7.reuse, RZ ;  /* 0x000000073a3a7210 */ /* 0x080fe20007fbe0ff */
[----:B------:R-:W-:Y:S01]  /*e020*/  IMAD.X R248, R248, 0x1, R6, P0 ;  /* 0x00000001f8f87824 */ /* 0x000fe200000e0606 */
[-C--:B------:R-:W-:Y:S01]  /*e030*/  IADD3 R59, P6, R59, R7.reuse, RZ ;  /* 0x000000073b3b7210 */ /* 0x080fe20007fde0ff */
[----:B------:R-:W-:Y:S01]  /*e040*/  VIADD R200, R200, 0x1 ;  /* 0x00000001c8c87836 */ /* 0x000fe20000000000 */
[----:B------:R-:W0:Y:S04]  /*e050*/  LDGDEPBAR ;  /* 0x00000000000079af */ /* 0x000e280000000000 */
[----:B---3--:R2:W5:Y:S01]  /*e060*/  LDL.LU R63, [R1+0x2a8] ;  /* 0x0002a800013f7983 */ /* 0x0085620000300800 */
[----:B------:R-:W-:-:S03]  /*e070*/  IADD3 R52, P0, R52, R7, RZ ;  /* 0x0000000734347210 */ /* 0x000fc60007f1e0ff */
[----:B------:R3:W-:Y:S01]  /*e080*/  STL [R1+0x8], R56 ;  /* 0x0000083801007387 */ /* 0x0007e20000100800 */
[--C-:B------:R-:W-:Y:S01]  /*e090*/  IMAD.X R250, R250, 0x1, R6.reuse, P1 ;  /* 0x00000001fafa7824 */ /* 0x100fe200008e0606 */
[-C--:B------:R-:W-:Y:S01]  /*e0a0*/  IADD3 R53, P1, R53, R7.reuse, RZ ;  /* 0x0000000735357210 */ /* 0x080fe20007f3e0ff */
[--C-:B------:R-:W-:Y:S01]  /*e0b0*/  IMAD.X R252, R252, 0x1, R6.reuse, P2 ;  /* 0x00000001fcfc7824 */ /* 0x100fe200010e0606 */
[-C--:B------:R-:W-:Y:S01]  /*e0c0*/  IADD3 R54, P2, R54, R7.reuse, RZ ;  /* 0x0000000736367210 */ /* 0x080fe20007f5e0ff */
[----:B---3--:R2:W5:Y:S04]  /*e0d0*/  LDL.LU R56, [R1+0x2a4] ;  /* 0x0002a40001387983 */ /* 0x0085680000300800 */
[----:B------:R3:W-:Y:S01]  /*e0e0*/  STL [R1+0x10], R57 ;  /* 0x0000103901007387 */ /* 0x0007e20000100800 */
[----:B------:R-:W-:Y:S01]  /*e0f0*/  IMAD.X R55, R55, 0x1, R6, P3 ;  /* 0x0000000137377824 */ /* 0x000fe200018e0606 */
[----:B------:R-:W-:-:S02]  /*e100*/  IADD3 R48, P3, R48, R7, RZ ;  /* 0x0000000730307210 */ /* 0x000fc40007f7e0ff */
[----:B---3--:R2:W5:Y:S04]  /*e110*/  LDL.LU R57, [R1+0x2a0] ;  /* 0x0002a00001397983 */ /* 0x0085680000300800 */
[----:B------:R3:W-:Y:S01]  /*e120*/  STL [R1+0x18], R58 ;  /* 0x0000183a01007387 */ /* 0x0007e20000100800 */
[----:B------:R-:W-:-:S03]  /*e130*/  IMAD.X R49, R49, 0x1, R6, P4 ;  /* 0x0000000131317824 */ /* 0x000fc600020e0606 */
[----:B---3--:R2:W5:Y:S04]  /*e140*/  LDL.LU R58, [R1+0x29c] ;  /* 0x00029c00013a7983 */ /* 0x0085680000300800 */
[----:B------:R3:W-:Y:S01]  /*e150*/  STL [R1+0x20], R59 ;  /* 0x0000203b01007387 */ /* 0x0007e20000100800 */
[----:B------:R-:W-:-:S03]  /*e160*/  IADD3 R50, P4, R50, R7, RZ ;  /* 0x0000000732327210 */ /* 0x000fc60007f9e0ff */
        /* <DEDUP_REMOVED lines=47> */
[-C--:B------:R-:W-:Y:S01]  /*e460*/  IADD3 R194, P5, R194, R7.reuse, RZ ;  /* 0x00000007c2c27210 */ /* 0x080fe20007fbe0ff */
[--C-:B------:R-:W-:Y:S02]  /*e470*/  IMAD.X R193, R193, 0x1, R6.reuse, P6 ;  /* 0x00000001c1c17824 */ /* 0x100fe400030e0606 */
[----:B---3--:R2:W5:Y:S04]  /*e480*/  LDL.LU R183, [R1+0x258] ;  /* 0x0002580001b77983 */ /* 0x0085680000300800 */
[----:B------:R3:W-:Y:S01]  /*e490*/  STL [R1+0x70], R196 ;  /* 0x000070c401007387 */ /* 0x0007e20000100800 */
[----:B------:R-:W-:Y:S01]  /*e4a0*/  IADD3 R192, P6, R192, R7, RZ ;  /* 0x00000007c0c07210 */ /* 0x000fe20007fde0ff */
[----:B------:R-:W-:-:S02]  /*e4b0*/  IMAD.X R191, R191, 0x1, R6, P0 ;  /* 0x00000001bfbf7824 */ /* 0x000fc400000e0606 */
        /* <DEDUP_REMOVED lines=12> */
[----:B---3--:R-:W3:Y:S04]  /*e580*/  LDL.LU R201, [R1+0x248] ;  /* 0x0002480001c97983 */ /* 0x008ee80000300800 */
[----:B------:R4:W-:Y:S01]  /*e590*/  STL [R1+0x80], R197 ;  /* 0x000080c501007387 */ /* 0x0009e20000100800 */
[----:B------:R-:W-:Y:S01]  /*e5a0*/  IADD3 R184, P3, R184, R7, RZ ;  /* 0x00000007b8b87210 */ /* 0x000fe20007f7e0ff */
[----:B------:R-:W-:-:S02]  /*e5b0*/  IMAD.X R179, R179, 0x1, R6, P4 ;  /* 0x00000001b3b37824 */ /* 0x000fc400020e0606 */
[----:B----4-:R2:W5:Y:S04]  /*e5c0*/  LDL.LU R197, [R1+0x244] ;  /* 0x0002440001c57983 */ /* 0x0105680000300800 */
[----:B------:R2:W-:Y:S04]  /*e5d0*/  STL [R1+0x4c], R195 ;  /* 0x00004cc301007387 */ /* 0x0005e80000100800 */
[----:B------:R2:W-:Y:S04]  /*e5e0*/  STL [R1+0x88], R194 ;  /* 0x000088c201007387 */ /* 0x0005e80000100800 */
[----:B------:R2:W-:Y:S04]  /*e5f0*/  STL [R1+0x54], R193 ;  /* 0x000054c101007387 */ /* 0x0005e80000100800 */
[----:B------:R2:W-:Y:S04]  /*e600*/  STL [R1+0x90], R192 ;  /* 0x000090c001007387 */ /* 0x0005e80000100800 */
[----:B------:R2:W-:Y:S01]  /*e610*/  STL [R1+0x5c], R191 ;  /* 0x00005cbf01007387 */ /* 0x0005e20000100800 */
[----:B------:R-:W-:-:S03]  /*e620*/  IADD3 R178, P4, R178, R7, RZ ;  /* 0x00000007b2b27210 */ /* 0x000fc60007f9e0ff */
[----:B------:R2:W-:Y:S01]  /*e630*/  STL [R1+0x98], R190 ;  /* 0x000098be01007387 */ /* 0x0005e20000100800 */
[----:B------:R-:W-:-:S03]  /*e640*/  IMAD.X R177, R177, 0x1, R6, P5 ;  /* 0x00000001b1b17824 */ /* 0x000fc600028e0606 */
[----:B------:R2:W-:Y:S04]  /*e650*/  STL [R1+0x64], R189 ;  /* 0x000064bd01007387 */ /* 0x0005e80000100800 */
        /* <DEDUP_REMOVED lines=8> */
[----:B------:R-:W4:Y:S01]  /*e6e0*/  LDL R8, [R1+0x138] ;  /* 0x0001380001087983 */ /* 0x000f220000100800 */
[-C--:B------:R-:W-:Y:S01]  /*e6f0*/  IADD3 R176, P5, R176, R7.reuse, RZ ;  /* 0x00000007b0b07210 */ /* 0x080fe20007fbe0ff */
[--C-:B------:R-:W-:Y:S01]  /*e700*/  IMAD.X R171, R171, 0x1, R6.reuse, P6 ;  /* 0x00000001abab7824 */ /* 0x100fe200030e0606 */
[-C--:B------:R-:W-:Y:S01]  /*e710*/  IADD3 R170, P6, R170, R7.reuse, RZ ;  /* 0x00000007aaaa7210 */ /* 0x080fe20007fde0ff */
[--C-:B------:R-:W-:Y:S01]  /*e720*/  IMAD.X R169, R169, 0x1, R6.reuse, P0 ;  /* 0x00000001a9a97824 */ /* 0x100fe200000e0606 */
[-C--:B------:R-:W-:Y:S01]  /*e730*/  IADD3 R168, P0, R168, R7.reuse, RZ ;  /* 0x00000007a8a87210 */ /* 0x080fe20007f1e0ff */
[----:B------:R2:W-:Y:S01]  /*e740*/  STL [R1+0xc0], R176 ;  /* 0x0000c0b001007387 */ /* 0x0005e20000100800 */
[--C-:B------:R-:W-:Y:S01]  /*e750*/  IMAD.X R167, R167, 0x1, R6.reuse, P1 ;  /* 0x00000001a7a77824 */ /* 0x100fe200008e0606 */
[-C--:B------:R-:W-:Y:S01]  /*e760*/  IADD3 R166, P1, R166, R7.reuse, RZ ;  /* 0x00000007a6a67210 */ /* 0x080fe20007f3e0ff */
[--C-:B------:R-:W-:Y:S01]  /*e770*/  IMAD.X R165, R165, 0x1, R6.reuse, P2 ;  /* 0x00000001a5a57824 */ /* 0x100fe200010e0606 */
[----:B------:R2:W-:Y:S01]  /*e780*/  STL [R1+0x8c], R171 ;  /* 0x00008cab01007387 */ /* 0x0005e20000100800 */
[----:B------:R-:W-:Y:S01]  /*e790*/  IADD3 R164, P2, R164, R7, RZ ;  /* 0x00000007a4a47210 */ /* 0x000fe20007f5e0ff */
[----:B------:R-:W-:-:S02]  /*e7a0*/  IMAD.X R163, R163, 0x1, R6, P3 ;  /* 0x00000001a3a37824 */ /* 0x000fc400018e0606 */
[----:B------:R2:W-:Y:S01]  /*e7b0*/  STL [R1+0xc8], R170 ;  /* 0x0000c8aa01007387 */ /* 0x0005e20000100800 */
[----:B------:R-:W-:-:S03]  /*e7c0*/  IADD3 R162, P3, R162, R7, RZ ;  /* 0x00000007a2a27210 */ /* 0x000fc60007f7e0ff */
[----:B------:R2:W-:Y:S01]  /*e7d0*/  STL [R1+0x94], R169 ;  /* 0x000094a901007387 */ /* 0x0005e20000100800 */
[----:B------:R-:W-:-:S03]  /*e7e0*/  IMAD.X R161, R161, 0x1, R6, P4 ;  /* 0x00000001a1a17824 */ /* 0x000fc600020e0606 */
        /* <DEDUP_REMOVED lines=55> */
[----:B------:R2:W-:Y:S01]  /*eb60*/  STL [R1+0x12c], R144 ;  /* 0x00012c9001007387 */ /* 0x0005e20000100800 */
[----:B------:R-:W-:Y:S01]  /*eb70*/  VIADD R2, R2, 0xffffffe0 ;  /* 0xffffffe002027836 */ /* 0x000fe20000000000 */
[----:B---3--:R-:W-:-:S02]  /*eb80*/  LEA R4, P6, R201, R4, 0x2 ;  /* 0x00000004c9047211 */ /* 0x008fc400078c10ff */
[----:B----4-:R-:W-:Y:S02]  /*eb90*/  ISETP.NE.U32.AND P0, PT, R8, R200, PT ;  /* 0x000000c80800720c */ /* 0x010fe40003f05070 */
[----:B-1----:R-:W-:-:S04]  /*eba0*/  SHF.R.S32.HI R8, RZ, 0x1f, R201 ;  /* 0x0000001fff087819 */ /* 0x002fc800000114c9 */
[----:B------:R-:W-:-:S05]  /*ebb0*/  SHF.L.U64.HI R8, R201, 0x2, R8 ;  /* 0x00000002c9087819 */ /* 0x000fca0000010208 */
[----:B------:R-:W-:Y:S02]  /*ebc0*/  IMAD.X R5, R5, 0x1, R8, P6 ;  /* 0x0000000105057824 */ /* 0x000fe400030e0608 */
[----:B--2---:R-:W-:Y:S05]  /*ebd0*/  @P0 BRA `(.L_x_2) ;  /* 0xffffffb800e00947 */ /* 0x004fea000383ffff */
.L_x_1:
[----:B------:R-:W2:Y:S01]  /*ebe0*/  LDL.LU R11, [R1+0x230] ;  /* 0x00023000010b7983 */ /* 0x000ea20000300800 */
[----:B------:R-:W-:-:S04]  /*ebf0*/  DEPBAR.LE SB0, 0x0 ;  /* 0x000080000000791a */ /* 0x000fc80000000000 */
[----:B------:R-:W3:Y:S01]  /*ec00*/  LDL.LU R10, [R1+0x238] ;  /* 0x00023800010a7983 */ /* 0x000ee20000300800 */
[----:B------:R-:W1:Y:S01]  /*ec10*/  S2R R8, SR_TID.X ;  /* 0x0000000000087919 */ /* 0x000e620000002100 */
[C---:B-----5:R-:W-:Y:S01]  /*ec20*/  VIADD R2, R197.reuse, 0x2 ;  /* 0x00000002c5027836 */ /* 0x060fe20000000000 */
[----:B------:R-:W-:Y:S01]  /*ec30*/  ULDC UR6, c[0x0][0x22c] ;  /* 0x00008b0000067ab9 */ /* 0x000fe20000000800 */
[----:B------:R-:W-:Y:S01]  /*ec40*/  VIADD R3, R197, 0x1 ;  /* 0x00000001c5037836 */ /* 0x000fe20000000000 */
[----:B------:R-:W4:Y:S01]  /*ec50*/  LDL.LU R9, [R1+0x234] ;  /* 0x0002340001097983 */ /* 0x000f220000300800 */
[----:B------:R-:W-:-:S03]  /*ec60*/  ULDC UR5, c[0x0][0x22c] ;  /* 0x00008b0000057ab9 */ /* 0x000fc60000000800 */
[----:B------:R-:W2:Y:S01]  /*ec70*/  LDL.LU R148, [R1+0x23c] ;  /* 0x00023c0001947983 */ /* 0x000ea20000300800 */
[----:B------:R-:W-:Y:S02]  /*ec80*/  IMAD.MOV.U32 R4, RZ, RZ, R180 ;  /* 0x000000ffff047224 */ /* 0x000fe400078e00b4 */
[----:B------:R-:W-:Y:S01]  /*ec90*/  IMAD.MOV.U32 R5, RZ, RZ, R182 ;  /* 0x000000ffff057224 */ /* 0x000fe200078e00b6 */
[----:B------:R-:W1:Y:S01]  /*eca0*/  S2R R12, SR_TID.X ;  /* 0x00000000000c7919 */ /* 0x000e620000002100 */
[----:B------:R-:W-:Y:S02]  /*ecb0*/  IMAD.MOV.U32 R6, RZ, RZ, R72 ;  /* 0x000000ffff067224 */ /* 0x000fe400078e0048 */
[----:B------:R-:W-:Y:S02]  /*ecc0*/  IMAD.MOV.U32 R7, RZ, RZ, R74 ;  /* 0x000000ffff077224 */ /* 0x000fe400078e004a */
[----:B------:R-:W-:Y:S02]  /*ecd0*/  IMAD.MOV.U32 R84, RZ, RZ, R181 ;  /* 0x000000ffff547224 */ /* 0x000fe400078e00b5 */
[----:B------:R-:W-:-:S02]  /*ece0*/  IMAD.MOV.U32 R85, RZ, RZ, R183 ;  /* 0x000000ffff557224 */ /* 0x000fc400078e00b7 */
[----:B------:R-:W-:Y:S02]  /*ecf0*/  IMAD.MOV.U32 R86, RZ, RZ, R73 ;  /* 0x000000ffff567224 */ /* 0x000fe400078e0049 */
[----:B------:R-:W-:Y:S02]  /*ed00*/  IMAD.MOV.U32 R87, RZ, RZ, R75 ;  /* 0x000000ffff577224 */ /* 0x000fe400078e004b */
[----:B------:R-:W-:Y:S02]  /*ed10*/  IMAD.MOV.U32 R100, RZ, RZ, R105 ;  /* 0x000000ffff647224 */ /* 0x000fe400078e0069 */
[----:B------:R-:W-:Y:S02]  /*ed20*/  IMAD.MOV.U32 R101, RZ, RZ, R107 ;  /* 0x000000ffff657224 */ /* 0x000fe400078e006b */
[----:B------:R-:W-:Y:S02]  /*ed30*/  IMAD.MOV.U32 R102, RZ, RZ, R137 ;  /* 0x000000ffff667224 */ /* 0x000fe400078e0089 */
[----:B------:R-:W-:Y:S01]  /*ed40*/  IMAD.MOV.U32 R103, RZ, RZ, R139 ;  /* 0x000000ffff677224 */ /* 0x000fe200078e008b */
[----:B-1----:R-:W-:Y:S01]  /*ed50*/  LOP3.LUT R8, R8, 0x1f, RZ, 0xc0, !PT ;  /* 0x0000001f08087812 */ /* 0x002fe200078ec0ff */
[----:B------:R-:W-:-:S02]  /*ed60*/  IMAD.MOV.U32 R105, RZ, RZ, R174 ;  /* 0x000000ffff697224 */ /* 0x000fc400078e00ae */
[----:B------:R-:W-:Y:S02]  /*ed70*/  IMAD.MOV.U32 R107, RZ, RZ, R42 ;  /* 0x000000ffff6b7224 */ /* 0x000fe400078e002a */
[----:B------:R-:W-:Y:S02]  /*ed80*/  IMAD.MOV.U32 R137, RZ, RZ, R110 ;  /* 0x000000ffff897224 */ /* 0x000fe400078e006e */
[----:B------:R-:W-:Y:S02]  /*ed90*/  IMAD.MOV.U32 R139, RZ, RZ, R142 ;  /* 0x000000ffff8b7224 */ /* 0x000fe400078e008e */
[----:B------:R-:W-:Y:S02]  /*eda0*/  IMAD.MOV.U32 R110, RZ, RZ, R141 ;  /* 0x000000ffff6e7224 */ /* 0x000fe400078e008d */
[----:B------:R-:W-:Y:S01]  /*edb0*/  IMAD.MOV.U32 R141, RZ, RZ, R114 ;  /* 0x000000ffff8d7224 */ /* 0x000fe200078e0072 */
[----:B------:R-:W-:Y:S01]  /*edc0*/  LOP3.LUT R12, R12, 0x3f, RZ, 0xc0, !PT ;  /* 0x0000003f0c0c7812 */ /* 0x000fe200078ec0ff */
[----:B------:R-:W-:-:S02]  /*edd0*/  IMAD.MOV.U32 R142, RZ, RZ, R16 ;  /* 0x000000ffff8e7224 */ /* 0x000fc400078e0010 */
[----:B------:R-:W-:Y:S02]  /*ede0*/  IMAD.MOV.U32 R114, RZ, RZ, R17 ;  /* 0x000000ffff727224 */ /* 0x000fe400078e0011 */
[----:B------:R-:W-:Y:S02]  /*edf0*/  IMAD.MOV.U32 R144, RZ, RZ, R53 ;  /* 0x000000ffff907224 */ /* 0x000fe400078e0035 */
[----:B------:R-:W-:Y:S02]  /*ee00*/  IMAD.MOV.U32 R145, RZ, RZ, R55 ;  /* 0x000000ffff917224 */ /* 0x000fe400078e0037 */
[----:B------:R-:W-:Y:S02]  /*ee10*/  IMAD.MOV.U32 R146, RZ, RZ, R77 ;  /* 0x000000ffff927224 */ /* 0x000fe400078e004d */
[----:B------:R-:W-:Y:S01]  /*ee20*/  IMAD.MOV.U32 R147, RZ, RZ, R79 ;  /* 0x000000ffff937224 */ /* 0x000fe200078e004f */
[----:B------:R-:W-:Y:S01]  /*ee30*/  BAR.SYNC.DEFER_BLOCKING 0x0 ;  /* 0x0000000000007b1d */ /* 0x000fe20000010000 */
[----:B---3--:R-:W-:-:S02]  /*ee40*/  VIADD R0, R10, UR4 ;  /* 0x000000040a007c36 */ /* 0x008fc40008000000 */
[----:B------:R-:W-:Y:S02]  /*ee50*/  IMAD.MOV.U32 R10, RZ, RZ, R136 ;  /* 0x000000ffff0a7224 */ /* 0x000fe400078e0088 */
[----:B------:R-:W-:Y:S02]  /*ee60*/  IMAD R0, R8, 0x10, R0 ;  /* 0x0000001008007824 */ /* 0x000fe400078e0200 */
[----:B------:R-:W-:Y:S02]  /*ee70*/  IMAD.MOV.U32 R8, RZ, RZ, R104 ;  /* 0x000000ffff087224 */ /* 0x000fe400078e0068 */
[----:B------:R-:W-:Y:S01]  /*ee80*/  IMAD.MOV.U32 R104, RZ, RZ, R172 ;  /* 0x000000ffff687224 */ /* 0x000fe200078e00ac */
[----:B------:R-:W-:Y:S01]  /*ee90*/  STSM.16.M88.4 [R0], R4 ;  /* 0x0000000400007844 */ /* 0x000fe20000000200 */
[----:B------:R-:W-:Y:S01]  /*eea0*/  IMAD.MOV.U32 R136, RZ, RZ, R108 ;  /* 0x000000ffff887224 */ /* 0x000fe200078e006c */
[----:B--2---:R-:W-:Y:S01]  /*eeb0*/  ISETP.GE.AND P0, PT, R148, R11, PT ;  /* 0x0000000b9400720c */ /* 0x004fe20003f06270 */
[----:B------:R-:W-:-:S02]  /*eec0*/  IMAD.MOV.U32 R11, RZ, RZ, R138 ;  /* 0x000000ffff0b7224 */ /* 0x000fc400078e008a */
[----:B------:R-:W-:Y:S01]  /*eed0*/  IMAD.MOV.U32 R138, RZ, RZ, R140 ;  /* 0x000000ffff8a7224 */ /* 0x000fe200078e008c */
[C---:B----4-:R-:W-:Y:S01]  /*eee0*/  ISETP.LT.AND P2, PT, R197.reuse, R9, !P0 ;  /* 0x00000009c500720c */ /* 0x050fe20004741270 */
[----:B------:R-:W-:Y:S01]  /*eef0*/  IMAD.MOV.U32 R9, RZ, RZ, R106 ;  /* 0x000000ffff097224 */ /* 0x000fe200078e006a */
[----:B------:R-:W-:Y:S01]  /*ef00*/  ISETP.LT.AND P5, PT, R2, UR6, !P0 ;  /* 0x0000000602007c0c */ /* 0x000fe2000c7a1270 */
[----:B------:R-:W-:Y:S01]  /*ef10*/  VIADD R2, R197, 0x4 ;  /* 0x00000004c5027836 */ /* 0x000fe20000000000 */
[----:B------:R-:W-:Y:S01]  /*ef20*/  ULDC UR6, c[0x0][0x22c] ;  /* 0x00008b0000067ab9 */ /* 0x000fe20000000800 */
[----:B------:R-:W-:Y:S01]  /*ef30*/  IMAD.MOV.U32 R106, RZ, RZ, R40 ;  /* 0x000000ffff6a7224 */ /* 0x000fe200078e0028 */
[----:B------:R-:W-:Y:S01]  /*ef40*/  STSM.16.M88.4 [R0+0x200], R8 ;  /* 0x0002000800007844 */ /* 0x000fe20000000200 */
[----:B------:R-:W-:Y:S01]  /*ef50*/  IMAD.MOV.U32 R108, RZ, RZ, R109 ;  /* 0x000000ffff6c7224 */ /* 0x000fe200078e006d */
[----:B------:R-:W-:Y:S01]  /*ef60*/  BAR.SYNC.DEFER_BLOCKING 0x0 ;  /* 0x0000000000007b1d */ /* 0x000fe20000010000 */
[----:B------:R-:W-:Y:S01]  /*ef70*/  ISETP.LT.AND P3, PT, R2, UR6, !P0 ;  /* 0x0000000602007c0c */ /* 0x000fe2000c761270 */
[----:B------:R-:W-:Y:S01]  /*ef80*/  IMAD.MOV.U32 R109, RZ, RZ, R111 ;  /* 0x000000ffff6d7224 */ /* 0x000fe200078e006f */
[----:B------:R-:W-:Y:S01]  /*ef90*/  LEA R2, R12, UR4, 0x4 ;  /* 0x000000040c027c11 */ /* 0x000fe2000f8e20ff */
[----:B------:R-:W-:Y:S01]  /*efa0*/  IMAD.MOV.U32 R111, RZ, RZ, R143 ;  /* 0x000000ffff6f7224 */ /* 0x000fe200078e008f */
[----:B------:R-:W-:Y:S01]  /*efb0*/  ISETP.LT.AND P1, PT, R3, UR5, !P0 ;  /* 0x0000000503007c0c */ /* 0x000fe2000c721270 */
[----:B------:R-:W-:Y:S01]  /*efc0*/  IMAD.MOV.U32 R140, RZ, RZ, R112 ;  /* 0x000000ffff8c7224 */ /* 0x000fe200078e0070 */
[----:B------:R-:W-:Y:S01]  /*efd0*/  ULDC UR4, c[0x0][0x244] ;  /* 0x0000910000047ab9 */ /* 0x000fe20000000800 */
[----:B------:R-:W-:Y:S01]  /*efe0*/  IMAD.MOV.U32 R143, RZ, RZ, R18 ;  /* 0x000000ffff8f7224 */ /* 0x000fe200078e0012 */
[----:B------:R-:W-:Y:S01]  /*eff0*/  ULDC UR5, c[0x0][0x22c] ;  /* 0x00008b0000057ab9 */ /* 0x000fe20000000800 */
[----:B------:R-:W-:Y:S01]  /*f000*/  IMAD.MOV.U32 R112, RZ, RZ, R113 ;  /* 0x000000ffff707224 */ /* 0x000fe200078e0071 */
[----:B------:R-:W-:Y:S01]  /*f010*/  ULDC.64 UR6, c[0x0][0x220] ;  /* 0x0000880000067ab9 */ /* 0x000fe20000000a00 */
[----:B------:R-:W-:-:S02]  /*f020*/  IMAD.MOV.U32 R113, RZ, RZ, R115 ;  /* 0x000000ffff717224 */ /* 0x000fc400078e0073 */
[----:B------:R-:W-:Y:S02]  /*f030*/  IMAD.MOV.U32 R115, RZ, RZ, R19 ;  /* 0x000000ffff737224 */ /* 0x000fe400078e0013 */
[----:B------:R-:W-:-:S05]  /*f040*/  VIADD R3, R197, 0x3 ;  /* 0x00000003c5037836 */ /* 0x000fca0000000000 */
[----:B------:R-:W-:Y:S01]  /*f050*/  ISETP.LT.AND P4, PT, R3, UR5, !P0 ;  /* 0x0000000503007c0c */ /* 0x000fe2000c781270 */
[----:B------:R-:W-:Y:S01]  /*f060*/  ULDC UR5, c[0x0][0x22c] ;  /* 0x00008b0000057ab9 */ /* 0x000fe20000000800 */
[----:B------:R-:W1:Y:S04]  /*f070*/  LDS.128 R12, [R2] ;  /* 0x00000000020c7984 */ /* 0x000e680000000c00 */
[----:B------:R-:W-:Y:S01]  /*f080*/  LDS.128 R4, [R2+0x400] ;  /* 0x0004000002047984 */ /* 0x000fe20000000c00 */
[----:B------:R-:W-:Y:S06]  /*f090*/  BAR.SYNC.DEFER_BLOCKING 0x0 ;  /* 0x0000000000007b1d */ /* 0x000fec0000010000 */
[----:B------:R2:W-:Y:S04]  /*f0a0*/  STSM.16.M88.4 [R0], R84 ;  /* 0x0000005400007844 */ /* 0x0005e80000000200 */
[----:B------:R-:W-:Y:S01]  /*f0b0*/  STSM.16.M88.4 [R0+0x200], R100 ;  /* 0x0002006400007844 */ /* 0x000fe20000000200 */
[----:B------:R-:W-:Y:S01]  /*f0c0*/  BAR.SYNC.DEFER_BLOCKING 0x0 ;  /* 0x0000000000007b1d */ /* 0x000fe20000010000 */
[----:B--2---:R-:W-:-:S02]  /*f0d0*/  IMAD.MOV.U32 R86, RZ, RZ, R41 ;  /* 0x000000ffff567224 */ /* 0x004fc400078e0029 */
[----:B------:R-:W-:Y:S02]  /*f0e0*/  IMAD.MOV.U32 R87, RZ, RZ, R43 ;  /* 0x000000ffff577224 */ /* 0x000fe400078e002b */
[----:B------:R-:W-:Y:S02]  /*f0f0*/  IMAD.MOV.U32 R84, RZ, RZ, R173 ;  /* 0x000000ffff547224 */ /* 0x000fe400078e00ad */
[----:B------:R-:W-:Y:S01]  /*f100*/  IMAD.MOV.U32 R85, RZ, RZ, R175 ;  /* 0x000000ffff557224 */ /* 0x000fe200078e00af */
[----:B------:R-:W2:Y:S04]  /*f110*/  LDS.128 R72, [R2] ;  /* 0x0000000002487984 */ /* 0x000ea80000000c00 */
[----:B------:R-:W3:Y:S01]  /*f120*/  LDS.128 R8, [R2+0x400] ;  /* 0x0004000002087984 */ /* 0x000ee20000000c00 */
[----:B------:R-:W-:Y:S06]  /*f130*/  BAR.SYNC.DEFER_BLOCKING 0x0 ;  /* 0x0000000000007b1d */ /* 0x000fec0000010000 */
[----:B------:R-:W-:Y:S04]  /*f140*/  STSM.16.M88.4 [R0], R104 ;  /* 0x0000006800007844 */ /* 0x000fe80000000200 */
[----:B------:R4:W-:Y:S01]  /*f150*/  STSM.16.M88.4 [R0+0x200], R136 ;  /* 0x0002008800007844 */ /* 0x0009e20000000200 */
[----:B------:R-:W-:Y:S01]  /*f160*/  BAR.SYNC.DEFER_BLOCKING 0x0 ;  /* 0x0000000000007b1d */ /* 0x000fe20000010000 */
[----:B----4-:R-:W-:-:S02]  /*f170*/  IMAD.MOV.U32 R136, RZ, RZ, R48 ;  /* 0x000000ffff887224 */ /* 0x010fc400078e0030 */
[----:B------:R-:W-:Y:S02]  /*f180*/  IMAD.MOV.U32 R137, RZ, RZ, R50 ;  /* 0x000000ffff897224 */ /* 0x000fe400078e0032 */
[----:B------:R-:W-:Y:S02]  /*f190*/  IMAD.MOV.U32 R138, RZ, RZ, R44 ;  /* 0x000000ffff8a7224 */ /* 0x000fe400078e002c */
[----:B------:R-:W-:Y:S01]  /*f1a0*/  IMAD.MOV.U32 R139, RZ, RZ, R46 ;  /* 0x000000ffff8b7224 */ /* 0x000fe200078e002e */
[----:B------:R-:W4:Y:S04]  /*f1b0*/  LDS.128 R104, [R2] ;  /* 0x0000000002687984 */ /* 0x000f280000000c00 */
[----:B------:R-:W-:Y:S01]  /*f1c0*/  LDS.128 R40, [R2+0x400] ;  /* 0x0004000002287984 */ /* 0x000fe20000000c00 */
[----:B------:R-:W-:Y:S06]  /*f1d0*/  BAR.SYNC.DEFER_BLOCKING 0x0 ;  /* 0x0000000000007b1d */ /* 0x000fec0000010000 */
[----:B------:R-:W-:Y:S04]  /*f1e0*/  STSM.16.M88.4 [R0], R84 ;  /* 0x0000005400007844 */ /* 0x000fe80000000200 */
[----:B------:R1:W-:Y:S01]  /*f1f0*/  STSM.16.M88.4 [R0+0x200], R108 ;  /* 0x0002006c00007844 */ /* 0x0003e20000000200 */
[----:B------:R-:W-:Y:S01]  /*f200*/  BAR.SYNC.DEFER_BLOCKING 0x0 ;  /* 0x0000000000007b1d */ /* 0x000fe20000010000 */
[----:B-1----:R-:W-:-:S02]  /*f210*/  IMAD.MOV.U32 R108, RZ, RZ, R49 ;  /* 0x000000ffff6c7224 */ /* 0x002fc400078e0031 */
[----:B------:R-:W-:Y:S02]  /*f220*/  IMAD.MOV.U32 R109, RZ, RZ, R51 ;  /* 0x000000ffff6d7224 */ /* 0x000fe400078e0033 */
[----:B------:R-:W-:Y:S02]  /*f230*/  IMAD.MOV.U32 R110, RZ, RZ, R45 ;  /* 0x000000ffff6e7224 */ /* 0x000fe400078e002d */
[----:B------:R-:W-:Y:S01]  /*f240*/  IMAD.MOV.U32 R111, RZ, RZ, R47 ;  /* 0x000000ffff6f7224 */ /* 0x000fe200078e002f */
[----:B------:R-:W1:Y:S04]  /*f250*/  LDS.128 R100, [R2] ;  /* 0x0000000002647984 */ /* 0x000e680000000c00 */
[----:B------:R-:W1:Y:S01]  /*f260*/  LDS.128 R84, [R2+0x400] ;  /* 0x0004000002547984 */ /* 0x000e620000000c00 */
[----:B------:R-:W-:Y:S06]  /*f270*/  BAR.SYNC.DEFER_BLOCKING 0x0 ;  /* 0x0000000000007b1d */ /* 0x000fec0000010000 */
[----:B------:R2:W-:Y:S04]  /*f280*/  STSM.16.M88.4 [R0], R136 ;  /* 0x0000008800007844 */ /* 0x0005e80000000200 */
[----:B------:R3:W-:Y:S01]  /*f290*/  STSM.16.M88.4 [R0+0x200], R140 ;  /* 0x0002008c00007844 */ /* 0x0007e20000000200 */
[----:B------:R-:W-:Y:S01]  /*f2a0*/  BAR.SYNC.DEFER_BLOCKING 0x0 ;  /* 0x0000000000007b1d */ /* 0x000fe20000010000 */
[----:B--2---:R-:W-:-:S02]  /*f2b0*/  IMAD.MOV.U32 R136, RZ, RZ, R52 ;  /* 0x000000ffff887224 */ /* 0x004fc400078e0034 */
[----:B------:R-:W-:Y:S02]  /*f2c0*/  IMAD.MOV.U32 R137, RZ, RZ, R54 ;  /* 0x000000ffff897224 */ /* 0x000fe400078e0036 */
[----:B------:R-:W-:Y:S02]  /*f2d0*/  IMAD.MOV.U32 R138, RZ, RZ, R76 ;  /* 0x000000ffff8a7224 */ /* 0x000fe400078e004c */
[----:B------:R-:W-:Y:S02]  /*f2e0*/  IMAD.MOV.U32 R139, RZ, RZ, R78 ;  /* 0x000000ffff8b7224 */ /* 0x000fe400078e004e */
[----:B---3--:R-:W-:Y:S02]  /*f2f0*/  IMAD.MOV.U32 R140, RZ, RZ, R116 ;  /* 0x000000ffff8c7224 */ /* 0x008fe400078e0074 */
[----:B------:R-:W-:Y:S02]  /*f300*/  IMAD.MOV.U32 R141, RZ, RZ, R118 ;  /* 0x000000ffff8d7224 */ /* 0x000fe400078e0076 */
[----:B------:R-:W-:-:S02]  /*f310*/  IMAD.MOV.U32 R142, RZ, RZ, R20 ;  /* 0x000000ffff8e7224 */ /* 0x000fc400078e0014 */
[----:B------:R-:W-:Y:S01]  /*f320*/  IMAD.MOV.U32 R143, RZ, RZ, R22 ;  /* 0x000000ffff8f7224 */ /* 0x000fe200078e0016 */
[----:B------:R-:W2:Y:S01]  /*f330*/  LDS.128 R48, [R2] ;  /* 0x0000000002307984 */ /* 0x000ea20000000c00 */
[----:B------:R-:W-:Y:S02]  /*f340*/  IMAD.MOV.U32 R116, RZ, RZ, R117 ;  /* 0x000000ffff747224 */ /* 0x000fe400078e0075 */
[----:B------:R-:W-:Y:S01]  /*f350*/  IMAD.MOV.U32 R117, RZ, RZ, R119 ;  /* 0x000000ffff757224 */ /* 0x000fe200078e0077 */
[----:B------:R-:W-:Y:S01]  /*f360*/  LDS.128 R44, [R2+0x400] ;  /* 0x00040000022c7984 */ /* 0x000fe20000000c00 */
[----:B------:R-:W-:Y:S02]  /*f370*/  IMAD.MOV.U32 R118, RZ, RZ, R21 ;  /* 0x000000ffff767224 */ /* 0x000fe400078e0015 */
[----:B------:R-:W-:Y:S01]  /*f380*/  IMAD.MOV.U32 R119, RZ, RZ, R23 ;  /* 0x000000ffff777224 */ /* 0x000fe200078e0017 */
[----:B------:R-:W-:Y:S06]  /*f390*/  BAR.SYNC.DEFER_BLOCKING 0x0 ;  /* 0x0000000000007b1d */ /* 0x000fec0000010000 */
[----:B------:R-:W-:Y:S04]  /*f3a0*/  STSM.16.M88.4 [R0], R108 ;  /* 0x0000006c00007844 */ /* 0x000fe80000000200 */
[----:B------:R-:W-:Y:S01]  /*f3b0*/  STSM.16.M88.4 [R0+0x200], R112 ;  /* 0x0002007000007844 */ /* 0x000fe20000000200 */
[----:B------:R-:W-:Y:S06]  /*f3c0*/  BAR.SYNC.DEFER_BLOCKING 0x0 ;  /* 0x0000000000007b1d */ /* 0x000fec0000010000 */
[----:B------:R-:W3:Y:S04]  /*f3d0*/  LDS.128 R108, [R2] ;  /* 0x00000000026c7984 */ /* 0x000ee80000000c00 */
[----:B------:R-:W3:Y:S01]  /*f3e0*/  LDS.128 R16, [R2+0x400] ;  /* 0x0004000002107984 */ /* 0x000ee20000000c00 */
[----:B------:R-:W-:Y:S06]  /*f3f0*/  BAR.SYNC.DEFER_BLOCKING 0x0 ;  /* 0x0000000000007b1d */ /* 0x000fec0000010000 */
[----:B------:R4:W-:Y:S04]  /*f400*/  STSM.16.M88.4 [R0], R136 ;  /* 0x0000008800007844 */ /* 0x0009e80000000200 */
[----:B------:R1:W-:Y:S01]  /*f410*/  STSM.16.M88.4 [R0+0x200], R140 ;  /* 0x0002008c00007844 */ /* 0x0003e20000000200 */
[----:B------:R-:W-:Y:S01]  /*f420*/  BAR.SYNC.DEFER_BLOCKING 0x0 ;  /* 0x0000000000007b1d */ /* 0x000fe20000010000 */
[----:B----4-:R-:W-:-:S02]  /*f430*/  IMAD.MOV.U32 R136, RZ, RZ, R56 ;  /* 0x000000ffff887224 */ /* 0x010fc400078e0038 */
[----:B------:R-:W-:Y:S02]  /*f440*/  IMAD.MOV.U32 R137, RZ, RZ, R58 ;  /* 0x000000ffff897224 */ /* 0x000fe400078e003a */
[----:B------:R-:W-:Y:S02]  /*f450*/  IMAD.MOV.U32 R138, RZ, RZ, R80 ;  /* 0x000000ffff8a7224 */ /* 0x000fe400078e0050 */
[----:B------:R-:W-:Y:S02]  /*f460*/  IMAD.MOV.U32 R139, RZ, RZ, R82 ;  /* 0x000000ffff8b7224 */ /* 0x000fe400078e0052 */
[----:B-1----:R-:W-:Y:S02]  /*f470*/  IMAD.MOV.U32 R140, RZ, RZ, R120 ;  /* 0x000000ffff8c7224 */ /* 0x002fe400078e0078 */
[----:B------:R-:W-:Y:S02]  /*f480*/  IMAD.MOV.U32 R141, RZ, RZ, R122 ;  /* 0x000000ffff8d7224 */ /* 0x000fe400078e007a */
[----:B------:R-:W-:-:S02]  /*f490*/  IMAD.MOV.U32 R142, RZ, RZ, R24 ;  /* 0x000000ffff8e7224 */ /* 0x000fc400078e0018 */
[----:B------:R-:W-:Y:S01]  /*f4a0*/  IMAD.MOV.U32 R143, RZ, RZ, R26 ;  /* 0x000000ffff8f7224 */ /* 0x000fe200078e001a */
[----:B------:R-:W1:Y:S01]  /*f4b0*/  LDS.128 R112, [R2] ;  /* 0x0000000002707984 */ /* 0x000e620000000c00 */
[----:B------:R-:W-:Y:S02]  /*f4c0*/  IMAD.MOV.U32 R56, RZ, RZ, R57 ;  /* 0x000000ffff387224 */ /* 0x000fe400078e0039 */
[----:B------:R-:W-:Y:S01]  /*f4d0*/  IMAD.MOV.U32 R120, RZ, RZ, R121 ;  /* 0x000000ffff787224 */ /* 0x000fe200078e0079 */
[----:B------:R-:W-:Y:S01]  /*f4e0*/  LDS.128 R52, [R2+0x400] ;  /* 0x0004000002347984 */ /* 0x000fe20000000c00 */
[----:B------:R-:W-:Y:S02]  /*f4f0*/  IMAD.MOV.U32 R57, RZ, RZ, R59 ;  /* 0x000000ffff397224 */ /* 0x000fe400078e003b */
[----:B------:R-:W-:Y:S01]  /*f500*/  IMAD.MOV.U32 R121, RZ, RZ, R123 ;  /* 0x000000ffff797224 */ /* 0x000fe200078e007b */
[----:B------:R-:W-:Y:S01]  /*f510*/  BAR.SYNC.DEFER_BLOCKING 0x0 ;  /* 0x0000000000007b1d */ /* 0x000fe20000010000 */
[----:B------:R-:W-:-:S02]  /*f520*/  IMAD.MOV.U32 R58, RZ, RZ, R81 ;  /* 0x000000ffff3a7224 */ /* 0x000fc400078e0051 */
[----:B------:R-:W-:Y:S02]  /*f530*/  IMAD.MOV.U32 R59, RZ, RZ, R83 ;  /* 0x000000ffff3b7224 */ /* 0x000fe400078e0053 */
[----:B------:R-:W-:Y:S02]  /*f540*/  IMAD.MOV.U32 R122, RZ, RZ, R25 ;  /* 0x000000ffff7a7224 */ /* 0x000fe400078e0019 */
[----:B------:R-:W-:Y:S01]  /*f550*/  IMAD.MOV.U32 R123, RZ, RZ, R27 ;  /* 0x000000ffff7b7224 */ /* 0x000fe200078e001b */
[----:B------:R4:W-:Y:S04]  /*f560*/  STSM.16.M88.4 [R0], R144 ;  /* 0x0000009000007844 */ /* 0x0009e80000000200 */
[----:B------:R-:W-:Y:S01]  /*f570*/  STSM.16.M88.4 [R0+0x200], R116 ;  /* 0x0002007400007844 */ /* 0x000fe20000000200 */
[----:B------:R-:W-:Y:S01]  /*f580*/  BAR.SYNC.DEFER_BLOCKING 0x0 ;  /* 0x0000000000007b1d */ /* 0x000fe20000010000 */
[----:B----4-:R-:W-:-:S02]  /*f590*/  IMAD.MOV.U32 R144, RZ, RZ, R61 ;  /* 0x000000ffff907224 */ /* 0x010fc400078e003d */
[----:B------:R-:W-:Y:S02]  /*f5a0*/  IMAD.MOV.U32 R145, RZ, RZ, R63 ;  /* 0x000000ffff917224 */ /* 0x000fe400078e003f */
[----:B------:R-:W-:Y:S02]  /*f5b0*/  IMAD.MOV.U32 R146, RZ, RZ, R89 ;  /* 0x000000ffff927224 */ /* 0x000fe400078e0059 */
[----:B------:R-:W-:Y:S01]  /*f5c0*/  IMAD.MOV.U32 R147, RZ, RZ, R91 ;  /* 0x000000ffff937224 */ /* 0x000fe200078e005b */
[----:B------:R-:W4:Y:S04]  /*f5d0*/  LDS.128 R76, [R2] ;  /* 0x00000000024c7984 */ /* 0x000f280000000c00 */
[----:B------:R-:W4:Y:S01]  /*f5e0*/  LDS.128 R20, [R2+0x400] ;  /* 0x0004000002147984 */ /* 0x000f220000000c00 */
        /* <DEDUP_REMOVED lines=28> */
[----:B-1----:R-:W-:-:S02]  /*f7b0*/  IMAD.MOV.U32 R136, RZ, RZ, R64 ;  /* 0x000000ffff887224 */ /* 0x002fc400078e0040 */
[----:B------:R-:W-:Y:S02]  /*f7c0*/  IMAD.MOV.U32 R137, RZ, RZ, R66 ;  /* 0x000000ffff897224 */ /* 0x000fe400078e0042 */
[----:B------:R-:W-:Y:S02]  /*f7d0*/  IMAD.MOV.U32 R138, RZ, RZ, R92 ;  /* 0x000000ffff8a7224 */ /* 0x000fe400078e005c */
[----:B------:R-:W-:Y:S02]  /*f7e0*/  IMAD.MOV.U32 R139, RZ, RZ, R94 ;  /* 0x000000ffff8b7224 */ /* 0x000fe400078e005e */
[----:B----4-:R-:W-:Y:S02]  /*f7f0*/  IMAD.MOV.U32 R140, RZ, RZ, R128 ;  /* 0x000000ffff8c7224 */ /* 0x010fe400078e0080 */
        /* <DEDUP_REMOVED lines=11> */
[----:B------:R-:W-:-:S03]  /*f8b0*/  IMAD R96, R148, UR4, RZ ;  /* 0x0000000494607c24 */ /* 0x000fc6000f8e02ff */
[----:B------:R-:W-:Y:S02]  /*f8c0*/  ULDC UR4, c[0x0][0x248] ;  /* 0x0000920000047ab9 */ /* 0x000fe40000000800 */
[----:B------:R-:W-:Y:S01]  /*f8d0*/  LEA R3, P6, R96, UR6, 0x2 ;  /* 0x0000000660037c11 */ /* 0x000fe2000f8c10ff */
[----:B------:R-:W-:-:S03]  /*f8e0*/  ULDC UR6, c[0x0][0x248] ;  /* 0x0000920000067ab9 */ /* 0x000fc60000000800 */
[----:B------:R-:W-:Y:S01]  /*f8f0*/  LEA.HI.X.SX32 R96, R96, UR7, 0x2, P6 ;  /* 0x0000000760607c11 */ /* 0x000fe2000b0f16ff */
[----:B------:R-:W-:Y:S01]  /*f900*/  ULDC UR7, c[0x0][0x22c] ;  /* 0x00008b0000077ab9 */ /* 0x000fe20000000800 */
[----:B------:R-:W-:Y:S04]  /*f910*/  STSM.16.M88.4 [R0], R144 ;  /* 0x0000009000007844 */ /* 0x000fe80000000200 */
[----:B------:R4:W-:Y:S01]  /*f920*/  STSM.16.M88.4 [R0+0x200], R124 ;  /* 0x0002007c00007844 */ /* 0x0009e20000000200 */
[----:B------:R-:W-:Y:S01]  /*f930*/  BAR.SYNC.DEFER_BLOCKING 0x0 ;  /* 0x0000000000007b1d */ /* 0x000fe20000010000 */
[----:B----4-:R-:W-:Y:S02]  /*f940*/  IMAD.MOV.U32 R127, RZ, RZ, R95 ;  /* 0x000000ffff7f7224 */ /* 0x010fe400078e005f */
[----:B------:R-:W-:-:S02]  /*f950*/  IMAD.MOV.U32 R124, RZ, RZ, R65 ;  /* 0x000000ffff7c7224 */ /* 0x000fc400078e0041 */
[----:B------:R-:W-:Y:S02]  /*f960*/  IMAD.MOV.U32 R125, RZ, RZ, R67 ;  /* 0x000000ffff7d7224 */ /* 0x000fe400078e0043 */
[----:B------:R-:W-:Y:S02]  /*f970*/  IMAD.MOV.U32 R95, RZ, RZ, R35 ;  /* 0x000000ffff5f7224 */ /* 0x000fe400078e0023 */
[----:B------:R-:W-:Y:S02]  /*f980*/  IMAD.MOV.U32 R126, RZ, RZ, R93 ;  /* 0x000000ffff7e7224 */ /* 0x000fe400078e005d */
[----:B------:R-:W-:Y:S01]  /*f990*/  IMAD.MOV.U32 R93, RZ, RZ, R131 ;  /* 0x000000ffff5d7224 */ /* 0x000fe200078e0083 */
[----:B------:R-:W4:Y:S01]  /*f9a0*/  LDS.128 R88, [R2] ;  /* 0x0000000002587984 */ /* 0x000f220000000c00 */
[----:B------:R-:W-:-:S03]  /*f9b0*/  IMAD.MOV.U32 R131, RZ, RZ, R98 ;  /* 0x000000ffff837224 */ /* 0x000fc600078e0062 */
        /* <DEDUP_REMOVED lines=9> */
[----:B------:R-:W-:Y:S02]  /*fa50*/  IMAD.MOV.U32 R132, RZ, RZ, R133 ;  /* 0x000000ffff847224 */ /* 0x000fe400078e0085 */
[----:B------:R-:W-:Y:S02]  /*fa60*/  IMAD.MOV.U32 R133, RZ, RZ, R135 ;  /* 0x000000ffff857224 */ /* 0x000fe400078e0087 */
[----:B---3--:R-:W-:-:S02]  /*fa70*/  IMAD.MOV.U32 R140, RZ, RZ, R69 ;  /* 0x000000ffff8c7224 */ /* 0x008fc400078e0045 */
[----:B------:R-:W-:Y:S01]  /*fa80*/  IMAD.MOV.U32 R141, RZ, RZ, R71 ;  /* 0x000000ffff8d7224 */ /* 0x000fe200078e0047 */
[----:B------:R-:W2:Y:S01]  /*fa90*/  LDS.128 R64, [R2] ;  /* 0x0000000002407984 */ /* 0x000ea20000000c00 */
[----:B------:R-:W-:Y:S02]  /*faa0*/  IMAD.MOV.U32 R134, RZ, RZ, R37 ;  /* 0x000000ffff867224 */ /* 0x000fe400078e0025 */
[----:B------:R-:W-:Y:S01]  /*fab0*/  IMAD.MOV.U32 R135, RZ, RZ, R39 ;  /* 0x000000ffff877224 */ /* 0x000fe200078e0027 */
[----:B------:R-:W-:Y:S01]  /*fac0*/  LDS.128 R32, [R2+0x400] ;  /* 0x0004000002207984 */ /* 0x000fe20000000c00 */
[----:B------:R-:W-:Y:S02]  /*fad0*/  IMAD.MOV.U32 R142, RZ, RZ, R97 ;  /* 0x000000ffff8e7224 */ /* 0x000fe400078e0061 */
[----:B------:R-:W-:Y:S01]  /*fae0*/  IMAD.MOV.U32 R143, RZ, RZ, R99 ;  /* 0x000000ffff8f7224 */ /* 0x000fe200078e0063 */
[----:B------:R-:W-:Y:S01]  /*faf0*/  BAR.SYNC.DEFER_BLOCKING 0x0 ;  /* 0x0000000000007b1d */ /* 0x000fe20000010000 */
[----:B------:R-:W-:-:S05]  /*fb00*/  IMAD R97, R197, UR4, RZ ;  /* 0x00000004c5617c24 */ /* 0x000fca000f8e02ff */
[----:B------:R-:W-:-:S04]  /*fb10*/  LEA R98, P6, R97, R3, 0x2 ;  /* 0x0000000361627211 */ /* 0x000fc800078c10ff */
[C---:B------:R-:W-:Y:S01]  /*fb20*/  LEA.HI.X.SX32 R99, R97.reuse, R96, 0x2, P6 ;  /* 0x0000006061637211 */ /* 0x040fe200030f16ff */
[----:B------:R-:W-:Y:S04]  /*fb30*/  STSM.16.M88.4 [R0], R124 ;  /* 0x0000007c00007844 */ /* 0x000fe80000000200 */
[----:B------:R-:W-:Y:S01]  /*fb40*/  STSM.16.M88.4 [R0+0x200], R92 ;  /* 0x0002005c00007844 */ /* 0x000fe20000000200 */
[----:B------:R-:W-:Y:S06]  /*fb50*/  BAR.SYNC.DEFER_BLOCKING 0x0 ;  /* 0x0000000000007b1d */ /* 0x000fec0000010000 */
[----:B------:R-:W3:Y:S04]  /*fb60*/  LDS.128 R124, [R2] ;  /* 0x00000000027c7984 */ /* 0x000ee80000000c00 */
[----:B------:R-:W3:Y:S01]  /*fb70*/  LDS.128 R92, [R2+0x400] ;  /* 0x00040000025c7984 */ /* 0x000ee20000000c00 */
[----:B------:R-:W-:Y:S06]  /*fb80*/  BAR.SYNC.DEFER_BLOCKING 0x0 ;  /* 0x0000000000007b1d */ /* 0x000fec0000010000 */
[----:B------:R1:W-:Y:S04]  /*fb90*/  STSM.16.M88.4 [R0], R128 ;  /* 0x0000008000007844 */ /* 0x0003e80000000200 */
[----:B------:R-:W-:Y:S01]  /*fba0*/  STSM.16.M88.4 [R0+0x200], R136 ;  /* 0x0002008800007844 */ /* 0x000fe20000000200 */
[----:B------:R-:W-:Y:S01]  /*fbb0*/  BAR.SYNC.DEFER_BLOCKING 0x0 ;  /* 0x0000000000007b1d */ /* 0x000fe20000010000 */
[----:B-1----:R-:W-:-:S02]  /*fbc0*/  VIADD R129, R97, UR4 ;  /* 0x0000000461817c36 */ /* 0x002fc40008000000 */
[----:B------:R-:W-:Y:S02]  /*fbd0*/  VIADD R97, R197, 0x5 ;  /* 0x00000005c5617836 */ /* 0x000fe40000000000 */
[C---:B------:R-:W-:Y:S01]  /*fbe0*/  VIADD R131, R129.reuse, UR4 ;  /* 0x0000000481837c36 */ /* 0x040fe20008000000 */
[----:B------:R-:W-:-:S04]  /*fbf0*/  LEA R128, P6, R129, R3, 0x2 ;  /* 0x0000000381807211 */ /* 0x000fc800078c10ff */
[-C--:B------:R-:W-:Y:S02]  /*fc00*/  LEA.HI.X.SX32 R129, R129, R96.reuse, 0x2, P6 ;  /* 0x0000006081817211 */ /* 0x080fe400030f16ff */
[C---:B------:R-:W-:Y:S01]  /*fc10*/  LEA R130, P6, R131.reuse, R3, 0x2 ;  /* 0x0000000383827211 */ /* 0x040fe200078c10ff */
[----:B------:R-:W1:Y:S04]  /*fc20*/  LDS.128 R68, [R2] ;  /* 0x0000000002447984 */ /* 0x000e680000000c00 */
[----:B------:R-:W-:Y:S01]  /*fc30*/  LDS.128 R36, [R2+0x400] ;  /* 0x0004000002247984 */ /* 0x000fe20000000c00 */
[----:B------:R-:W-:Y:S06]  /*fc40*/  BAR.SYNC.DEFER_BLOCKING 0x0 ;  /* 0x0000000000007b1d */ /* 0x000fec0000010000 */
[----:B------:R-:W-:Y:S04]  /*fc50*/  STSM.16.M88.4 [R0], R140 ;  /* 0x0000008c00007844 */ /* 0x000fe80000000200 */
[----:B------:R4:W-:Y:S01]  /*fc60*/  STSM.16.M88.4 [R0+0x200], R132 ;  /* 0x0002008400007844 */ /* 0x0009e20000000200 */
[----:B------:R-:W-:Y:S01]  /*fc70*/  BAR.SYNC.DEFER_BLOCKING 0x0 ;  /* 0x0000000000007b1d */ /* 0x000fe20000010000 */
[C---:B----4-:R-:W-:Y:S01]  /*fc80*/  VIADD R132, R131.reuse, UR4 ;  /* 0x0000000483847c36 */ /* 0x050fe20008000000 */
[----:B------:R-:W-:Y:S01]  /*fc90*/  LEA.HI.X.SX32 R131, R131, R96, 0x2, P6 ;  /* 0x0000006083837211 */ /* 0x000fe200030f16ff */
[----:B------:R-:W-:-:S03]  /*fca0*/  VIADD R0, R197, 0x7 ;  /* 0x00000007c5007836 */ /* 0x000fc60000000000 */
[----:B------:R4:W-:Y:S01]  /*fcb0*/  @P2 STG.E desc[UR8][R98.64], R12 ;  /* 0x0000000c62002986 */ /* 0x0009e2000c101908 */
[----:B------:R-:W-:Y:S01]  /*fcc0*/  ISETP.LT.AND P2, PT, R97, UR5, !P0 ;  /* 0x0000000561007c0c */ /* 0x000fe2000c741270 */
[----:B------:R-:W-:Y:S01]  /*fcd0*/  VIADD R97, R197, 0x6 ;  /* 0x00000006c5617836 */ /* 0x000fe20000000000 */
[----:B------:R-:W-:Y:S01]  /*fce0*/  ULDC UR5, c[0x0][0x22c] ;  /* 0x00008b0000057ab9 */ /* 0x000fe20000000800 */
[----:B------:R2:W-:Y:S03]  /*fcf0*/  @P1 STG.E desc[UR8][R128.64], R72 ;  /* 0x0000004880001986 */ /* 0x0005e6000c101908 */
[----:B------:R-:W-:Y:S01]  /*fd00*/  ISETP.LT.AND P1, PT, R97, UR5, !P0 ;  /* 0x0000000561007c0c */ /* 0x000fe2000c721270 */
[----:B------:R-:W-:Y:S01]  /*fd10*/  ULDC UR5, c[0x0][0x22c] ;  /* 0x00008b0000057ab9 */ /* 0x000fe20000000800 */
[----:B------:R-:W-:Y:S01]  /*fd20*/  @P5 STG.E desc[UR8][R130.64], R13 ;  /* 0x0000000d82005986 */ /* 0x000fe2000c101908 */
[----:B------:R-:W-:Y:S01]  /*fd30*/  ISETP.LT.AND P5, PT, R0, UR5, !P0 ;  /* 0x0000000500007c0c */ /* 0x000fe2000c7a1270 */
[----:B------:R-:W-:Y:S01]  /*fd40*/  VIADD R0, R197, 0x8 ;  /* 0x00000008c5007836 */ /* 0x000fe20000000000 */
[C---:B----4-:R-:W-:Y:S01]  /*fd50*/  LEA R98, P6, R132.reuse, R3, 0x2 ;  /* 0x0000000384627211 */ /* 0x050fe200078c10ff */
[----:B------:R-:W-:Y:S01]  /*fd60*/  VIADD R12, R132, UR4 ;  /* 0x00000004840c7c36 */ /* 0x000fe20008000000 */
[----:B------:R-:W-:-:S02]  /*fd70*/  ULDC UR5, c[0x0][0x22c] ;  /* 0x00008b0000057ab9 */ /* 0x000fc40000000800 */
[----:B------:R-:W-:Y:S01]  /*fd80*/  LEA.HI.X.SX32 R99, R132, R96, 0x2, P6 ;  /* 0x0000006084637211 */ /* 0x000fe200030f16ff */
[C---:B--2---:R-:W-:Y:S01]  /*fd90*/  VIADD R72, R12.reuse, UR4 ;  /* 0x000000040c487c36 */ /* 0x044fe20008000000 */
[----:B------:R-:W-:-:S03]  /*fda0*/  LEA R132, P6, R12, R3, 0x2 ;  /* 0x000000030c847211 */ /* 0x000fc600078c10ff */
[----:B------:R2:W-:Y:S01]  /*fdb0*/  @P4 STG.E desc[UR8][R98.64], R73 ;  /* 0x0000004962004986 */ /* 0x0005e2000c101908 */
[-C--:B------:R-:W-:Y:S02]  /*fdc0*/  LEA.HI.X.SX32 R133, R12, R96.reuse, 0x2, P6 ;  /* 0x000000600c857211 */ /* 0x080fe400030f16ff */
[-C--:B------:R-:W-:Y:S02]  /*fdd0*/  LEA R128, P6, R72, R3.reuse, 0x2 ;  /* 0x0000000348807211 */ /* 0x080fe400078c10ff */
[----:B------:R-:W-:Y:S01]  /*fde0*/  ISETP.LT.AND P4, PT, R0, UR5, !P0 ;  /* 0x0000000500007c0c */ /* 0x000fe2000c781270 */
[C---:B------:R-:W-:Y:S01]  /*fdf0*/  VIADD R0, R197.reuse, 0x9 ;  /* 0x00000009c5007836 */ /* 0x040fe20000000000 */
[C---:B------:R-:W-:Y:S01]  /*fe00*/  LEA.HI.X.SX32 R129, R72.reuse, R96, 0x2, P6 ;  /* 0x0000006048817211 */ /* 0x040fe200030f16ff */
[----:B------:R-:W-:Y:S01]  /*fe10*/  VIADD R72, R72, UR4 ;  /* 0x0000000448487c36 */ /* 0x000fe20008000000 */
[----:B------:R-:W-:Y:S01]  /*fe20*/  ULDC UR5, c[0x0][0x22c] ;  /* 0x00008b0000057ab9 */ /* 0x000fe20000000800 */
[----:B------:R4:W-:Y:S01]  /*fe30*/  @P3 STG.E desc[UR8][R132.64], R14 ;  /* 0x0000000e84003986 */ /* 0x0009e2000c101908 */
[----:B------:R-:W-:Y:S01]  /*fe40*/  ISETP.LT.AND P3, PT, R0, UR5, !P0 ;  /* 0x0000000500007c0c */ /* 0x000fe2000c761270 */
[----:B------:R-:W-:Y:S01]  /*fe50*/  VIADD R0, R197, 0xa ;  /* 0x0000000ac5007836 */ /* 0x000fe20000000000 */
[----:B------:R-:W-:Y:S01]  /*fe60*/  ULDC UR5, c[0x0][0x22c] ;  /* 0x00008b0000057ab9 */ /* 0x000fe20000000800 */
[----:B------:R3:W-:Y:S01]  /*fe70*/  @P2 STG.E desc[UR8][R128.64], R74 ;  /* 0x0000004a80002986 */ /* 0x0007e2000c101908 */
[C---:B------:R-:W-:Y:S01]  /*fe80*/  LEA R12, P2, R72.reuse, R3, 0x2 ;  /* 0x00000003480c7211 */ /* 0x040fe200078410ff */
[----:B--2---:R-:W-:-:S03]  /*fe90*/  VIADD R73, R72, UR4 ;  /* 0x0000000448497c36 */ /* 0x004fc60008000000 */
[-C--:B------:R-:W-:Y:S02]  /*fea0*/  LEA.HI.X.SX32 R13, R72, R96.reuse, 0x2, P2 ;  /* 0x00000060480d7211 */ /* 0x080fe400010f16ff */
[----:B------:R-:W-:Y:S01]  /*feb0*/  ISETP.LT.AND P2, PT, R0, UR5, !P0 ;  /* 0x0000000500007c0c */ /* 0x000fe2000c741270 */
[----:B------:R-:W-:Y:S01]  /*fec0*/  VIADD R0, R197, 0xb ;  /* 0x0000000bc5007836 */ /* 0x000fe20000000000 */
[CC--:B------:R-:W-:Y:S01]  /*fed0*/  LEA R72, P6, R73.reuse, R3.reuse, 0x2 ;  /* 0x0000000349487211 */ /* 0x0c0fe200078c10ff */
[C---:B----4-:R-:W-:Y:S01]  /*fee0*/  VIADD R14, R73.reuse, UR4 ;  /* 0x00000004490e7c36 */ /* 0x050fe20008000000 */
[----:B------:R-:W-:Y:S01]  /*fef0*/  ULDC UR5, c[0x0][0x22c] ;  /* 0x00008b0000057ab9 */ /* 0x000fe20000000800 */
[----:B------:R2:W-:Y:S01]  /*ff00*/  @P1 STG.E desc[UR8][R12.64], R15 ;  /* 0x0000000f0c001986 */ /* 0x0005e2000c101908 */
[-C--:B------:R-:W-:Y:S01]  /*ff10*/  LEA.HI.X.SX32 R73, R73, R96.reuse, 0x2, P6 ;  /* 0x0000006049497211 */ /* 0x080fe200030f16ff */
[----:B---3--:R-:W-:Y:S01]  /*ff20*/  VIADD R74, R14, UR4 ;  /* 0x000000040e4a7c36 */ /* 0x008fe20008000000 */
[----:B------:R-:W-:Y:S01]  /*ff30*/  ISETP.LT.AND P1, PT, R0, UR5, !P0 ;  /* 0x0000000500007c0c */ /* 0x000fe2000c721270 */
[----:B------:R-:W-:Y:S01]  /*ff40*/  VIADD R0, R197, 0xc ;  /* 0x0000000cc5007836 */ /* 0x000fe20000000000 */
[C---:B------:R-:W-:Y:S01]  /*ff50*/  LEA R98, P6, R14.reuse, R3, 0x2 ;  /* 0x000000030e627211 */ /* 0x040fe200078c10ff */
[----:B------:R-:W-:Y:S01]  /*ff60*/  ULDC UR5, c[0x0][0x22c] ;  /* 0x00008b0000057ab9 */ /* 0x000fe20000000800 */
[----:B------:R3:W-:Y:S02]  /*ff70*/  @P5 STG.E desc[UR8][R72.64], R75 ;  /* 0x0000004b48005986 */ /* 0x0007e4000c101908 */
[----:B------:R-:W-:-:S02]  /*ff80*/  LEA.HI.X.SX32 R99, R14, R96, 0x2, P6 ;  /* 0x000000600e637211 */ /* 0x000fc400030f16ff */
[----:B------:R-:W-:Y:S01]  /*ff90*/  ISETP.LT.AND P5, PT, R0, UR5, !P0 ;  /* 0x0000000500007c0c */ /* 0x000fe2000c7a1270 */
[C---:B--2---:R-:W-:Y:S01]  /*ffa0*/  VIADD R15, R74.reuse, UR4 ;  /* 0x000000044a0f7c36 */ /* 0x044fe20008000000 */
[CC--:B------:R-:W-:Y:S01]  /*ffb0*/  LEA R12, P6, R74.reuse, R3.reuse, 0x2 ;  /* 0x000000034a0c7211 */ /* 0x0c0fe200078c10ff */
[----:B------:R-:W-:Y:S01]  /*ffc0*/  VIADD R0, R197, 0xd ;  /* 0x0000000dc5007836 */ /* 0x000fe20000000000 */
[----:B------:R-:W-:Y:S01]  /*ffd0*/  ULDC UR5, c[0x0][0x22c] ;  /* 0x00008b0000057ab9 */ /* 0x000fe20000000800 */
[----:B------:R2:W-:Y:S01]  /*ffe0*/  @P4 STG.E desc[UR8][R98.64], R4 ;  /* 0x0000000462004986 */ /* 0x0005e2000c101908 */
[-C--:B------:R-:W-:Y:S01]  /*fff0*/  LEA.HI.X.SX32 R13, R74, R96.reuse, 0x2, P6 ;  /* 0x000000604a0d7211 */ /* 0x080fe200030f16ff */
[C---:B------:R-:W-:Y:S01]  /*10000*/  VIADD R74, R15.reuse, UR4 ;  /* 0x000000040f4a7c36 */ /* 0x040fe20008000000 */
[-C--:B------:R-:W-:Y:S02]  /*10010*/  LEA R14, P6, R15, R3.reuse, 0x2 ;  /* 0x000000030f0e7211 */ /* 0x080fe400078c10ff */
[----:B------:R-:W-:Y:S01]  /*10020*/  ISETP.LT.AND P4, PT, R0, UR5, !P0 ;  /* 0x0000000500007c0c */ /* 0x000fe2000c781270 */
[----:B------:R-:W-:Y:S01]  /*10030*/  VIADD R0, R197, 0xe ;  /* 0x0000000ec5007836 */ /* 0x000fe20000000000 */
[-C--:B------:R-:W-:Y:S01]  /*10040*/  LEA.HI.X.SX32 R15, R15, R96.reuse, 0x2, P6 ;  /* 0x000000600f0f7211 */ /* 0x080fe200030f16ff */
[----:B------:R-:W-:Y:S01]  /*10050*/  ULDC UR5, c[0x0][0x22c] ;  /* 0x00008b0000057ab9 */ /* 0x000fe20000000800 */
[-C--:B---3--:R-:W-:Y:S01]  /*10060*/  LEA R72, P6, R74, R3.reuse, 0x2 ;  /* 0x000000034a487211 */ /* 0x088fe200078c10ff */
[----:B------:R3:W-:Y:S01]  /*10070*/  @P3 STG.E desc[UR8][R12.64], R8 ;  /* 0x000000080c003986 */ /* 0x0007e2000c101908 */
[----:B------:R-:W-:Y:S01]  /*10080*/  ISETP.LT.AND P3, PT, R0, UR5, !P0 ;  /* 0x0000000500007c0c */ /* 0x000fe2000c761270 */
[C---:B------:R-:W-:Y:S01]  /*10090*/  VIADD R0, R197.reuse, 0xf ;  /* 0x0000000fc5007836 */ /* 0x040fe20000000000 */
[C---:B------:R-:W-:Y:S01]  /*100a0*/  LEA.HI.X.SX32 R73, R74.reuse, R96, 0x2, P6 ;  /* 0x000000604a497211 */ /* 0x040fe200030f16ff */
[----:B------:R-:W-:Y:S01]  /*100b0*/  VIADD R74, R74, UR4 ;  /* 0x000000044a4a7c36 */ /* 0x000fe20008000000 */
[----:B------:R-:W-:Y:S01]  /*100c0*/  ULDC UR5, c[0x0][0x22c] ;  /* 0x00008b0000057ab9 */ /* 0x000fe20000000800 */
[----:B------:R4:W-:Y:S01]  /*100d0*/  @P2 STG.E desc[UR8][R14.64], R5 ;  /* 0x000000050e002986 */ /* 0x0009e2000c101908 */
[----:B------:R-:W-:Y:S01]  /*100e0*/  ISETP.LT.AND P2, PT, R0, UR5, !P0 ;  /* 0x0000000500007c0c */ /* 0x000fe2000c741270 */
[C---:B--2---:R-:W-:Y:S01]  /*100f0*/  VIADD R4, R74.reuse, UR4 ;  /* 0x000000044a047c36 */ /* 0x044fe20008000000 */
[----:B------:R-:W-:Y:S01]  /*10100*/  ULDC UR5, c[0x0][0x22c] ;  /* 0x00008b0000057ab9 */ /* 0x000fe20000000800 */
[----:B------:R2:W-:Y:S01]  /*10110*/  @P1 STG.E desc[UR8][R72.64], R9 ;  /* 0x0000000948001986 */ /* 0x0005e2000c101908 */
[----:B------:R-:W-:Y:S01]  /*10120*/  VIADD R0, R197, 0x10 ;  /* 0x00000010c5007836 */ /* 0x000fe20000000000 */
[----:B---3--:R-:W-:-:S04]  /*10130*/  LEA R12, P1, R74, R3, 0x2 ;  /* 0x000000034a0c7211 */ /* 0x008fc800078210ff */
[-C--:B------:R-:W-:Y:S02]  /*10140*/  LEA.HI.X.SX32 R13, R74, R96.reuse, 0x2, P1 ;  /* 0x000000604a0d7211 */ /* 0x080fe400008f16ff */
[CC--:B------:R-:W-:Y:S01]  /*10150*/  LEA R74, P6, R4.reuse, R3.reuse, 0x2 ;  /* 0x00000003044a7211 */ /* 0x0c0fe200078c10ff */
[----:B----4-:R-:W-:Y:S01]  /*10160*/  VIADD R5, R4, UR4 ;  /* 0x0000000404057c36 */ /* 0x010fe20008000000 */
[----:B------:R-:W-:Y:S01]  /*10170*/  ISETP.LT.AND P1, PT, R0, UR5, !P0 ;  /* 0x0000000500007c0c */ /* 0x000fe2000c721270 */
[----:B------:R-:W-:Y:S01]  /*10180*/  VIADD R0, R197, 0x11 ;  /* 0x00000011c5007836 */ /* 0x000fe20000000000 */
[----:B------:R-:W-:Y:S01]  /*10190*/  ULDC UR5, c[0x0][0x22c] ;  /* 0x00008b0000057ab9 */ /* 0x000fe20000000800 */
[-C--:B------:R-:W-:Y:S01]  /*101a0*/  LEA.HI.X.SX32 R75, R4, R96.reuse, 0x2, P6 ;  /* 0x00000060044b7211 */ /* 0x080fe200030f16ff */
[----:B------:R3:W-:Y:S01]  /*101b0*/  @P5 STG.E desc[UR8][R12.64], R6 ;  /* 0x000000060c005986 */ /* 0x0007e2000c101908 */
[CC--:B------:R-:W-:Y:S01]  /*101c0*/  LEA R4, P6, R5.reuse, R3.reuse, 0x2 ;  /* 0x0000000305047211 */ /* 0x0c0fe200078c10ff */
[----:B--2---:R-:W-:Y:S01]  /*101d0*/  VIADD R9, R5, UR4 ;  /* 0x0000000405097c36 */ /* 0x004fe20008000000 */
[----:B------:R-:W-:Y:S01]  /*101e0*/  ISETP.LT.AND P5, PT, R0, UR5, !P0 ;  /* 0x0000000500007c0c */ /* 0x000fe2000c7a1270 */
[----:B------:R-:W-:Y:S01]  /*101f0*/  VIADD R0, R197, 0x12 ;  /* 0x00000012c5007836 */ /* 0x000fe20000000000 */
[----:B------:R-:W-:Y:S01]  /*10200*/  ULDC UR4, c[0x0][0x248] ;  /* 0x0000920000047ab9 */ /* 0x000fe20000000800 */
[-C--:B------:R-:W-:Y:S01]  /*10210*/  LEA.HI.X.SX32 R5, R5, R96.reuse, 0x2, P6 ;  /* 0x0000006005057211 */ /* 0x080fe200030f16ff */
[----:B------:R-:W-:Y:S01]  /*10220*/  ULDC UR5, c[0x0][0x22c] ;  /* 0x00008b0000057ab9 */ /* 0x000fe20000000800 */
[-C--:B------:R-:W-:Y:S01]  /*10230*/  LEA R8, P6, R9, R3.reuse, 0x2 ;  /* 0x0000000309087211 */ /* 0x080fe200078c10ff */
[----:B------:R-:W-:Y:S01]  /*10240*/  @P4 STG.E desc[UR8][R74.64], R10 ;  /* 0x0000000a4a004986 */ /* 0x000fe2000c101908 */
[----:B------:R-:W-:Y:S01]  /*10250*/  ISETP.LT.AND P4, PT, R0, UR5, !P0 ;  /* 0x0000000500007c0c */ /* 0x000fe2000c781270 */
[----:B------:R-:W-:Y:S01]  /*10260*/  VIADD R0, R197, 0x13 ;  /* 0x00000013c5007836 */ /* 0x000fe20000000000 */
[----:B------:R-:W-:Y:S01]  /*10270*/  ULDC UR5, c[0x0][0x22c] ;  /* 0x00008b0000057ab9 */ /* 0x000fe20000000800 */
[C---:B---3--:R-:W-:Y:S01]  /*10280*/  VIADD R6, R9.reuse, UR4 ;  /* 0x0000000409067c36 */ /* 0x048fe20008000000 */
[-C--:B------:R-:W-:Y:S01]  /*10290*/  LEA.HI.X.SX32 R9, R9, R96.reuse, 0x2, P6 ;  /* 0x0000006009097211 */ /* 0x080fe200030f16ff */
[----:B------:R2:W-:Y:S01]  /*102a0*/  @P3 STG.E desc[UR8][R4.64], R7 ;  /* 0x0000000704003986 */ /* 0x0005e2000c101908 */
[----:B------:R-:W-:Y:S01]  /*102b0*/  ISETP.LT.AND P3, PT, R0, UR5, !P0 ;  /* 0x0000000500007c0c */ /* 0x000fe2000c761270 */
[----:B------:R-:W-:Y:S01]  /*102c0*/  ULDC UR4, c[0x0][0x248] ;  /* 0x0000920000047ab9 */ /* 0x000fe20000000800 */
[CC--:B------:R-:W-:Y:S01]  /*102d0*/  LEA R12, P6, R6.reuse, R3.reuse, 0x2 ;  /* 0x00000003060c7211 */ /* 0x0c0fe200078c10ff */
[C---:B------:R-:W-:Y:S01]  /*102e0*/  VIADD R0, R197.reuse, 0x14 ;  /* 0x00000014c5007836 */ /* 0x040fe20000000000 */
[----:B------:R-:W-:Y:S01]  /*102f0*/  ULDC UR5, c[0x0][0x22c] ;  /* 0x00008b0000057ab9 */ /* 0x000fe20000000800 */
[----:B------:R3:W-:Y:S01]  /*10300*/  @P2 STG.E desc[UR8][R8.64], R11 ;  /* 0x0000000b08002986 */ /* 0x0007e2000c101908 */
[CC--:B------:R-:W-:Y:S01]  /*10310*/  LEA.HI.X.SX32 R13, R6.reuse, R96.reuse, 0x2, P6 ;  /* 0x00000060060d7211 */ /* 0x0c0fe200030f16ff */
[----:B------:R-:W-:Y:S01]  /*10320*/  VIADD R6, R6, UR4 ;  /* 0x0000000406067c36 */ /* 0x000fe20008000000 */
[----:B------:R-:W-:Y:S01]  /*10330*/  ISETP.LT.AND P2, PT, R0, UR5, !P0 ;  /* 0x0000000500007c0c */ /* 0x000fe2000c741270 */
[----:B------:R-:W-:Y:S01]  /*10340*/  ULDC UR4, c[0x0][0x248] ;  /* 0x0000920000047ab9 */ /* 0x000fe20000000800 */
[C---:B------:R-:W-:Y:S01]  /*10350*/  VIADD R0, R197.reuse, 0x15 ;  /* 0x00000015c5007836 */ /* 0x040fe20000000000 */
[----:B------:R-:W-:Y:S01]  /*10360*/  @P1 STG.E desc[UR8][R12.64], R104 ;  /* 0x000000680c001986 */ /* 0x000fe2000c101908 */
[CC--:B--2---:R-:W-:Y:S01]  /*10370*/  LEA R4, P1, R6.reuse, R3.reuse, 0x2 ;  /* 0x0000000306047211 */ /* 0x0c4fe200078210ff */
[C---:B------:R-:W-:Y:S01]  /*10380*/  VIADD R10, R6.reuse, UR4 ;  /* 0x00000004060a7c36 */ /* 0x040fe20008000000 */
[----:B------:R-:W-:Y:S01]  /*10390*/  ULDC UR4, c[0x0][0x22c] ;  /* 0x00008b0000047ab9 */ /* 0x000fe20000000800 */
[----:B------:R-:W-:Y:S01]  /*103a0*/  ULDC UR5, c[0x0][0x22c] ;  /* 0x00008b0000057ab9 */ /* 0x000fe20000000800 */
[-C--:B------:R-:W-:Y:S01]  /*103b0*/  LEA.HI.X.SX32 R5, R6, R96.reuse, 0x2, P1 ;  /* 0x0000006006057211 */ /* 0x080fe200008f16ff */
[----:B------:R-:W2:Y:S01]  /*103c0*/  LDS.128 R12, [R2] ;  /* 0x00000000020c7984 */ /* 0x000ea20000000c00 */
[----:B------:R-:W-:Y:S01]  /*103d0*/  ISETP.LT.AND P1, PT, R0, UR4, !P0 ;  /* 0x0000000400007c0c */ /* 0x000fe2000c721270 */
[C---:B------:R-:W-:Y:S01]  /*103e0*/  VIADD R0, R197.reuse, 0x16 ;  /* 0x00000016c5007836 */ /* 0x040fe20000000000 */
[----:B------:R-:W-:Y:S01]  /*103f0*/  LEA R6, P6, R10, R3, 0x2 ;  /* 0x000000030a067211 */ /* 0x000fe200078c10ff */
[----:B------:R-:W-:Y:S01]  /*10400*/  ULDC UR4, c[0x0][0x22c] ;  /* 0x00008b0000047ab9 */ /* 0x000fe20000000800 */
[----:B------:R4:W-:Y:S02]  /*10410*/  @P5 STG.E desc[UR8][R4.64], R100 ;  /* 0x0000006404005986 */ /* 0x0009e4000c101908 */
[----:B------:R-:W-:Y:S01]  /*10420*/  ISETP.LT.AND P5, PT, R0, UR4, !P0 ;  /* 0x0000000400007c0c */ /* 0x000fe2000c7a1270 */
[----:B------:R-:W-:Y:S01]  /*10430*/  ULDC UR4, c[0x0][0x248] ;  /* 0x0000920000047ab9 */ /* 0x000fe20000000800 */
[C---:B------:R-:W-:Y:S01]  /*10440*/  LEA.HI.X.SX32 R7, R10.reuse, R96, 0x2, P6 ;  /* 0x000000600a077211 */ /* 0x040fe200030f16ff */
[----:B------:R-:W-:Y:S01]  /*10450*/  VIADD R10, R10, UR4 ;  /* 0x000000040a0a7c36 */ /* 0x000fe20008000000 */
[----:B------:R-:W-:Y:S01]  /*10460*/  ULDC UR4, c[0x0][0x248] ;  /* 0x0000920000047ab9 */ /* 0x000fe20000000800 */
[----:B------:R-:W-:-:S02]  /*10470*/  VIADD R0, R197, 0x17 ;  /* 0x00000017c5007836 */ /* 0x000fc40000000000 */
[C---:B---3--:R-:W-:Y:S01]  /*10480*/  VIADD R11, R10.reuse, UR4 ;  /* 0x000000040a0b7c36 */ /* 0x048fe20008000000 */
[-C--:B------:R-:W-:Y:S01]  /*10490*/  LEA R8, P6, R10, R3.reuse, 0x2 ;  /* 0x000000030a087211 */ /* 0x080fe200078c10ff */
[----:B------:R-:W-:Y:S01]  /*104a0*/  ULDC UR4, c[0x0][0x248] ;  /* 0x0000920000047ab9 */ /* 0x000fe20000000800 */
[----:B------:R3:W-:Y:S01]  /*104b0*/  @P4 STG.E desc[UR8][R6.64], R105 ;  /* 0x0000006906004986 */ /* 0x0007e2000c101908 */
[----:B------:R-:W-:Y:S01]  /*104c0*/  ISETP.LT.AND P4, PT, R0, UR5, !P0 ;  /* 0x0000000500007c0c */ /* 0x000fe2000c781270 */
[----:B------:R-:W-:Y:S01]  /*104d0*/  VIADD R0, R197, 0x18 ;  /* 0x00000018c5007836 */ /* 0x000fe20000000000 */
[-C--:B------:R-:W-:Y:S01]  /*104e0*/  LEA.HI.X.SX32 R9, R10, R96.reuse, 0x2, P6 ;  /* 0x000000600a097211 */ /* 0x080fe200030f16ff */
[C---:B------:R-:W-:Y:S01]  /*104f0*/  VIADD R10, R11.reuse, UR4 ;  /* 0x000000040b0a7c36 */ /* 0x040fe20008000000 */
[C---:B----4-:R-:W-:Y:S01]  /*10500*/  LEA R4, P6, R11.reuse, R3, 0x2 ;  /* 0x000000030b047211 */ /* 0x050fe200078c10ff */
[----:B------:R-:W-:Y:S01]  /*10510*/  ULDC UR5, c[0x0][0x22c] ;  /* 0x00008b0000057ab9 */ /* 0x000fe20000000800 */
[----:B------:R-:W-:Y:S01]  /*10520*/  ULDC UR4, c[0x0][0x248] ;  /* 0x0000920000047ab9 */ /* 0x000fe20000000800 */
[----:B------:R4:W-:Y:S01]  /*10530*/  @P3 STG.E desc[UR8][R8.64], R101 ;  /* 0x0000006508003986 */ /* 0x0009e2000c101908 */
[----:B------:R-:W-:-:S02]  /*10540*/  LEA.HI.X.SX32 R5, R11, R96, 0x2, P6 ;  /* 0x000000600b057211 */ /* 0x000fc400030f16ff */
[----:B------:R-:W-:Y:S01]  /*10550*/  ISETP.LT.AND P3, PT, R0, UR5, !P0 ;  /* 0x0000000500007c0c */ /* 0x000fe2000c761270 */
[C---:B------:R-:W-:Y:S01]  /*10560*/  VIADD R0, R197.reuse, 0x19 ;  /* 0x00000019c5007836 */ /* 0x040fe20000000000 */
[CC--:B---3--:R-:W-:Y:S01]  /*10570*/  LEA R6, P6, R10.reuse, R3.reuse, 0x2 ;  /* 0x000000030a067211 */ /* 0x0c8fe200078c10ff */
[----:B------:R-:W-:Y:S01]  /*10580*/  ULDC UR5, c[0x0][0x22c] ;  /* 0x00008b0000057ab9 */ /* 0x000fe20000000800 */
[----:B------:R3:W-:Y:S02]  /*10590*/  @P2 STG.E desc[UR8][R4.64], R106 ;  /* 0x0000006a04002986 */ /* 0x0007e4000c101908 */
[CC--:B------:R-:W-:Y:S01]  /*105a0*/  LEA.HI.X.SX32 R7, R10.reuse, R96.reuse, 0x2, P6 ;  /* 0x000000600a077211 */ /* 0x0c0fe200030f16ff */
[----:B------:R-:W-:Y:S01]  /*105b0*/  VIADD R10, R10, UR4 ;  /* 0x000000040a0a7c36 */ /* 0x000fe20008000000 */
[----:B------:R-:W-:Y:S01]  /*105c0*/  ISETP.LT.AND P2, PT, R0, UR5, !P0 ;  /* 0x0000000500007c0c */ /* 0x000fe2000c741270 */
[----:B------:R-:W-:Y:S01]  /*105d0*/  ULDC UR4, c[0x0][0x248] ;  /* 0x0000920000047ab9 */ /* 0x000fe20000000800 */
[----:B------:R-:W-:Y:S01]  /*105e0*/  VIADD R0, R197, 0x1a ;  /* 0x0000001ac5007836 */ /* 0x000fe20000000000 */
[----:B------:R1:W-:Y:S01]  /*105f0*/  @P1 STG.E desc[UR8][R6.64], R102 ;  /* 0x0000006606001986 */ /* 0x0003e2000c101908 */
[C---:B----4-:R-:W-:Y:S01]  /*10600*/  LEA R8, P1, R10.reuse, R3, 0x2 ;  /* 0x000000030a087211 */ /* 0x050fe200078210ff */
[C---:B------:R-:W-:Y:S01]  /*10610*/  VIADD R11, R10.reuse, UR4 ;  /* 0x000000040a0b7c36 */ /* 0x040fe20008000000 */
[----:B------:R-:W-:Y:S01]  /*10620*/  ULDC UR4, c[0x0][0x22c] ;  /* 0x00008b0000047ab9 */ /* 0x000fe20000000800 */
[----:B------:R-:W-:Y:S01]  /*10630*/  ULDC UR5, c[0x0][0x22c] ;  /* 0x00008b0000057ab9 */ /* 0x000fe20000000800 */
[----:B------:R-:W-:-:S02]  /*10640*/  LEA.HI.X.SX32 R9, R10, R96, 0x2, P1 ;  /* 0x000000600a097211 */ /* 0x000fc400008f16ff */
[----:B------:R-:W-:Y:S01]  /*10650*/  ISETP.LT.AND P1, PT, R0, UR4, !P0 ;  /* 0x0000000400007c0c */ /* 0x000fe2000c721270 */
[----:B------:R-:W-:Y:S01]  /*10660*/  VIADD R0, R197, 0x1b ;  /* 0x0000001bc5007836 */ /* 0x000fe20000000000 */
[C---:B---3--:R-:W-:Y:S01]  /*10670*/  LEA R4, P6, R11.reuse, R3, 0x2 ;  /* 0x000000030b047211 */ /* 0x048fe200078c10ff */
        /* <DEDUP_REMOVED lines=8> */
[C---:B------:R-:W-:Y:S01]  /*10700*/  VIADD R10, R11.reuse, UR4 ;  /* 0x000000040b0a7c36 */ /* 0x040fe20008000000 */
[-C--:B-1----:R-:W-:Y:S01]  /*10710*/  LEA R6, P6, R11, R3.reuse, 0x2 ;  /* 0x000000030b067211 */ /* 0x082fe200078c10ff */
[----:B------:R-:W-:Y:S01]  /*10720*/  ULDC UR4, c[0x0][0x248] ;  /* 0x0000920000047ab9 */ /* 0x000fe20000000800 */
[----:B------:R1:W-:Y:S01]  /*10730*/  @P4 STG.E desc[UR8][R4.64], R103 ;  /* 0x0000006704004986 */ /* 0x0003e2000c101908 */
[----:B------:R-:W-:Y:S01]  /*10740*/  ISETP.LT.AND P4, PT, R0, UR5, !P0 ;  /* 0x0000000500007c0c */ /* 0x000fe2000c781270 */
[----:B------:R-:W-:Y:S01]  /*10750*/  VIADD R0, R197, 0x1d ;  /* 0x0000001dc5007836 */ /* 0x000fe20000000000 */
[-C--:B------:R-:W-:Y:S01]  /*10760*/  LEA.HI.X.SX32 R7, R11, R96.reuse, 0x2, P6 ;  /* 0x000000600b077211 */ /* 0x080fe200030f16ff */
[C---:B------:R-:W-:Y:S01]  /*10770*/  VIADD R11, R10.reuse, UR4 ;  /* 0x000000040a0b7c36 */ /* 0x040fe20008000000 */
[C---:B---3--:R-:W-:Y:S01]  /*10780*/  LEA R8, P6, R10.reuse, R3, 0x2 ;  /* 0x000000030a087211 */ /* 0x048fe200078c10ff */
[----:B------:R-:W-:Y:S01]  /*10790*/  ULDC UR5, c[0x0][0x22c] ;  /* 0x00008b0000057ab9 */ /* 0x000fe20000000800 */
[----:B------:R-:W-:Y:S01]  /*107a0*/  ULDC UR4, c[0x0][0x248] ;  /* 0x0000920000047ab9 */ /* 0x000fe20000000800 */
[----:B------:R3:W-:Y:S01]  /*107b0*/  @P3 STG.E desc[UR8][R6.64], R40 ;  /* 0x0000002806003986 */ /* 0x0007e2000c101908 */
[----:B------:R-:W-:-:S02]  /*107c0*/  LEA.HI.X.SX32 R9, R10, R96, 0x2, P6 ;  /* 0x000000600a097211 */ /* 0x000fc400030f16ff */
[----:B------:R-:W-:Y:S01]  /*107d0*/  ISETP.LT.AND P3, PT, R0, UR5, !P0 ;  /* 0x0000000500007c0c */ /* 0x000fe2000c761270 */
[----:B------:R-:W-:Y:S01]  /*107e0*/  VIADD R0, R197, 0x1e ;  /* 0x0000001ec5007836 */ /* 0x000fe20000000000 */
[CC--:B-1----:R-:W-:Y:S01]  /*107f0*/  LEA R4, P6, R11.reuse, R3.reuse, 0x2 ;  /* 0x000000030b047211 */ /* 0x0c2fe200078c10ff */
        /* <DEDUP_REMOVED lines=8> */
[C---:B---3--:R-:W-:Y:S01]  /*10880*/  LEA R6, P1, R11.reuse, R3, 0x2 ;  /* 0x000000030b067211 */ /* 0x048fe200078210ff */
[C---:B------:R-:W-:Y:S01]  /*10890*/  VIADD R10, R11.reuse, UR4 ;  /* 0x000000040b0a7c36 */ /* 0x040fe20008000000 */
[----:B------:R-:W-:Y:S01]  /*108a0*/  ULDC UR4, c[0x0][0x22c] ;  /* 0x00008b0000047ab9 */ /* 0x000fe20000000800 */
[----:B------:R-:W-:Y:S01]  /*108b0*/  ULDC UR5, c[0x0][0x22c] ;  /* 0x00008b0000057ab9 */ /* 0x000fe20000000800 */
[----:B------:R-:W-:-:S02]  /*108c0*/  LEA.HI.X.SX32 R7, R11, R96, 0x2, P1 ;  /* 0x000000600b077211 */ /* 0x000fc400008f16ff */
[----:B------:R-:W-:Y:S01]  /*108d0*/  ISETP.LT.AND P1, PT, R0, UR4, !P0 ;  /* 0x0000000400007c0c */ /* 0x000fe2000c721270 */
[C---:B------:R-:W-:Y:S01]  /*108e0*/  VIADD R0, R197.reuse, 0x20 ;  /* 0x00000020c5007836 */ /* 0x040fe20000000000 */
[----:B-1----:R-:W-:Y:S01]  /*108f0*/  LEA R8, P6, R10, R3, 0x2 ;  /* 0x000000030a087211 */ /* 0x002fe200078c10ff */
        /* <DEDUP_REMOVED lines=9> */
[-C--:B----4-:R-:W-:Y:S01]  /*10990*/  LEA R4, P6, R10, R3.reuse, 0x2 ;  /* 0x000000030a047211 */ /* 0x090fe200078c10ff */
[----:B------:R-:W-:Y:S01]  /*109a0*/  ULDC UR4, c[0x0][0x248] ;  /* 0x0000920000047ab9 */ /* 0x000fe20000000800 */
[----:B------:R3:W-:Y:S01]  /*109b0*/  @P4 STG.E desc[UR8][R8.64], R42 ;  /* 0x0000002a08004986 */ /* 0x0007e2000c101908 */
[----:B------:R-:W-:Y:S01]  /*109c0*/  ISETP.LT.AND P4, PT, R0, UR5, !P0 ;  /* 0x0000000500007c0c */ /* 0x000fe2000c781270 */
[----:B------:R-:W-:Y:S01]  /*109d0*/  VIADD R0, R197, 0x22 ;  /* 0x00000022c5007836 */ /* 0x000fe20000000000 */
[-C--:B------:R-:W-:Y:S01]  /*109e0*/  LEA.HI.X.SX32 R5, R10, R96.reuse, 0x2, P6 ;  /* 0x000000600a057211 */ /* 0x080fe200030f16ff */
[C---:B------:R-:W-:Y:S01]  /*109f0*/  VIADD R10, R11.reuse, UR4 ;  /* 0x000000040b0a7c36 */ /* 0x040fe20008000000 */
[C---:B-1----:R-:W-:Y:S01]  /*10a00*/  LEA R6, P6, R11.reuse, R3, 0x2 ;  /* 0x000000030b067211 */ /* 0x042fe200078c10ff */
        /* <DEDUP_REMOVED lines=15> */
[C---:B-1----:R-:W-:Y:S01]  /*10b00*/  LEA R4, P1, R10.reuse, R3, 0x2 ;  /* 0x000000030a047211 */ /* 0x042fe200078210ff */
        /* <DEDUP_REMOVED lines=29> */
[----:B------:R-:W-:Y:S01]  /*10ce0*/  VIADD R0, R197, 0x28 ;  /* 0x00000028c5007836 */ /* 0x000fe20000000000 */
        /* <DEDUP_REMOVED lines=15> */
[C---:B------:R-:W-:Y:S01]  /*10de0*/  VIADD R0, R197.reuse, 0x2a ;  /* 0x0000002ac5007836 */ /* 0x040fe20000000000 */
[----:B---3--:R-:W-:Y:S01]  /*10df0*/  LEA R4, P6, R10, R3, 0x2 ;  /* 0x000000030a047211 */ /* 0x008fe200078c10ff */
        /* <DEDUP_REMOVED lines=79> */
[-C--:B---3--:R-:W-:Y:S01]  /*112f0*/  LEA R6, P6, R10, R3.reuse, 0x2 ;  /* 0x000000030a067211 */ /* 0x088fe200078c10ff */
[----:B------:R-:W-:Y:S01]  /*11300*/  ULDC UR4, c[0x0][0x22c] ;  /* 0x00008b0000047ab9 */ /* 0x000fe20000000800 */
[----:B------:R1:W-:Y:S02]  /*11310*/  @P5 STG.E desc[UR8][R4.64], R19 ;  /* 0x0000001304005986 */ /* 0x0003e4000c101908 */
[----:B------:R-:W-:Y:S01]  /*11320*/  ISETP.LT.AND P5, PT, R0, UR4, !P0 ;  /* 0x0000000400007c0c */ /* 0x000fe2000c7a1270 */
[----:B------:R-:W-:Y:S01]  /*11330*/  ULDC UR4, c[0x0][0x248] ;  /* 0x0000920000047ab9 */ /* 0x000fe20000000800 */
[CC--:B------:R-:W-:Y:S01]  /*11340*/  LEA.HI.X.SX32 R7, R10.reuse, R96.reuse, 0x2, P6 ;  /* 0x000000600a077211 */ /* 0x0c0fe200030f16ff */
[----:B------:R-:W-:Y:S01]  /*11350*/  VIADD R10, R10, UR4 ;  /* 0x000000040a0a7c36 */ /* 0x000fe20008000000 */
[----:B------:R-:W-:Y:S01]  /*11360*/  ULDC UR4, c[0x0][0x248] ;  /* 0x0000920000047ab9 */ /* 0x000fe20000000800 */
[C---:B------:R-:W-:Y:S01]  /*11370*/  VIADD R0, R197.reuse, 0x35 ;  /* 0x00000035c5007836 */ /* 0x040fe20000000000 */
[----:B------:R-:W3:Y:S01]  /*11380*/  LDS.128 R16, [R2+0x400] ;  /* 0x0004000002107984 */ /* 0x000ee20000000c00 */
        /* <DEDUP_REMOVED lines=15> */
[CC--:B----4-:R-:W-:Y:S01]  /*11480*/  LEA R6, P6, R10.reuse, R3.reuse, 0x2 ;  /* 0x000000030a067211 */ /* 0x0d0fe200078c10ff */
        /* <DEDUP_REMOVED lines=15> */
[C---:B----4-:R-:W-:Y:S01]  /*11580*/  LEA R4, P6, R11.reuse, R3, 0x2 ;  /* 0x000000030b047211 */ /* 0x050fe200078c10ff */
        /* <DEDUP_REMOVED lines=9> */
[-C--:B--2---:R-:W-:Y:S01]  /*11620*/  LEA R6, P6, R11, R3.reuse, 0x2 ;  /* 0x000000030b067211 */ /* 0x084fe200078c10ff */
        /* <DEDUP_REMOVED lines=13> */
[CC--:B--2---:R-:W-:Y:S01]  /*11700*/  LEA R4, P6, R11.reuse, R3.reuse, 0x2 ;  /* 0x000000030b047211 */ /* 0x0c4fe200078c10ff */
        /* <DEDUP_REMOVED lines=15> */
[----:B--2---:R-:W-:Y:S01]  /*11800*/  LEA R8, P6, R10, R3, 0x2 ;  /* 0x000000030a087211 */ /* 0x004fe200078c10ff */
        /* <DEDUP_REMOVED lines=39> */
[C---:B--2---:R-:W-:Y:S01]  /*11a80*/  LEA R6, P6, R11.reuse, R3, 0x2 ;  /* 0x000000030b067211 */ /* 0x044fe200078c10ff */
        /* <DEDUP_REMOVED lines=370> */
[----:B------:R2:W-:Y:S01]  /*131b0*/  @P4 STG.E desc[UR8][R6.64], R34 ;  /* 0x0000002206004986 */ /* 0x0005e2000c101908 */
[----:B------:R-:W-:Y:S01]  /*131c0*/  ISETP.LT.AND P4, PT, R0, UR4, !P0 ;  /* 0x0000000400007c0c */ /* 0x000fe2000c781270 */
[----:B------:R-:W-:Y:S01]  /*131d0*/  ULDC UR4, c[0x0][0x248] ;  /* 0x0000920000047ab9 */ /* 0x000fe20000000800 */
[-C--:B------:R-:W-:Y:S01]  /*131e0*/  LEA.HI.X.SX32 R9, R10, R96.reuse, 0x2, P6 ;  /* 0x000000600a097211 */ /* 0x080fe200030f16ff */
[C---:B------:R-:W-:Y:S01]  /*131f0*/  VIADD R10, R11.reuse, UR4 ;  /* 0x000000040b0a7c36 */ /* 0x040fe20008000000 */
[-C--:B-1----:R-:W-:Y:S01]  /*13200*/  LEA R4, P6, R11, R3.reuse, 0x2 ;  /* 0x000000030b047211 */ /* 0x082fe200078c10ff */
[----:B------:R-:W-:Y:S01]  /*13210*/  VIADD R0, R197, 0x72 ;  /* 0x00000072c5007836 */ /* 0x000fe20000000000 */
[----:B------:R-:W-:Y:S01]  /*13220*/  ULDC UR5, c[0x0][0x22c] ;  /* 0x00008b0000057ab9 */ /* 0x000fe20000000800 */
[----:B------:R1:W-:Y:S01]  /*13230*/  @P3 STG.E desc[UR8][R8.64], R94 ;  /* 0x0000005e08003986 */ /* 0x0003e2000c101908 */
[-C--:B------:R-:W-:Y:S01]  /*13240*/  LEA.HI.X.SX32 R5, R11, R96.reuse, 0x2, P6 ;  /* 0x000000600b057211 */ /* 0x080fe200030f16ff */
[----:B------:R-:W-:Y:S01]  /*13250*/  ULDC UR4, c[0x0][0x248] ;  /* 0x0000920000047ab9 */ /* 0x000fe20000000800 */
        /* <DEDUP_REMOVED lines=48> */
[----:B------:R-:W-:Y:S01]  /*13560*/  VIADD R0, R197, 0x79 ;  /* 0x00000079c5007836 */ /* 0x000fe20000000000 */
[----:B------:R-:W-:Y:S01]  /*13570*/  ULDC UR4, c[0x0][0x248] ;  /* 0x0000920000047ab9 */ /* 0x000fe20000000800 */
[----:B------:R4:W-:Y:S01]  /*13580*/  @P1 STG.E desc[UR8][R4.64], R70 ;  /* 0x0000004604001986 */ /* 0x0009e2000c101908 */
[CC--:B-1----:R-:W-:Y:S01]  /*13590*/  LEA R6, P1, R11.reuse, R3.reuse, 0x2 ;  /* 0x000000030b067211 */ /* 0x0c2fe200078210ff */
[----:B------:R-:W-:Y:S01]  /*135a0*/  ULDC UR5, c[0x0][0x22c] ;  /* 0x00008b0000057ab9 */ /* 0x000fe20000000800 */
[C---:B------:R-:W-:Y:S01]  /*135b0*/  VIADD R10, R11.reuse, UR4 ;  /* 0x000000040b0a7c36 */ /* 0x040fe20008000000 */
[----:B------:R-:W-:Y:S01]  /*135c0*/  ULDC UR4, c[0x0][0x22c] ;  /* 0x00008b0000047ab9 */ /* 0x000fe20000000800 */
[----:B------:R-:W-:Y:S01]  /*135d0*/  LEA.HI.X.SX32 R7, R11, R96, 0x2, P1 ;  /* 0x000000600b077211 */ /* 0x000fe200008f16ff */
[C---:B--2---:R-:W-:Y:S01]  /*135e0*/  VIADD R13, R197.reuse, 0x7e ;  /* 0x0000007ec50d7836 */ /* 0x044fe20000000000 */
[----:B------:R-:W-:Y:S01]  /*135f0*/  ISETP.LT.AND P1, PT, R0, UR5, !P0 ;  /* 0x0000000500007c0c */ /* 0x000fe2000c721270 */
[----:B------:R-:W-:Y:S01]  /*13600*/  VIADD R0, R197, 0x7a ;  /* 0x0000007ac5007836 */ /* 0x000fe20000000000 */
[----:B------:R-:W-:Y:S01]  /*13610*/  LEA R8, P6, R10, R3, 0x2 ;  /* 0x000000030a087211 */ /* 0x000fe200078c10ff */
[----:B------:R1:W-:Y:S01]  /*13620*/  @P5 STG.E desc[UR8][R6.64], R14 ;  /* 0x0000000e06005986 */ /* 0x0003e2000c101908 */
[----:B------:R-:W-:-:S02]  /*13630*/  ULDC UR5, c[0x0][0x22c] ;  /* 0x00008b0000057ab9 */ /* 0x000fc40000000800 */
[----:B------:R-:W-:Y:S01]  /*13640*/  ISETP.LT.AND P5, PT, R0, UR4, !P0 ;  /* 0x0000000400007c0c */ /* 0x000fe2000c7a1270 */
[----:B------:R-:W-:Y:S01]  /*13650*/  ULDC UR4, c[0x0][0x248] ;  /* 0x0000920000047ab9 */ /* 0x000fe20000000800 */
[CC--:B------:R-:W-:Y:S01]  /*13660*/  LEA.HI.X.SX32 R9, R10.reuse, R96.reuse, 0x2, P6 ;  /* 0x000000600a097211 */ /* 0x0c0fe200030f16ff */
[----:B------:R-:W-:Y:S01]  /*13670*/  VIADD R10, R10, UR4 ;  /* 0x000000040a0a7c36 */ /* 0x000fe20008000000 */
[----:B------:R-:W-:Y:S01]  /*13680*/  ULDC UR4, c[0x0][0x248] ;  /* 0x0000920000047ab9 */ /* 0x000fe20000000800 */
[C---:B------:R-:W-:Y:S02]  /*13690*/  VIADD R0, R197.reuse, 0x7b ;  /* 0x0000007bc5007836 */ /* 0x040fe40000000000 */
        /* <DEDUP_REMOVED lines=17> */
[----:B------:R2:W-:Y:S01]  /*137b0*/  @P2 STG.E desc[UR8][R6.64], R36 ;  /* 0x0000002406002986 */ /* 0x0005e2000c101908 */
[----:B------:R-:W-:Y:S01]  /*137c0*/  VIADD R197, R197, 0x7f ;  /* 0x0000007fc5c57836 */ /* 0x000fe20000000000 */
[CC--:B------:R-:W-:Y:S01]  /*137d0*/  LEA.HI.X.SX32 R9, R10.reuse, R96.reuse, 0x2, P6 ;  /* 0x000000600a097211 */ /* 0x0c0fe200030f16ff */
[----:B------:R-:W-:Y:S01]  /*137e0*/  VIADD R10, R10, UR4 ;  /* 0x000000040a0a7c36 */ /* 0x000fe20008000000 */
[----:B------:R-:W-:Y:S01]  /*137f0*/  ULDC UR4, c[0x0][0x248] ;  /* 0x0000920000047ab9 */ /* 0x000fe20000000800 */
[----:B------:R-:W-:Y:S01]  /*13800*/  ISETP.LT.AND P2, PT, R0, UR5, !P0 ;  /* 0x0000000500007c0c */ /* 0x000fe2000c741270 */
[----:B------:R-:W-:Y:S01]  /*13810*/  ULDC UR5, c[0x0][0x248] ;  /* 0x0000920000057ab9 */ /* 0x000fe20000000800 */
[C---:B------:R-:W-:Y:S01]  /*13820*/  VIADD R0, R10.reuse, UR4 ;  /* 0x000000040a007c36 */ /* 0x040fe20008000000 */
[----:B---3--:R3:W-:Y:S01]  /*13830*/  @P1 STG.E desc[UR8][R8.64], R16 ;  /* 0x0000001008001986 */ /* 0x0087e2000c101908 */
[-C--:B-1----:R-:W-:Y:S01]  /*13840*/  LEA R4, P1, R10, R3.reuse, 0x2 ;  /* 0x000000030a047211 */ /* 0x082fe200078210ff */
[----:B------:R-:W-:Y:S01]  /*13850*/  ULDC UR4, c[0x0][0x248] ;  /* 0x0000920000047ab9 */ /* 0x000fe20000000800 */
[C---:B------:R-:W-:Y:S01]  /*13860*/  VIADD R2, R0.reuse, UR5 ;  /* 0x0000000500027c36 */ /* 0x040fe20008000000 */
[----:B--2---:R-:W-:Y:S01]  /*13870*/  LEA R6, P6, R0, R3, 0x2 ;  /* 0x0000000300067211 */ /* 0x004fe200078c10ff */
[----:B------:R-:W-:Y:S01]  /*13880*/  ULDC UR5, c[0x0][0x248] ;  /* 0x0000920000057ab9 */ /* 0x000fe20000000800 */
[-C--:B------:R-:W-:Y:S01]  /*13890*/  LEA.HI.X.SX32 R5, R10, R96.reuse, 0x2, P1 ;  /* 0x000000600a057211 */ /* 0x080fe200008f16ff */
[----:B------:R-:W-:Y:S01]  /*138a0*/  VIADD R11, R2, UR4 ;  /* 0x00000004020b7c36 */ /* 0x000fe20008000000 */
[----:B------:R-:W-:Y:S01]  /*138b0*/  LEA.HI.X.SX32 R7, R0, R96, 0x2, P6 ;  /* 0x0000006000077211 */ /* 0x000fe200030f16ff */
[----:B------:R-:W-:-:S02]  /*138c0*/  ULDC UR4, c[0x0][0x22c] ;  /* 0x00008b0000047ab9 */ /* 0x000fc40000000800 */
[C---:B------:R-:W-:Y:S01]  /*138d0*/  VIADD R0, R11.reuse, UR6 ;  /* 0x000000060b007c36 */ /* 0x040fe20008000000 */
[-C--:B---3--:R-:W-:Y:S01]  /*138e0*/  LEA R8, P1, R2, R3.reuse, 0x2 ;  /* 0x0000000302087211 */ /* 0x088fe200078210ff */
[----:B------:R1:W-:Y:S01]  /*138f0*/  @P5 STG.E desc[UR8][R4.64], R37 ;  /* 0x0000002504005986 */ /* 0x0003e2000c101908 */
[----:B------:R-:W-:Y:S01]  /*13900*/  LEA R10, P6, R11, R3, 0x2 ;  /* 0x000000030b0a7211 */ /* 0x000fe200078c10ff */
[----:B------:R-:W-:Y:S01]  /*13910*/  VIADD R14, R0, UR5 ;  /* 0x00000005000e7c36 */ /* 0x000fe20008000000 */
[-C--:B------:R-:W-:Y:S01]  /*13920*/  LEA.HI.X.SX32 R9, R2, R96.reuse, 0x2, P1 ;  /* 0x0000006002097211 */ /* 0x080fe200008f16ff */
[----:B------:R1:W-:Y:S01]  /*13930*/  @P4 STG.E desc[UR8][R6.64], R17 ;  /* 0x0000001106004986 */ /* 0x0003e2000c101908 */
[----:B------:R-:W-:Y:S02]  /*13940*/  ISETP.LT.AND P1, PT, R13, UR7, !P0 ;  /* 0x000000070d007c0c */ /* 0x000fe4000c721270 */
[----:B------:R-:W-:Y:S01]  /*13950*/  ISETP.LT.AND P0, PT, R197, UR4, !P0 ;  /* 0x00000004c5007c0c */ /* 0x000fe2000c701270 */
[----:B------:R1:W-:Y:S01]  /*13960*/  @P3 STG.E desc[UR8][R8.64], R38 ;  /* 0x0000002608003986 */ /* 0x0003e2000c101908 */
[----:B------:R-:W-:-:S02]  /*13970*/  LEA.HI.X.SX32 R11, R11, R96, 0x2, P6 ;  /* 0x000000600b0b7211 */ /* 0x000fc400030f16ff */
[----:B------:R-:W-:-:S03]  /*13980*/  LEA R12, P6, R0, R3, 0x2 ;  /* 0x00000003000c7211 */ /* 0x000fc600078c10ff */
[----:B------:R1:W-:Y:S01]  /*13990*/  @P2 STG.E desc[UR8][R10.64], R18 ;  /* 0x000000120a002986 */ /* 0x0003e2000c101908 */
[----:B------:R-:W-:Y:S02]  /*139a0*/  LEA.HI.X.SX32 R13, R0, R96, 0x2, P6 ;  /* 0x00000060000d7211 */ /* 0x000fe400030f16ff */
[----:B------:R-:W-:-:S03]  /*139b0*/  LEA R2, P6, R14, R3, 0x2 ;  /* 0x000000030e027211 */ /* 0x000fc600078c10ff */
[----:B------:R1:W-:Y:S01]  /*139c0*/  @P1 STG.E desc[UR8][R12.64], R39 ;  /* 0x000000270c001986 */ /* 0x0003e2000c101908 */
[----:B------:R-:W-:Y:S01]  /*139d0*/  LEA.HI.X.SX32 R3, R14, R96, 0x2, P6 ;  /* 0x000000600e037211 */ /* 0x000fe200030f16ff */
[----:B------:R-:W-:Y:S08]  /*139e0*/  @!P0 EXIT ;  /* 0x000000000000894d */ /* 0x000ff00003800000 */
[----:B------:R-:W-:Y:S01]  /*139f0*/  STG.E desc[UR8][R2.64], R19 ;  /* 0x0000001302007986 */ /* 0x000fe2000c101908 */
[----:B------:R-:W-:Y:S05]  /*13a00*/  EXIT ;  /* 0x000000000000794d */ /* 0x000fea0003800000 */
.L_x_3:
[----:B------:R-:W-:-:S00]  /*13a10*/  BRA `(.L_x_3) ;  /* 0xfffffffc00fc7947 */ /* 0x000fc0000383ffff */
[----:B------:R-:W-:-:S00]  /*13a20*/  NOP ;  /* 0x0000000000007918 */ /* 0x000fc00000000000 */
        /* <DEDUP_REMOVED lines=13> */
.L_x_4:


//--------------------- .nv.shared.matmul_kernel  --------------------------
	.section	.nv.shared.matmul_kernel,"aw",@nobits
	.sectionflags	@""
	.align	16
	.zero		1024


//--------------------- .nv.shared.reserved.0     --------------------------
	.section	.nv.shared.reserved.0,"aw",@nobits
	.weak		__nv_reservedSMEM_offset_0_alias
	.size		__nv_reservedSMEM_offset_0_alias, 0, 0
	.other		__nv_reservedSMEM_offset_0_alias,@"STO_CUDA_RESERVED_SHARED STV_DEFAULT"
__nv_reservedSMEM_offset_0_alias:
	.zero		0


//--------------------- .nv.constant0.matmul_kernel --------------------------
	.section	.nv.constant0.matmul_kernel,"a",@progbits
	.sectionflags	@""
	.align	4
.nv.constant0.matmul_kernel:
	.zero		608


//--------------------- SYMBOLS --------------------------

	.type		.nv.reservedSmem.offset0,@object
	.size		.nv.reservedSmem.offset0,0x4
